def matmul_kernel(
    a_ptr,
    b_ptr,
    c_ptr,
    M,
    N,
    K,
    stride_am,
    stride_ak,
    stride_bk,
    stride_bn,
    stride_cm,
    stride_cn,
    BLOCK_M: tl.constexpr,
    BLOCK_N: tl.constexpr,
    BLOCK_K: tl.constexpr,
    GROUP_M: tl.constexpr,
):
    pid = tl.program_id(axis=0)
    num_pid_m = tl.cdiv(M, BLOCK_M)
    num_pid_n = tl.cdiv(N, BLOCK_N)
    num_pid_in_group = GROUP_M * num_pid_n
    group_id = pid // num_pid_in_group
    first_pid_m = group_id * GROUP_M
    group_size_m = min(num_pid_m - first_pid_m, GROUP_M)
    pid_m = first_pid_m + ((pid % num_pid_in_group) % group_size_m)
    pid_n = (pid % num_pid_in_group) // group_size_m

    offs_am = (pid_m * BLOCK_M + tl.arange(0, BLOCK_M)) % M
    offs_bn = (pid_n * BLOCK_N + tl.arange(0, BLOCK_N)) % N
    offs_k = tl.arange(0, BLOCK_K)
    a_ptrs = a_ptr + offs_am[:, None] * stride_am + offs_k[None, :] * stride_ak
    b_ptrs = b_ptr + offs_k[:, None] * stride_bk + offs_bn[None, :] * stride_bn

    acc = tl.zeros((BLOCK_M, BLOCK_N), dtype=tl.float32)
    for kk in range(0, tl.cdiv(K, BLOCK_K)):
        a = tl.load(a_ptrs, mask=offs_k[None, :] < K - kk * BLOCK_K, other=0.0)
        b = tl.load(b_ptrs, mask=offs_k[:, None] < K - kk * BLOCK_K, other=0.0)
        acc = tl.dot(a, b, acc)
        a_ptrs += BLOCK_K * stride_ak
        b_ptrs += BLOCK_K * stride_bk

    c = acc.to(c_ptr.dtype.element_ty)
    offs_cm = pid_m * BLOCK_M + tl.arange(0, BLOCK_M)
    offs_cn = pid_n * BLOCK_N + tl.arange(0, BLOCK_N)
    c_ptrs = c_ptr + offs_cm[:, None] * stride_cm + offs_cn[None, :] * stride_cn
    mask = (offs_cm[:, None] < M) & (offs_cn[None, :] < N)
    tl.store(c_ptrs, c, mask=mask)

# config = {"BLOCK_K": 64, "BLOCK_M": 512, "BLOCK_N": 32, "GROUP_M": 8, "arch": "sm_100", "dtype": "fp16", "num_ctas": 1, "num_stages": 2, "num_warps": 2}
# arch = sm_100


// ===== COMPILED SASS (sm_100a) =====

	.target	sm_100a

	.elftype	@"ET_EXEC"


//--------------------- .note.nv.tkinfo           --------------------------
	.section	.note.nv.tkinfo,"",@"SHT_NOTE"
	.sectionflags	@"SHF_NOTE_NV_TKINFO"
	.tkinfo
        /*0018*/ 	.word	0x00000081
        /*0030*/ 	.string	""
        /*0030*/ 	.string	"ptxas-blackwell"
        /*0030*/ 	.string	"Cuda compilation tools, release 12.9, V12.9.86"
        /*0030*/ 	.string	"Build cuda_12.9.r12.9/compiler.36037853_0"
        /*0030*/ 	.string	"-v  -suppress-debug-info  -lineinfo  -arch sm_100a "



//--------------------- .note.nv.cuver            --------------------------
	.section	.note.nv.cuver,"",@"SHT_NOTE"
	.sectionflags	@"SHF_NOTE_NV_CUVER"
        /*0018*/ 	.short	0x0001
        /*001a*/ 	.short	0x0064
        /*001c*/ 	.short	0x0001
        /*001e*/ 	.short	0x0000
        /*0020*/ 	.short	0x0001
        /*0022*/ 	.short	0x0000


//--------------------- .nv.info                  --------------------------
	.section	.nv.info,"",@"SHT_CUDA_INFO"
	.align	4


	//----- nvinfo : EIATTR_REGCOUNT
	.align		4
        /*0000*/ 	.byte	0x04, 0x2f
        /*0002*/ 	.short	(.L_1 - .L_0)
	.align		4
.L_0:
        /*0004*/ 	.word	index@(matmul_kernel)
        /*0008*/ 	.word	0x00000020


	//----- nvinfo : EIATTR_FRAME_SIZE
	.align		4
.L_1:
        /*000c*/ 	.byte	0x04, 0x11
        /*000e*/ 	.short	(.L_3 - .L_2)
	.align		4
.L_2:
        /*0010*/ 	.word	index@(matmul_kernel)
        /*0014*/ 	.word	0x00003710


	//----- nvinfo : EIATTR_MIN_STACK_SIZE
	.align		4
.L_3:
        /*0018*/ 	.byte	0x04, 0x12
        /*001a*/ 	.short	(.L_5 - .L_4)
	.align		4
.L_4:
        /*001c*/ 	.word	index@(matmul_kernel)
        /*0020*/ 	.word	0x00003710
.L_5:


//--------------------- .nv.info.matmul_kernel    --------------------------
	.section	.nv.info.matmul_kernel,"",@"SHT_CUDA_INFO"
	.sectionflags	@""
	.align	4


	//----- nvinfo : EIATTR_CUDA_API_VERSION
	.align		4
        /*0000*/ 	.byte	0x04, 0x37
        /*0002*/ 	.short	(.L_7 - .L_6)
.L_6:
        /*0004*/ 	.word	0x00000081


	//----- nvinfo : EIATTR_KPARAM_INFO
	.align		4
.L_7:
        /*0008*/ 	.byte	0x04, 0x17
        /*000a*/ 	.short	(.L_9 - .L_8)
.L_8:
        /*000c*/ 	.word	0x00000000
        /*0010*/ 	.short	0x000d
        /*0012*/ 	.short	0x0048
        /*0014*/ 	.byte	0x00, 0xf4, 0x21, 0x00


	//----- nvinfo : EIATTR_KPARAM_INFO
	.align		4
.L_9:
        /*0018*/ 	.byte	0x04, 0x17
        /*001a*/ 	.short	(.L_11 - .L_10)
.L_10:
        /*001c*/ 	.word	0x00000000
        /*0020*/ 	.short	0x000c
        /*0022*/ 	.short	0x0040
        /*0024*/ 	.byte	0x00, 0xf4, 0x21, 0x00


	//----- nvinfo : EIATTR_KPARAM_INFO
	.align		4
.L_11:
        /*0028*/ 	.byte	0x04, 0x17
        /*002a*/ 	.short	(.L_13 - .L_12)
.L_12:
        /*002c*/ 	.word	0x00000000
        /*0030*/ 	.short	0x000b
        /*0032*/ 	.short	0x0038
        /*0034*/ 	.byte	0x00, 0xf0, 0x11, 0x00


	//----- nvinfo : EIATTR_KPARAM_INFO
	.align		4
.L_13:
        /*0038*/ 	.byte	0x04, 0x17
        /*003a*/ 	.short	(.L_15 - .L_14)
.L_14:
        /*003c*/ 	.word	0x00000000
        /*0040*/ 	.short	0x000a
        /*0042*/ 	.short	0x0034
        /*0044*/ 	.byte	0x00, 0xf0, 0x11, 0x00


	//----- nvinfo : EIATTR_KPARAM_INFO
	.align		4
.L_15:
        /*0048*/ 	.byte	0x04, 0x17
        /*004a*/ 	.short	(.L_17 - .L_16)
.L_16:
        /*004c*/ 	.word	0x00000000
        /*0050*/ 	.short	0x0009
        /*0052*/ 	.short	0x0030
        /*0054*/ 	.byte	0x00, 0xf0, 0x11, 0x00


	//----- nvinfo : EIATTR_KPARAM_INFO
	.align		4
.L_17:
        /*0058*/ 	.byte	0x04, 0x17
        /*005a*/ 	.short	(.L_19 - .L_18)
.L_18:
        /*005c*/ 	.word	0x00000000
        /*0060*/ 	.short	0x0008
        /*0062*/ 	.short	0x002c
        /*0064*/ 	.byte	0x00, 0xf0, 0x11, 0x00


	//----- nvinfo : EIATTR_KPARAM_INFO
	.align		4
.L_19:
        /*0068*/ 	.byte	0x04, 0x17
        /*006a*/ 	.short	(.L_21 - .L_20)
.L_20:
        /*006c*/ 	.word	0x00000000
        /*0070*/ 	.short	0x0007
        /*0072*/ 	.short	0x0028
        /*0074*/ 	.byte	0x00, 0xf0, 0x11, 0x00


	//----- nvinfo : EIATTR_KPARAM_INFO
	.align		4
.L_21:
        /*0078*/ 	.byte	0x04, 0x17
        /*007a*/ 	.short	(.L_23 - .L_22)
.L_22:
        /*007c*/ 	.word	0x00000000
        /*0080*/ 	.short	0x0006
        /*0082*/ 	.short	0x0024
        /*0084*/ 	.byte	0x00, 0xf0, 0x11, 0x00


	//----- nvinfo : EIATTR_KPARAM_INFO
	.align		4
.L_23:
        /*0088*/ 	.byte	0x04, 0x17
        /*008a*/ 	.short	(.L_25 - .L_24)
.L_24:
        /*008c*/ 	.word	0x00000000
        /*0090*/ 	.short	0x0005
        /*0092*/ 	.short	0x0020
        /*0094*/ 	.byte	0x00, 0xf0, 0x11, 0x00


	//----- nvinfo : EIATTR_KPARAM_INFO
	.align		4
.L_25:
        /*0098*/ 	.byte	0x04, 0x17
        /*009a*/ 	.short	(.L_27 - .L_26)
.L_26:
        /*009c*/ 	.word	0x00000000
        /*00a0*/ 	.short	0x0004
        /*00a2*/ 	.short	0x001c
        /*00a4*/ 	.byte	0x00, 0xf0, 0x11, 0x00


	//----- nvinfo : EIATTR_KPARAM_INFO
	.align		4
.L_27:
        /*00a8*/ 	.byte	0x04, 0x17
        /*00aa*/ 	.short	(.L_29 - .L_28)
.L_28:
        /*00ac*/ 	.word	0x00000000
        /*00b0*/ 	.short	0x0003
        /*00b2*/ 	.short	0x0018
        /*00b4*/ 	.byte	0x00, 0xf0, 0x11, 0x00


	//----- nvinfo : EIATTR_KPARAM_INFO
	.align		4
.L_29:
        /*00b8*/ 	.byte	0x04, 0x17
        /*00ba*/ 	.short	(.L_31 - .L_30)
.L_30:
        /*00bc*/ 	.word	0x00000000
        /*00c0*/ 	.short	0x0002
        /*00c2*/ 	.short	0x0010
        /*00c4*/ 	.byte	0x00, 0xf4, 0x21, 0x00


	//----- nvinfo : EIATTR_KPARAM_INFO
	.align		4
.L_31:
        /*00c8*/ 	.byte	0x04, 0x17
        /*00ca*/ 	.short	(.L_33 - .L_32)
.L_32:
        /*00cc*/ 	.word	0x00000000
        /*00d0*/ 	.short	0x0001
        /*00d2*/ 	.short	0x0008
        /*00d4*/ 	.byte	0x00, 0xf4, 0x21, 0x00


	//----- nvinfo : EIATTR_KPARAM_INFO
	.align		4
.L_33:
        /*00d8*/ 	.byte	0x04, 0x17
        /*00da*/ 	.short	(.L_35 - .L_34)
.L_34:
        /*00dc*/ 	.word	0x00000000
        /*00e0*/ 	.short	0x0000
        /*00e2*/ 	.short	0x0000
        /*00e4*/ 	.byte	0x00, 0xf4, 0x21, 0x00


	//----- nvinfo : EIATTR_SPARSE_MMA_MASK
	.align		4
.L_35:
        /*00e8*/ 	.byte	0x03, 0x50
        /*00ea*/ 	.short	0x0000


	//----- nvinfo : EIATTR_MAXREG_COUNT
	.align		4
        /*00ec*/ 	.byte	0x03, 0x1b
        /*00ee*/ 	.short	0x00ff


	//----- nvinfo : EIATTR_NUM_BARRIERS
	.align		4
        /*00f0*/ 	.byte	0x02, 0x4c
        /*00f2*/ 	.byte	0x01
	.zero		1


	//----- nvinfo : EIATTR_ANNOTATIONS
	.align		4
        /*00f4*/ 	.byte	0x04, 0x55
        /*00f6*/ 	.short	(.L_37 - .L_36)


	//   ....[0]....
.L_36:
        /*00f8*/ 	.word	0x00000001
        /*00fc*/ 	.byte	0x20, 0x01, 0x00, 0x00, 0x01, 0x00, 0x00, 0x00, 0x60, 0x01, 0x00, 0x00, 0x01, 0x00, 0x00, 0x00
        /* <DEDUP_REMOVED lines=1398> */
        /*586c*/ 	.byte	0xd0, 0x3c, 0x01, 0x00


	//----- nvinfo : EIATTR_VRC_CTA_INIT_COUNT
	.align		4
.L_37:
        /*5870*/ 	.byte	0x02, 0x4a
	.zero		1
	.zero		1


	//----- nvinfo : EIATTR_EXIT_INSTR_OFFSETS
	.align		4
        /*5874*/ 	.byte	0x04, 0x1c
        /*5876*/ 	.short	(.L_39 - .L_38)


	//   ....[0]....
.L_38:
        /*5878*/ 	.word	0x0004bb10


	//   ....[1]....
        /*587c*/ 	.word	0x0004bb40


	//----- nvinfo : EIATTR_REQNTID
	.align		4
.L_39:
        /*5880*/ 	.byte	0x04, 0x10
        /*5882*/ 	.short	(.L_41 - .L_40)
.L_40:
        /*5884*/ 	.word	0x00000040
        /*5888*/ 	.word	0x00000001
        /*588c*/ 	.word	0x00000001


	//----- nvinfo : EIATTR_CBANK_PARAM_SIZE
	.align		4
.L_41:
        /*5890*/ 	.byte	0x03, 0x19
        /*5892*/ 	.short	0x0050


	//----- nvinfo : EIATTR_PARAM_CBANK
	.align		4
        /*5894*/ 	.byte	0x04, 0x0a
        /*5896*/ 	.short	(.L_43 - .L_42)
	.align		4
.L_42:
        /*5898*/ 	.word	index@(.nv.constant0.matmul_kernel)
        /*589c*/ 	.short	0x0380
        /*589e*/ 	.short	0x0050


	//----- nvinfo : EIATTR_SW_WAR
	.align		4
.L_43:
        /*58a0*/ 	.byte	0x04, 0x36
        /*58a2*/ 	.short	(.L_45 - .L_44)
.L_44:
        /*58a4*/ 	.word	0x00000008
.L_45:


//--------------------- .nv.compat                --------------------------
	.section	.nv.compat,"",@"SHT_CUDA_COMPAT_INFO"
	.align	4
        /*0000*/ 	.byte	0x02, 0x02, 0x01, 0x00, 0x02, 0x05, 0x05, 0x00, 0x02, 0x03, 0x00, 0x00, 0x02, 0x06, 0x01, 0x00


//--------------------- .nv.callgraph             --------------------------
	.section	.nv.callgraph,"",@"SHT_CUDA_CALLGRAPH"
	.align	4
	.sectionentsize	8
	.align		4
        /*0000*/ 	.word	0x00000000
	.align		4
        /*0004*/ 	.word	0xffffffff
	.align		4
        /*0008*/ 	.word	0x00000000
	.align		4
        /*000c*/ 	.word	0xfffffffe
	.align		4
        /*0010*/ 	.word	0x00000000
	.align		4
        /*0014*/ 	.word	0xfffffffd
	.align		4
        /*0018*/ 	.word	0x00000000
	.align		4
        /*001c*/ 	.word	0xfffffffc


//--------------------- .text.matmul_kernel       --------------------------
	.section	.text.matmul_kernel,"ax",@progbits
	.align	128
        .global         matmul_kernel
        .type           matmul_kernel,@function
        .size           matmul_kernel,(.L_x_3 - matmul_kernel)
        .other          matmul_kernel,@"STO_CUDA_ENTRY STV_DEFAULT"
matmul_kernel:
.text.matmul_kernel:
[----:B------:R-:W0:Y:S08]  /*0000*/  LDC R1, c[0x0][0x37c] ;  /* 0x0000df00ff017b82 */ /* 0x000e300000000800 */
[----:B------:R-:W1:Y:S01]  /*0010*/  LDC.64 R2, c[0x0][0x398] ;  /* 0x0000e600ff027b82 */ /* 0x000e620000000a00 */
[----:B0-----:R-:W-:Y:S01]  /*0020*/  VIADD R1, R1, 0xffffc8f0 ;  /* 0xffffc8f001017836 */ /* 0x001fe20000000000 */
[----:B------:R-:W0:Y:S01]  /*0030*/  S2R R28, SR_TID.X ;  /* 0x00000000001c7919 */ /* 0x000e220000002100 */
[----:B------:R-:W-:Y:S01]  /*0040*/  CS2R R24, SRZ ;  /* 0x0000000000187805 */ /* 0x000fe2000001ff00 */
[----:B------:R-:W2:Y:S01]  /*0050*/  LDCU UR4, c[0x0][0x3a0] ;  /* 0x00007400ff0477ac */ /* 0x000ea20008000800 */
[----:B------:R-:W-:-:S02]  /*0060*/  CS2R R26, SRZ ;  /* 0x00000000001a7805 */ /* 0x000fc4000001ff00 */
[----:B------:R-:W-:Y:S02]  /*0070*/  CS2R R20, SRZ ;  /* 0x0000000000147805 */ /* 0x000fe4000001ff00 */
[----:B------:R-:W-:Y:S01]  /*0080*/  CS2R R22, SRZ ;  /* 0x0000000000167805 */ /* 0x000fe2000001ff00 */
[----:B------:R-:W3:Y:S01]  /*0090*/  S2UR UR6, SR_CgaCtaId ;  /* 0x00000000000679c3 */ /* 0x000ee20000008800 */
[----:B------:R-:W-:Y:S02]  /*00a0*/  CS2R R16, SRZ ;  /* 0x0000000000107805 */ /* 0x000fe4000001ff00 */
[----:B------:R-:W-:Y:S02]  /*00b0*/  CS2R R18, SRZ ;  /* 0x0000000000127805 */ /* 0x000fe4000001ff00 */
[----:B------:R-:W-:Y:S02]  /*00c0*/  CS2R R12, SRZ ;  /* 0x00000000000c7805 */ /* 0x000fe4000001ff00 */
[----:B------:R-:W-:Y:S01]  /*00d0*/  CS2R R14, SRZ ;  /* 0x00000000000e7805 */ /* 0x000fe2000001ff00 */
[----:B------:R-:W-:Y:S01]  /*00e0*/  UMOV UR5, 0x400 ;  /* 0x0000040000057882 */ /* 0x000fe20000000000 */
[----:B------:R-:W4:Y:S01]  /*00f0*/  LDCU.64 UR38, c[0x0][0x358] ;  /* 0x00006b00ff2677ac */ /* 0x000f220008000a00 */
[----:B--2---:R-:W-:Y:S01]  /*0100*/  UIADD3 UR4, UPT, UPT, UR4, 0x3f, URZ ;  /* 0x0000003f04047890 */ /* 0x004fe2000fffe0ff */
[----:B-1----:R-:W-:Y:S01]  /*0110*/  IMAD.MOV.U32 R0, RZ, RZ, R3 ;  /* 0x000000ffff007224 */ /* 0x002fe200078e0003 */
[----:B------:R1:W-:Y:S01]  /*0120*/  STL.64 [R1+0x1a0], R2 ;  /* 0x0001a00201007387 */ /* 0x0003e20000100a00 */
[----:B------:R-:W-:Y:S01]  /*0130*/  IMAD.MOV.U32 R11, RZ, RZ, R2 ;  /* 0x000000ffff0b7224 */ /* 0x000fe200078e0002 */
[----:B------:R-:W-:Y:S01]  /*0140*/  UISETP.GE.AND UP0, UPT, UR4, 0x40, UPT ;  /* 0x000000400400788c */ /* 0x000fe2000bf06270 */
[----:B------:R-:W-:Y:S01]  /*0150*/  VIADD R0, R0, 0x1f ;  /* 0x0000001f00007836 */ /* 0x000fe20000000000 */
[----:B------:R-:W-:Y:S01]  /*0160*/  STL [R1+0x190], RZ ;  /* 0x000190ff01007387 */ /* 0x000fe20000100800 */
[----:B---3--:R-:W-:-:S03]  /*0170*/  ULEA UR5, UR6, UR5, 0x18 ;  /* 0x0000000506057291 */ /* 0x008fc6000f8ec0ff */
[----:B------:R-:W-:Y:S01]  /*0180*/  STL [R1+0x194], RZ ;  /* 0x000194ff01007387 */ /* 0x000fe20000100800 */
[----:B-1----:R-:W-:-:S03]  /*0190*/  SHF.R.S32.HI R3, RZ, 0x1f, R0 ;  /* 0x0000001fff037819 */ /* 0x002fc60000011400 */
[----:B------:R-:W-:Y:S01]  /*01a0*/  STL [R1+0x198], RZ ;  /* 0x000198ff01007387 */ /* 0x000fe20000100800 */
[----:B------:R-:W-:-:S03]  /*01b0*/  LEA.HI R3, R3, R0, RZ, 0x5 ;  /* 0x0000000003037211 */ /* 0x000fc600078f28ff */
[----:B------:R-:W-:Y:S01]  /*01c0*/  STL [R1+0x19c], RZ ;  /* 0x00019cff01007387 */ /* 0x000fe20000100800 */
[----:B------:R-:W-:-:S03]  /*01d0*/  SHF.R.S32.HI R0, RZ, 0x5, R3 ;  /* 0x00000005ff007819 */ /* 0x000fc60000011403 */
[----:B------:R-:W-:Y:S02]  /*01e0*/  STL [R1+0x180], RZ ;  /* 0x000180ff01007387 */ /* 0x000fe40000100800 */
[----:B------:R-:W-:Y:S01]  /*01f0*/  IMAD.SHL.U32 R0, R0, 0x8, RZ ;  /* 0x0000000800007824 */ /* 0x000fe200078e00ff */
[----:B------:R-:W1:Y:S04]  /*0200*/  S2R R3, SR_CTAID.X ;  /* 0x0000000000037919 */ /* 0x000e680000002500 */
[-C--:B------:R-:W-:Y:S01]  /*0210*/  IABS R7, R0.reuse ;  /* 0x0000000000077213 */ /* 0x080fe20000000000 */
[----:B------:R-:W-:Y:S01]  /*0220*/  STL [R1+0x184], RZ ;  /* 0x000184ff01007387 */ /* 0x000fe20000100800 */
[----:B------:R-:W-:Y:S02]  /*0230*/  IABS R10, R0 ;  /* 0x00000000000a7213 */ /* 0x000fe40000000000 */
[----:B------:R-:W2:Y:S01]  /*0240*/  I2F.RP R2, R7 ;  /* 0x0000000700027306 */ /* 0x000ea20000209400 */
[----:B------:R-:W-:Y:S04]  /*0250*/  STL [R1+0x188], RZ ;  /* 0x000188ff01007387 */ /* 0x000fe80000100800 */
[----:B------:R-:W-:Y:S04]  /*0260*/  STL [R1+0x18c], RZ ;  /* 0x00018cff01007387 */ /* 0x000fe80000100800 */
[----:B------:R-:W-:Y:S04]  /*0270*/  STL [R1+0x170], RZ ;  /* 0x000170ff01007387 */ /* 0x000fe80000100800 */
[----:B------:R-:W-:Y:S01]  /*0280*/  STL [R1+0x174], RZ ;  /* 0x000174ff01007387 */ /* 0x000fe20000100800 */
[----:B--2---:R-:W2:Y:S03]  /*0290*/  MUFU.RCP R2, R2 ;  /* 0x0000000200027308 */ /* 0x004ea60000001000 */
[----:B------:R-:W-:Y:S04]  /*02a0*/  STL [R1+0x178], RZ ;  /* 0x000178ff01007387 */ /* 0x000fe80000100800 */
[----:B------:R-:W-:Y:S01]  /*02b0*/  STL [R1+0x17c], RZ ;  /* 0x00017cff01007387 */ /* 0x000fe20000100800 */
[----:B-1----:R-:W-:-:S03]  /*02c0*/  IABS R8, R3 ;  /* 0x0000000300087213 */ /* 0x002fc60000000000 */
[----:B------:R-:W-:Y:S04]  /*02d0*/  STL [R1+0x160], RZ ;  /* 0x000160ff01007387 */ /* 0x000fe80000100800 */
[----:B------:R-:W-:Y:S01]  /*02e0*/  STL [R1+0x164], RZ ;  /* 0x000164ff01007387 */ /* 0x000fe20000100800 */
[----:B--2---:R-:W-:-:S03]  /*02f0*/  VIADD R4, R2, 0xffffffe ;  /* 0x0ffffffe02047836 */ /* 0x004fc60000000000 */
[----:B------:R-:W-:Y:S01]  /*0300*/  STL [R1+0x168], RZ ;  /* 0x000168ff01007387 */ /* 0x000fe20000100800 */
[----:B------:R-:W-:Y:S01]  /*0310*/  IMAD.MOV R2, RZ, RZ, -R10 ;  /* 0x000000ffff027224 */ /* 0x000fe200078e0a0a */
[----:B------:R1:W2:Y:S02]  /*0320*/  F2I.FTZ.U32.TRUNC.NTZ R5, R4 ;  /* 0x0000000400057305 */ /* 0x0002a4000021f000 */
[----:B------:R-:W-:Y:S04]  /*0330*/  STL [R1+0x16c], RZ ;  /* 0x00016cff01007387 */ /* 0x000fe80000100800 */
[----:B------:R-:W-:Y:S01]  /*0340*/  STL [R1+0x150], RZ ;  /* 0x000150ff01007387 */ /* 0x000fe20000100800 */
[----:B-1----:R-:W-:-:S03]  /*0350*/  IMAD.MOV.U32 R4, RZ, RZ, RZ ;  /* 0x000000ffff047224 */ /* 0x002fc600078e00ff */
[----:B------:R-:W-:Y:S04]  /*0360*/  STL [R1+0x154], RZ ;  /* 0x000154ff01007387 */ /* 0x000fe80000100800 */
[----:B------:R-:W-:Y:S01]  /*0370*/  STL [R1+0x158], RZ ;  /* 0x000158ff01007387 */ /* 0x000fe20000100800 */
[----:B--2---:R-:W-:-:S03]  /*0380*/  IMAD.MOV R6, RZ, RZ, -R5 ;  /* 0x000000ffff067224 */ /* 0x004fc600078e0a05 */
[----:B------:R-:W-:Y:S01]  /*0390*/  STL [R1+0x15c], RZ ;  /* 0x00015cff01007387 */ /* 0x000fe20000100800 */
[----:B------:R-:W-:Y:S02]  /*03a0*/  IMAD R9, R6, R7, RZ ;  /* 0x0000000706097224 */ /* 0x000fe400078e02ff */
[----:B------:R-:W-:Y:S01]  /*03b0*/  IMAD.MOV.U32 R6, RZ, RZ, R8 ;  /* 0x000000ffff067224 */ /* 0x000fe200078e0008 */
[----:B------:R-:W-:Y:S01]  /*03c0*/  STL [R1+0x140], RZ ;  /* 0x000140ff01007387 */ /* 0x000fe20000100800 */
[----:B------:R-:W-:-:S03]  /*03d0*/  IMAD.HI.U32 R5, R5, R9, R4 ;  /* 0x0000000905057227 */ /* 0x000fc600078e0004 */
[----:B------:R-:W-:Y:S03]  /*03e0*/  STL [R1+0x144], RZ ;  /* 0x000144ff01007387 */ /* 0x000fe60000100800 */
[----:B------:R-:W-:Y:S01]  /*03f0*/  IMAD.HI.U32 R5, R5, R6, RZ ;  /* 0x0000000605057227 */ /* 0x000fe200078e00ff */
[----:B------:R-:W-:Y:S03]  /*0400*/  STL [R1+0x148], RZ ;  /* 0x000148ff01007387 */ /* 0x000fe60000100800 */
[----:B------:R-:W-:Y:S01]  /*0410*/  IMAD R2, R5, R2, R6 ;  /* 0x0000000205027224 */ /* 0x000fe200078e0206 */
[----:B------:R-:W-:Y:S04]  /*0420*/  STL [R1+0x14c], RZ ;  /* 0x00014cff01007387 */ /* 0x000fe80000100800 */
[----:B------:R-:W-:Y:S01]  /*0430*/  ISETP.GT.U32.AND P1, PT, R7, R2, PT ;  /* 0x000000020700720c */ /* 0x000fe20003f24070 */
[----:B------:R-:W-:Y:S04]  /*0440*/  STL [R1+0x130], RZ ;  /* 0x000130ff01007387 */ /* 0x000fe80000100800 */
[----:B------:R-:W-:Y:S04]  /*0450*/  STL [R1+0x134], RZ ;  /* 0x000134ff01007387 */ /* 0x000fe80000100800 */
[----:B------:R-:W-:Y:S04]  /*0460*/  STL [R1+0x138], RZ ;  /* 0x000138ff01007387 */ /* 0x000fe80000100800 */
[----:B------:R-:W-:Y:S01]  /*0470*/  @!P1 IMAD.IADD R2, R2, 0x1, -R7 ;  /* 0x0000000102029824 */ /* 0x000fe200078e0a07 */
[----:B------:R-:W-:Y:S01]  /*0480*/  STL [R1+0x13c], RZ ;  /* 0x00013cff01007387 */ /* 0x000fe20000100800 */
[----:B------:R-:W-:Y:S01]  /*0490*/  @!P1 VIADD R5, R5, 0x1 ;  /* 0x0000000105059836 */ /* 0x000fe20000000000 */
[----:B------:R-:W-:-:S02]  /*04a0*/  ISETP.NE.AND P1, PT, R0, RZ, PT ;  /* 0x000000ff0000720c */ /* 0x000fc40003f25270 */
[----:B------:R-:W-:Y:S01]  /*04b0*/  ISETP.GE.U32.AND P0, PT, R2, R7, PT ;  /* 0x000000070200720c */ /* 0x000fe20003f06070 */
[----:B------:R-:W-:Y:S01]  /*04c0*/  STL [R1+0x120], RZ ;  /* 0x000120ff01007387 */ /* 0x000fe20000100800 */
[----:B------:R-:W-:-:S03]  /*04d0*/  LOP3.LUT R2, R3, R0, RZ, 0x3c, !PT ;  /* 0x0000000003027212 */ /* 0x000fc600078e3cff */
[----:B------:R-:W-:Y:S01]  /*04e0*/  STL [R1+0x124], RZ ;  /* 0x000124ff01007387 */ /* 0x000fe20000100800 */
[----:B------:R-:W-:Y:S01]  /*04f0*/  ISETP.GE.AND P2, PT, R2, RZ, PT ;  /* 0x000000ff0200720c */ /* 0x000fe20003f46270 */
[----:B------:R-:W-:Y:S02]  /*0500*/  VIADD R2, R11, 0x1ff ;  /* 0x000001ff0b027836 */ /* 0x000fe40000000000 */
[----:B------:R-:W-:Y:S04]  /*0510*/  STL [R1+0x128], RZ ;  /* 0x000128ff01007387 */ /* 0x000fe80000100800 */
[----:B------:R-:W-:Y:S01]  /*0520*/  @P0 VIADD R5, R5, 0x1 ;  /* 0x0000000105050836 */ /* 0x000fe20000000000 */
[----:B------:R-:W-:Y:S03]  /*0530*/  STL [R1+0x12c], RZ ;  /* 0x00012cff01007387 */ /* 0x000fe60000100800 */
[----:B------:R-:W-:Y:S01]  /*0540*/  IMAD.MOV.U32 R4, RZ, RZ, R5 ;  /* 0x000000ffff047224 */ /* 0x000fe200078e0005 */
[----:B------:R-:W-:Y:S01]  /*0550*/  SHF.R.S32.HI R5, RZ, 0x1f, R2 ;  /* 0x0000001fff057819 */ /* 0x000fe20000011402 */
[----:B------:R-:W-:Y:S02]  /*0560*/  STL [R1+0x110], RZ ;  /* 0x000110ff01007387 */ /* 0x000fe40000100800 */
[----:B------:R-:W-:Y:S01]  /*0570*/  @!P2 IMAD.MOV R4, RZ, RZ, -R4 ;  /* 0x000000ffff04a224 */ /* 0x000fe200078e0a04 */
[----:B------:R-:W-:Y:S01]  /*0580*/  @!P1 LOP3.LUT R4, RZ, R0, RZ, 0x33, !PT ;  /* 0x00000000ff049212 */ /* 0x000fe200078e33ff */
[----:B------:R-:W-:Y:S01]  /*0590*/  STL [R1+0x114], RZ ;  /* 0x000114ff01007387 */ /* 0x000fe20000100800 */
[----:B------:R-:W-:-:S03]  /*05a0*/  LEA.HI R5, R5, R2, RZ, 0x9 ;  /* 0x0000000205057211 */ /* 0x000fc600078f48ff */
[----:B------:R-:W-:Y:S01]  /*05b0*/  IMAD.SHL.U32 R2, R4, 0x8, RZ ;  /* 0x0000000804027824 */ /* 0x000fe200078e00ff */
[----:B------:R-:W-:Y:S01]  /*05c0*/  STL [R1+0x118], RZ ;  /* 0x000118ff01007387 */ /* 0x000fe20000100800 */
[----:B------:R-:W-:-:S03]  /*05d0*/  IMAD.MOV R4, RZ, RZ, -R4 ;  /* 0x000000ffff047224 */ /* 0x000fc600078e0a04 */
[----:B------:R-:W-:Y:S01]  /*05e0*/  LEA.HI.SX32 R5, R5, -R2, 0x17 ;  /* 0x8000000205057211 */ /* 0x000fe200078fbaff */
[----:B------:R-:W-:Y:S01]  /*05f0*/  IMAD R11, R0, R4, R3 ;  /* 0x00000004000b7224 */ /* 0x000fe200078e0203 */
[----:B------:R-:W-:Y:S01]  /*0600*/  STL [R1+0x11c], RZ ;  /* 0x00011cff01007387 */ /* 0x000fe20000100800 */
[----:B------:R-:W-:Y:S01]  /*0610*/  IMAD.MOV.U32 R4, RZ, RZ, RZ ;  /* 0x000000ffff047224 */ /* 0x000fe200078e00ff */
[----:B------:R-:W-:Y:S02]  /*0620*/  VIMNMX R6, PT, PT, R5, 0x8, PT ;  /* 0x0000000805067848 */ /* 0x000fe40003fe0100 */
[----:B------:R-:W-:Y:S02]  /*0630*/  STL [R1+0x100], RZ ;  /* 0x000100ff01007387 */ /* 0x000fe40000100800 */
[-C--:B------:R-:W-:Y:S02]  /*0640*/  IABS R8, R6.reuse ;  /* 0x0000000600087213 */ /* 0x080fe40000000000 */
[----:B------:R-:W-:Y:S01]  /*0650*/  STL [R1+0x104], RZ ;  /* 0x000104ff01007387 */ /* 0x000fe20000100800 */
[----:B------:R-:W-:Y:S01]  /*0660*/  IABS R0, R6 ;  /* 0x0000000600007213 */ /* 0x000fe20000000000 */
[----:B------:R-:W1:Y:S02]  /*0670*/  I2F.RP R7, R8 ;  /* 0x0000000800077306 */ /* 0x000e640000209400 */
[----:B------:R-:W-:Y:S04]  /*0680*/  STL [R1+0x108], RZ ;  /* 0x000108ff01007387 */ /* 0x000fe80000100800 */
[----:B------:R-:W-:Y:S04]  /*0690*/  STL [R1+0x10c], RZ ;  /* 0x00010cff01007387 */ /* 0x000fe80000100800 */
[----:B------:R-:W-:Y:S04]  /*06a0*/  STL [R1+0xf0], RZ ;  /* 0x0000f0ff01007387 */ /* 0x000fe80000100800 */
[----:B------:R-:W-:Y:S01]  /*06b0*/  STL [R1+0xf4], RZ ;  /* 0x0000f4ff01007387 */ /* 0x000fe20000100800 */
[----:B-1----:R-:W1:Y:S03]  /*06c0*/  MUFU.RCP R7, R7 ;  /* 0x0000000700077308 */ /* 0x002e660000001000 */
[----:B------:R-:W-:Y:S04]  /*06d0*/  STL [R1+0xf8], RZ ;  /* 0x0000f8ff01007387 */ /* 0x000fe80000100800 */
[----:B------:R-:W-:Y:S04]  /*06e0*/  STL [R1+0xfc], RZ ;  /* 0x0000fcff01007387 */ /* 0x000fe80000100800 */
[----:B------:R-:W-:Y:S04]  /*06f0*/  STL [R1+0xe0], RZ ;  /* 0x0000e0ff01007387 */ /* 0x000fe80000100800 */
[----:B------:R-:W-:Y:S01]  /*0700*/  STL [R1+0xe4], RZ ;  /* 0x0000e4ff01007387 */ /* 0x000fe20000100800 */
[----:B-1----:R-:W-:-:S03]  /*0710*/  VIADD R5, R7, 0xffffffe ;  /* 0x0ffffffe07057836 */ /* 0x002fc60000000000 */
[----:B------:R-:W-:Y:S03]  /*0720*/  STL [R1+0xe8], RZ ;  /* 0x0000e8ff01007387 */ /* 0x000fe60000100800 */
[----:B------:R-:W1:Y:S01]  /*0730*/  F2I.FTZ.U32.TRUNC.NTZ R5, R5 ;  /* 0x0000000500057305 */ /* 0x000e62000021f000 */
[----:B------:R-:W-:Y:S04]  /*0740*/  STL [R1+0xec], RZ ;  /* 0x0000ecff01007387 */ /* 0x000fe80000100800 */
[----:B------:R-:W-:Y:S04]  /*0750*/  STL [R1+0xd0], RZ ;  /* 0x0000d0ff01007387 */ /* 0x000fe80000100800 */
[----:B------:R-:W-:Y:S04]  /*0760*/  STL [R1+0xd4], RZ ;  /* 0x0000d4ff01007387 */ /* 0x000fe80000100800 */
[----:B------:R-:W-:Y:S01]  /*0770*/  STL [R1+0xd8], RZ ;  /* 0x0000d8ff01007387 */ /* 0x000fe20000100800 */
[----:B-1----:R-:W-:-:S03]  /*0780*/  IMAD.MOV R9, RZ, RZ, -R5 ;  /* 0x000000ffff097224 */ /* 0x002fc600078e0a05 */
[----:B------:R-:W-:Y:S01]  /*0790*/  STL [R1+0xdc], RZ ;  /* 0x0000dcff01007387 */ /* 0x000fe20000100800 */
[----:B------:R-:W-:Y:S01]  /*07a0*/  IMAD.MOV.U32 R3, RZ, RZ, R9 ;  /* 0x000000ffff037224 */ /* 0x000fe200078e0009 */
[----:B------:R-:W-:Y:S02]  /*07b0*/  IABS R9, R11 ;  /* 0x0000000b00097213 */ /* 0x000fe40000000000 */
[----:B------:R-:W-:Y:S01]  /*07c0*/  STL [R1+0xc0], RZ ;  /* 0x0000c0ff01007387 */ /* 0x000fe20000100800 */
[----:B------:R-:W-:-:S03]  /*07d0*/  IMAD R3, R3, R8, RZ ;  /* 0x0000000803037224 */ /* 0x000fc600078e02ff */
[----:B------:R-:W-:Y:S01]  /*07e0*/  STL [R1+0xc4], RZ ;  /* 0x0000c4ff01007387 */ /* 0x000fe20000100800 */
[----:B------:R-:W-:-:S03]  /*07f0*/  IMAD.HI.U32 R4, R5, R3, R4 ;  /* 0x0000000305047227 */ /* 0x000fc600078e0004 */
[----:B------:R-:W-:Y:S01]  /*0800*/  STL [R1+0xc8], RZ ;  /* 0x0000c8ff01007387 */ /* 0x000fe20000100800 */
[----:B------:R-:W-:Y:S02]  /*0810*/  IMAD.MOV R3, RZ, RZ, -R0 ;  /* 0x000000ffff037224 */ /* 0x000fe400078e0a00 */
[----:B------:R-:W-:Y:S01]  /*0820*/  IMAD.HI.U32 R0, R4, R9, RZ ;  /* 0x0000000904007227 */ /* 0x000fe200078e00ff */
[----:B------:R-:W-:Y:S01]  /*0830*/  STL [R1+0xcc], RZ ;  /* 0x0000ccff01007387 */ /* 0x000fe20000100800 */
[----:B------:R-:W-:Y:S02]  /*0840*/  CS2R R4, SRZ ;  /* 0x0000000000047805 */ /* 0x000fe4000001ff00 */
[----:B------:R-:W-:Y:S01]  /*0850*/  IMAD R3, R0, R3, R9 ;  /* 0x0000000300037224 */ /* 0x000fe200078e0209 */
[----:B------:R-:W-:Y:S04]  /*0860*/  STL [R1+0xb0], RZ ;  /* 0x0000b0ff01007387 */ /* 0x000fe80000100800 */
[----:B------:R-:W-:Y:S01]  /*0870*/  STL [R1+0xb4], RZ ;  /* 0x0000b4ff01007387 */ /* 0x000fe20000100800 */
[----:B------:R-:W-:-:S03]  /*0880*/  ISETP.GT.U32.AND P1, PT, R8, R3, PT ;  /* 0x000000030800720c */ /* 0x000fc60003f24070 */
[----:B------:R-:W-:Y:S04]  /*0890*/  STL [R1+0xb8], RZ ;  /* 0x0000b8ff01007387 */ /* 0x000fe80000100800 */
[----:B------:R-:W-:Y:S04]  /*08a0*/  STL [R1+0xbc], RZ ;  /* 0x0000bcff01007387 */ /* 0x000fe80000100800 */
[----:B------:R-:W-:Y:S02]  /*08b0*/  STL [R1+0xa0], RZ ;  /* 0x0000a0ff01007387 */ /* 0x000fe40000100800 */
[----:B------:R-:W-:-:S02]  /*08c0*/  @!P1 IMAD.IADD R3, R3, 0x1, -R8 ;  /* 0x0000000103039824 */ /* 0x000fc400078e0a08 */
[----:B------:R-:W-:Y:S01]  /*08d0*/  STL [R1+0xa4], RZ ;  /* 0x0000a4ff01007387 */ /* 0x000fe20000100800 */
[----:B------:R-:W-:Y:S01]  /*08e0*/  @!P1 VIADD R0, R0, 0x1 ;  /* 0x0000000100009836 */ /* 0x000fe20000000000 */
[----:B------:R-:W-:Y:S02]  /*08f0*/  ISETP.NE.AND P1, PT, R6, RZ, PT ;  /* 0x000000ff0600720c */ /* 0x000fe40003f25270 */
[----:B------:R-:W-:Y:S01]  /*0900*/  STL [R1+0xa8], RZ ;  /* 0x0000a8ff01007387 */ /* 0x000fe20000100800 */
[----:B------:R-:W-:Y:S02]  /*0910*/  ISETP.GE.U32.AND P0, PT, R3, R8, PT ;  /* 0x000000080300720c */ /* 0x000fe40003f06070 */
[----:B------:R-:W-:Y:S02]  /*0920*/  CS2R R8, SRZ ;  /* 0x0000000000087805 */ /* 0x000fe4000001ff00 */
[----:B------:R-:W-:Y:S01]  /*0930*/  LOP3.LUT R3, R11, R6, RZ, 0x3c, !PT ;  /* 0x000000060b037212 */ /* 0x000fe200078e3cff */
[----:B------:R-:W-:Y:S03]  /*0940*/  STL [R1+0xac], RZ ;  /* 0x0000acff01007387 */ /* 0x000fe60000100800 */
[----:B------:R-:W-:Y:S01]  /*0950*/  ISETP.GE.AND P2, PT, R3, RZ, PT ;  /* 0x000000ff0300720c */ /* 0x000fe20003f46270 */
[----:B------:R-:W-:Y:S04]  /*0960*/  STL [R1+0x90], RZ ;  /* 0x000090ff01007387 */ /* 0x000fe80000100800 */
[----:B------:R-:W-:Y:S01]  /*0970*/  STL [R1+0x94], RZ ;  /* 0x000094ff01007387 */ /* 0x000fe20000100800 */
[----:B------:R-:W-:-:S03]  /*0980*/  @P0 VIADD R0, R0, 0x1 ;  /* 0x0000000100000836 */ /* 0x000fc60000000000 */
[----:B------:R-:W-:Y:S04]  /*0990*/  STL [R1+0x98], RZ ;  /* 0x000098ff01007387 */ /* 0x000fe80000100800 */
[----:B------:R-:W-:Y:S01]  /*09a0*/  STL [R1+0x9c], RZ ;  /* 0x00009cff01007387 */ /* 0x000fe20000100800 */
[----:B------:R-:W-:Y:S01]  /*09b0*/  @!P2 IMAD.MOV R0, RZ, RZ, -R0 ;  /* 0x000000ffff00a224 */ /* 0x000fe200078e0a00 */
[----:B------:R-:W-:Y:S02]  /*09c0*/  @!P1 LOP3.LUT R0, RZ, R6, RZ, 0x33, !PT ;  /* 0x00000006ff009212 */ /* 0x000fe400078e33ff */
[----:B------:R-:W-:Y:S03]  /*09d0*/  STL [R1+0x80], RZ ;  /* 0x000080ff01007387 */ /* 0x000fe60000100800 */
[----:B------:R-:W-:Y:S01]  /*09e0*/  IMAD.MOV R3, RZ, RZ, -R0 ;  /* 0x000000ffff037224 */ /* 0x000fe200078e0a00 */
[----:B------:R-:W-:Y:S01]  /*09f0*/  STL [R1+0x84], RZ ;  /* 0x000084ff01007387 */ /* 0x000fe20000100800 */
[----:B------:R-:W-:-:S02]  /*0a00*/  IMAD.SHL.U32 R0, R0, 0x20, RZ ;  /* 0x0000002000007824 */ /* 0x000fc400078e00ff */
[----:B------:R-:W-:Y:S01]  /*0a10*/  IMAD R3, R6, R3, R11 ;  /* 0x0000000306037224 */ /* 0x000fe200078e020b */
[----:B------:R-:W-:Y:S01]  /*0a20*/  STL [R1+0x88], RZ ;  /* 0x000088ff01007387 */ /* 0x000fe20000100800 */
[----:B------:R-:W-:Y:S01]  /*0a30*/  VIADD R29, R0, 0x1b ;  /* 0x0000001b001d7836 */ /* 0x000fe20000000000 */
[----:B------:R-:W-:Y:S01]  /*0a40*/  CS2R R10, SRZ ;  /* 0x00000000000a7805 */ /* 0x000fe2000001ff00 */
[----:B------:R-:W-:Y:S01]  /*0a50*/  IMAD.IADD R2, R2, 0x1, R3 ;  /* 0x0000000102027824 */ /* 0x000fe200078e0203 */
[----:B------:R-:W-:Y:S01]  /*0a60*/  STL [R1+0x8c], RZ ;  /* 0x00008cff01007387 */ /* 0x000fe20000100800 */
[----:B0-----:R-:W-:Y:S01]  /*0a70*/  LOP3.LUT R3, R28, 0x3f, RZ, 0xc0, !PT ;  /* 0x0000003f1c037812 */ /* 0x001fe200078ec0ff */
[C---:B------:R-:W-:Y:S01]  /*0a80*/  VIADD R28, R0.reuse, 0x3 ;  /* 0x00000003001c7836 */ /* 0x040fe20000000000 */
[----:B------:R-:W-:Y:S01]  /*0a90*/  CS2R R6, SRZ ;  /* 0x0000000000067805 */ /* 0x000fe2000001ff00 */
[----:B------:R-:W-:Y:S04]  /*0aa0*/  STL [R1+0x70], RZ ;  /* 0x000070ff01007387 */ /* 0x000fe80000100800 */
        /* <DEDUP_REMOVED lines=27> */
[----:B------:R-:W-:Y:S04]  /*0c60*/  STL [R1], RZ ;  /* 0x000000ff01007387 */ /* 0x000fe80000100800 */
[----:B------:R-:W-:Y:S04]  /*0c70*/  STL [R1+0x4], RZ ;  /* 0x000004ff01007387 */ /* 0x000fe80000100800 */
[----:B------:R-:W-:Y:S04]  /*0c80*/  STL [R1+0x8], RZ ;  /* 0x000008ff01007387 */ /* 0x000fe80000100800 */
[----:B------:R-:W-:Y:S04]  /*0c90*/  STL [R1+0xc], RZ ;  /* 0x00000cff01007387 */ /* 0x000fe80000100800 */
[----:B------:R0:W-:Y:S04]  /*0ca0*/  STL [R1+0x1cf8], R24 ;  /* 0x001cf81801007387 */ /* 0x0001e80000100800 */
[----:B------:R1:W-:Y:S04]  /*0cb0*/  STL [R1+0x1cfc], R25 ;  /* 0x001cfc1901007387 */ /* 0x0003e80000100800 */
[----:B------:R-:W-:Y:S01]  /*0cc0*/  STL [R1+0xbf0], R0 ;  /* 0x000bf00001007387 */ /* 0x000fe20000100800 */
[----:B0-----:R-:W-:-:S02]  /*0cd0*/  VIADD R24, R0, 0x2 ;  /* 0x0000000200187836 */ /* 0x001fc40000000000 */
[----:B-1----:R-:W-:-:S05]  /*0ce0*/  VIADD R25, R0, 0x1 ;  /* 0x0000000100197836 */ /* 0x002fca0000000000 */
[----:B------:R0:W-:Y:S04]  /*0cf0*/  STL [R1+0x20c], R25 ;  /* 0x00020c1901007387 */ /* 0x0001e80000100800 */
[----:B------:R1:W-:Y:S04]  /*0d00*/  STL [R1+0x208], R24 ;  /* 0x0002081801007387 */ /* 0x0003e80000100800 */
[----:B------:R2:W-:Y:S01]  /*0d10*/  STL [R1+0x204], R28 ;  /* 0x0002041c01007387 */ /* 0x0005e20000100800 */
[C---:B0-----:R-:W-:Y:S02]  /*0d20*/  VIADD R25, R0.reuse, 0x4 ;  /* 0x0000000400197836 */ /* 0x041fe40000000000 */
[----:B-1----:R-:W-:-:S03]  /*0d30*/  VIADD R24, R0, 0x5 ;  /* 0x0000000500187836 */ /* 0x002fc60000000000 */
[----:B------:R0:W-:Y:S01]  /*0d40*/  STL [R1+0x200], R25 ;  /* 0x0002001901007387 */ /* 0x0001e20000100800 */
[----:B--2---:R-:W-:-:S03]  /*0d50*/  VIADD R28, R0, 0x6 ;  /* 0x00000006001c7836 */ /* 0x004fc60000000000 */
        /* <DEDUP_REMOVED lines=40> */
[----:B------:R-:W-:Y:S01]  /*0fe0*/  STL [R1+0x1ac], R25 ;  /* 0x0001ac1901007387 */ /* 0x000fe20000100800 */
[----:B--2---:R-:W-:-:S03]  /*0ff0*/  VIADD R28, R0, 0x1c ;  /* 0x0000001c001c7836 */ /* 0x004fc60000000000 */
[----:B------:R0:W-:Y:S02]  /*1000*/  STL [R1+0x1a8], R24 ;  /* 0x0001a81801007387 */ /* 0x0001e40000100800 */
[----:B0-----:R-:W-:Y:S02]  /*1010*/  IMAD R24, R2, 0x200, R3 ;  /* 0x0000020002187824 */ /* 0x001fe400078e0203 */
[----:B------:R-:W-:Y:S02]  /*1020*/  VIADD R3, R0, 0x1d ;  /* 0x0000001d00037836 */ /* 0x000fe40000000000 */
[----:B------:R-:W-:Y:S01]  /*1030*/  VIADD R25, R24, 0x40 ;  /* 0x0000004018197836 */ /* 0x000fe20000000000 */
[----:B------:R-:W-:Y:S01]  /*1040*/  STL [R1+0x1cd0], R24 ;  /* 0x001cd01801007387 */ /* 0x000fe20000100800 */
[C---:B------:R-:W-:Y:S02]  /*1050*/  VIADD R2, R0.reuse, 0x1e ;  /* 0x0000001e00027836 */ /* 0x040fe40000000000 */
[----:B------:R-:W-:Y:S01]  /*1060*/  VIADD R0, R0, 0x1f ;  /* 0x0000001f00007836 */ /* 0x000fe20000000000 */
[----:B------:R0:W-:Y:S02]  /*1070*/  STL [R1+0x1cd8], R25 ;  /* 0x001cd81901007387 */ /* 0x0001e40000100800 */
[----:B0-----:R-:W-:-:S05]  /*1080*/  VIADD R25, R24, 0x80 ;  /* 0x0000008018197836 */ /* 0x001fca0000000000 */
[----:B------:R0:W-:Y:S02]  /*1090*/  STL [R1+0x1cd4], R25 ;  /* 0x001cd41901007387 */ /* 0x0001e40000100800 */
[----:B0-----:R-:W-:-:S05]  /*10a0*/  VIADD R25, R24, 0xc0 ;  /* 0x000000c018197836 */ /* 0x001fca0000000000 */
[----:B------:R0:W-:Y:S02]  /*10b0*/  STL [R1+0x1cdc], R25 ;  /* 0x001cdc1901007387 */ /* 0x0001e40000100800 */
[----:B0-----:R-:W-:-:S05]  /*10c0*/  VIADD R25, R24, 0x100 ;  /* 0x0000010018197836 */ /* 0x001fca0000000000 */
[----:B------:R0:W-:Y:S02]  /*10d0*/  STL [R1+0x1cec], R25 ;  /* 0x001cec1901007387 */ /* 0x0001e40000100800 */
[----:B0-----:R-:W-:-:S05]  /*10e0*/  VIADD R25, R24, 0x140 ;  /* 0x0000014018197836 */ /* 0x001fca0000000000 */
[----:B------:R0:W-:Y:S02]  /*10f0*/  STL [R1+0x1ce8], R25 ;  /* 0x001ce81901007387 */ /* 0x0001e40000100800 */
[C---:B0-----:R-:W-:Y:S02]  /*1100*/  VIADD R25, R24.reuse, 0x180 ;  /* 0x0000018018197836 */ /* 0x041fe40000000000 */
[----:B------:R-:W-:-:S03]  /*1110*/  VIADD R24, R24, 0x1c0 ;  /* 0x000001c018187836 */ /* 0x000fc60000000000 */
[----:B------:R0:W-:Y:S04]  /*1120*/  STL [R1+0x1ce4], R25 ;  /* 0x001ce41901007387 */ /* 0x0001e80000100800 */
[----:B0-----:R0:W5:Y:S04]  /*1130*/  LDL.LU R25, [R1+0x1cfc] ;  /* 0x001cfc0001197983 */ /* 0x0011680000300800 */
[----:B------:R1:W-:Y:S04]  /*1140*/  STL [R1+0x1ce0], R24 ;  /* 0x001ce01801007387 */ /* 0x0003e80000100800 */
[----:B-1----:R0:W5:Y:S01]  /*1150*/  LDL.LU R24, [R1+0x1cf8] ;  /* 0x001cf80001187983 */ /* 0x0021620000300800 */
[----:B----4-:R-:W-:Y:S05]  /*1160*/  BRA.U !UP0, `(.L_x_0) ;  /* 0x00000425084c7547 */ /* 0x010fea000b800000 */
[----:B------:R-:W2:Y:S04]  /*1170*/  LDL R7, [R1+0x1a4] ;  /* 0x0001a40001077983 */ /* 0x000ea80000100800 */
[----:B-----5:R-:W3:Y:S04]  /*1180*/  LDL R24, [R1+0x1cd0] ;  /* 0x001cd00001187983 */ /* 0x020ee80000100800 */
[----:B------:R-:W4:Y:S04]  /*1190*/  LDL R25, [R1+0x1cd8] ;  /* 0x001cd80001197983 */ /* 0x000f280000100800 */
[----:B------:R-:W3:Y:S01]  /*11a0*/  LDL R26, [R1+0x1cd4] ;  /* 0x001cd400011a7983 */ /* 0x000ee20000100800 */
[----:B------:R-:W-:Y:S01]  /*11b0*/  IMAD.MOV.U32 R8, RZ, RZ, RZ ;  /* 0x000000ffff087224 */ /* 0x000fe200078e00ff */
[----:B------:R-:W1:Y:S02]  /*11c0*/  LDCU UR6, c[0x0][0x3ac] ;  /* 0x00007580ff0677ac */ /* 0x000e640008000800 */
[----:B------:R-:W3:Y:S01]  /*11d0*/  LDL.LU R19, [R1+0x1a0] ;  /* 0x0001a00001137983 */ /* 0x000ee20000300800 */
[----:B------:R-:W0:Y:S03]  /*11e0*/  LDCU.128 UR8, c[0x0][0x380] ;  /* 0x00007000ff0877ac */ /* 0x000e260008000c00 */
[----:B------:R-:W4:Y:S01]  /*11f0*/  LDL R27, [R1+0x1cdc] ;  /* 0x001cdc00011b7983 */ /* 0x000f220000100800 */
[----:B------:R-:W0:Y:S03]  /*1200*/  LDCU UR12, c[0x0][0x3b0] ;  /* 0x00007600ff0c77ac */ /* 0x000e260008000800 */
[----:B------:R-:W4:Y:S01]  /*1210*/  LDL R20, [R1+0x1cec] ;  /* 0x001cec0001147983 */ /* 0x000f220000100800 */
[----:B------:R-:W0:Y:S03]  /*1220*/  LDCU UR7, c[0x0][0x3a4] ;  /* 0x00007480ff0777ac */ /* 0x000e260008000800 */
[----:B------:R-:W4:Y:S04]  /*1230*/  LDL R21, [R1+0x1ce8] ;  /* 0x001ce80001157983 */ /* 0x000f280000100800 */
[----:B------:R-:W4:Y:S04]  /*1240*/  LDL R22, [R1+0x1ce4] ;  /* 0x001ce40001167983 */ /* 0x000f280000100800 */
[----:B------:R-:W4:Y:S01]  /*1250*/  LDL R23, [R1+0x1ce0] ;  /* 0x001ce00001177983 */ /* 0x000f220000100800 */
[----:B--2---:R-:W-:-:S02]  /*1260*/  IABS R7, R7 ;  /* 0x0000000700077213 */ /* 0x004fc40000000000 */
[----:B---3--:R-:W-:-:S04]  /*1270*/  IABS R10, R19 ;  /* 0x00000013000a7213 */ /* 0x008fc80000000000 */
[----:B------:R-:W2:Y:S08]  /*1280*/  I2F.RP R5, R10 ;  /* 0x0000000a00057306 */ /* 0x000eb00000209400 */
[----:B------:R-:W3:Y:S08]  /*1290*/  I2F.RP R4, R7 ;  /* 0x0000000700047306 */ /* 0x000ef00000209400 */
[----:B--2---:R-:W2:Y:S08]  /*12a0*/  MUFU.RCP R5, R5 ;  /* 0x0000000500057308 */ /* 0x004eb00000001000 */
[----:B---3--:R-:W3:Y:S01]  /*12b0*/  MUFU.RCP R4, R4 ;  /* 0x0000000400047308 */ /* 0x008ee20000001000 */
[----:B--2---:R-:W-:-:S07]  /*12c0*/  VIADD R5, R5, 0xffffffe ;  /* 0x0ffffffe05057836 */ /* 0x004fce0000000000 */
[----:B------:R-:W2:Y:S01]  /*12d0*/  F2I.FTZ.U32.TRUNC.NTZ R5, R5 ;  /* 0x0000000500057305 */ /* 0x000ea2000021f000 */
[----:B---3--:R-:W-:-:S07]  /*12e0*/  VIADD R4, R4, 0xffffffe ;  /* 0x0ffffffe04047836 */ /* 0x008fce0000000000 */
[----:B------:R3:W0:Y:S01]  /*12f0*/  F2I.FTZ.U32.TRUNC.NTZ R9, R4 ;  /* 0x0000000400097305 */ /* 0x000622000021f000 */
[----:B--2---:R-:W-:Y:S02]  /*1300*/  IMAD.MOV R6, RZ, RZ, -R5 ;  /* 0x000000ffff067224 */ /* 0x004fe400078e0a05 */
[----:B---3--:R-:W-:Y:S02]  /*1310*/  IMAD.MOV.U32 R4, RZ, RZ, RZ ;  /* 0x000000ffff047224 */ /* 0x008fe400078e00ff */
[----:B------:R-:W-:Y:S01]  /*1320*/  IMAD R6, R6, R10, RZ ;  /* 0x0000000a06067224 */ /* 0x000fe200078e02ff */
[----:B------:R-:W-:-:S03]  /*1330*/  IABS R14, R24 ;  /* 0x00000018000e7213 */ /* 0x000fc60000000000 */
[----:B------:R-:W-:Y:S01]  /*1340*/  IMAD.HI.U32 R4, R5, R6, R4 ;  /* 0x0000000605047227 */ /* 0x000fe200078e0004 */
[----:B----4-:R-:W-:-:S03]  /*1350*/  IABS R12, R25 ;  /* 0x00000019000c7213 */ /* 0x010fc60000000000 */
[----:B0-----:R-:W-:Y:S01]  /*1360*/  IMAD.MOV R6, RZ, RZ, -R9 ;  /* 0x000000ffff067224 */ /* 0x001fe200078e0a09 */
[----:B------:R-:W-:Y:S01]  /*1370*/  IABS R11, R26 ;  /* 0x0000001a000b7213 */ /* 0x000fe20000000000 */
[----:B------:R-:W-:Y:S01]  /*1380*/  IMAD.HI.U32 R5, R4, R14, RZ ;  /* 0x0000000e04057227 */ /* 0x000fe200078e00ff */
[----:B------:R-:W-:-:S03]  /*1390*/  IABS R17, R27 ;  /* 0x0000001b00117213 */ /* 0x000fc60000000000 */
[----:B------:R-:W-:Y:S02]  /*13a0*/  IMAD R6, R6, R7, RZ ;  /* 0x0000000706067224 */ /* 0x000fe400078e02ff */
[----:B------:R-:W-:-:S04]  /*13b0*/  IMAD.HI.U32 R13, R4, R12, RZ ;  /* 0x0000000c040d7227 */ /* 0x000fc800078e00ff */
[----:B------:R-:W-:Y:S02]  /*13c0*/  IMAD.MOV R5, RZ, RZ, -R5 ;  /* 0x000000ffff057224 */ /* 0x000fe400078e0a05 */
[----:B------:R-:W-:-:S04]  /*13d0*/  IMAD.HI.U32 R6, R9, R6, R8 ;  /* 0x0000000609067227 */ /* 0x000fc800078e0008 */
[----:B------:R-:W-:-:S04]  /*13e0*/  IMAD.HI.U32 R9, R4, R11, RZ ;  /* 0x0000000b04097227 */ /* 0x000fc800078e00ff */
[----:B------:R-:W-:Y:S02]  /*13f0*/  IMAD.MOV R13, RZ, RZ, -R13 ;  /* 0x000000ffff0d7224 */ /* 0x000fe400078e0a0d */
[----:B------:R-:W-:Y:S01]  /*1400*/  IMAD.HI.U32 R16, R4, R17, RZ ;  /* 0x0000001104107227 */ /* 0x000fe200078e00ff */
[----:B------:R-:W-:Y:S02]  /*1410*/  IABS R8, R20 ;  /* 0x0000001400087213 */ /* 0x000fe40000000000 */
[----:B------:R-:W-:Y:S01]  /*1420*/  IABS R15, R22 ;  /* 0x00000016000f7213 */ /* 0x000fe20000000000 */
[C---:B------:R-:W-:Y:S01]  /*1430*/  IMAD R14, R10.reuse, R5, R14 ;  /* 0x000000050a0e7224 */ /* 0x040fe200078e020e */
[----:B------:R-:W-:Y:S01]  /*1440*/  IABS R5, R21 ;  /* 0x0000001500057213 */ /* 0x000fe20000000000 */
[----:B------:R-:W-:Y:S02]  /*1450*/  IMAD.MOV R9, RZ, RZ, -R9 ;  /* 0x000000ffff097224 */ /* 0x000fe400078e0a09 */
[C---:B------:R-:W-:Y:S01]  /*1460*/  IMAD R12, R10.reuse, R13, R12 ;  /* 0x0000000d0a0c7224 */ /* 0x040fe200078e020c */
[----:B------:R-:W-:Y:S01]  /*1470*/  IABS R13, R23 ;  /* 0x00000017000d7213 */ /* 0x000fe20000000000 */
[----:B------:R-:W-:Y:S01]  /*1480*/  IMAD.MOV R16, RZ, RZ, -R16 ;  /* 0x000000ffff107224 */ /* 0x000fe200078e0a10 */
[C---:B------:R-:W-:Y:S01]  /*1490*/  ISETP.GT.U32.AND P4, PT, R10.reuse, R14, PT ;  /* 0x0000000e0a00720c */ /* 0x040fe20003f84070 */
[----:B------:R-:W-:-:S02]  /*14a0*/  IMAD R11, R10, R9, R11 ;  /* 0x000000090a0b7224 */ /* 0x000fc400078e020b */
[----:B------:R-:W-:Y:S02]  /*14b0*/  IMAD R16, R10, R16, R17 ;  /* 0x000000100a107224 */ /* 0x000fe400078e0211 */
[----:B------:R-:W-:-:S04]  /*14c0*/  IMAD.HI.U32 R9, R4, R8, RZ ;  /* 0x0000000804097227 */ /* 0x000fc800078e00ff */
[----:B------:R-:W-:-:S04]  /*14d0*/  IMAD.HI.U32 R18, R4, R5, RZ ;  /* 0x0000000504127227 */ /* 0x000fc800078e00ff */
[----:B------:R-:W-:-:S04]  /*14e0*/  IMAD.HI.U32 R17, R4, R15, RZ ;  /* 0x0000000f04117227 */ /* 0x000fc800078e00ff */
[----:B------:R-:W-:-:S04]  /*14f0*/  IMAD.HI.U32 R4, R4, R13, RZ ;  /* 0x0000000d04047227 */ /* 0x000fc800078e00ff */
[----:B------:R-:W-:Y:S01]  /*1500*/  IMAD.MOV R4, RZ, RZ, -R4 ;  /* 0x000000ffff047224 */ /* 0x000fe200078e0a04 */
[C---:B------:R-:W-:Y:S01]  /*1510*/  ISETP.GT.U32.AND P1, PT, R10.reuse, R12, PT ;  /* 0x0000000c0a00720c */ /* 0x040fe20003f24070 */
[----:B------:R-:W-:Y:S02]  /*1520*/  IMAD.MOV R18, RZ, RZ, -R18 ;  /* 0x000000ffff127224 */ /* 0x000fe400078e0a12 */
[C---:B------:R-:W-:Y:S01]  /*1530*/  IMAD R4, R10.reuse, R4, R13 ;  /* 0x000000040a047224 */ /* 0x040fe200078e020d */
[C---:B------:R-:W-:Y:S01]  /*1540*/  ISETP.GT.U32.AND P2, PT, R10.reuse, R16, PT ;  /* 0x000000100a00720c */ /* 0x040fe20003f44070 */
[----:B------:R-:W-:Y:S02]  /*1550*/  IMAD R5, R10, R18, R5 ;  /* 0x000000120a057224 */ /* 0x000fe400078e0205 */
[----:B------:R-:W-:Y:S01]  /*1560*/  @!P4 IMAD.IADD R14, R14, 0x1, -R10 ;  /* 0x000000010e0ec824 */ /* 0x000fe200078e0a0a */
[C---:B------:R-:W-:Y:S01]  /*1570*/  ISETP.GT.U32.AND P4, PT, R10.reuse, R4, PT ;  /* 0x000000040a00720c */ /* 0x040fe20003f84070 */
[----:B------:R-:W-:Y:S01]  /*1580*/  IMAD.MOV R9, RZ, RZ, -R9 ;  /* 0x000000ffff097224 */ /* 0x000fe200078e0a09 */
[----:B------:R-:W-:-:S02]  /*1590*/  ISETP.GT.U32.AND P6, PT, R10, R5, PT ;  /* 0x000000050a00720c */ /* 0x000fc40003fc4070 */
[C---:B------:R-:W-:Y:S01]  /*15a0*/  ISETP.GT.U32.AND P3, PT, R10.reuse, R11, PT ;  /* 0x0000000b0a00720c */ /* 0x040fe20003f64070 */
[----:B------:R-:W-:Y:S02]  /*15b0*/  IMAD R8, R10, R9, R8 ;  /* 0x000000090a087224 */ /* 0x000fe400078e0208 */
[--C-:B------:R-:W-:Y:S01]  /*15c0*/  @!P1 IMAD.IADD R12, R12, 0x1, -R10.reuse ;  /* 0x000000010c0c9824 */ /* 0x100fe200078e0a0a */
[C---:B------:R-:W-:Y:S01]  /*15d0*/  ISETP.GT.U32.AND P1, PT, R10.reuse, R14, PT ;  /* 0x0000000e0a00720c */ /* 0x040fe20003f24070 */
[----:B------:R-:W-:Y:S01]  /*15e0*/  IMAD.MOV R17, RZ, RZ, -R17 ;  /* 0x000000ffff117224 */ /* 0x000fe200078e0a11 */
[----:B------:R-:W-:Y:S01]  /*15f0*/  ISETP.GT.U32.AND P5, PT, R10, R8, PT ;  /* 0x000000080a00720c */ /* 0x000fe20003fa4070 */
[--C-:B------:R-:W-:Y:S02]  /*1600*/  @!P2 IMAD.IADD R16, R16, 0x1, -R10.reuse ;  /* 0x000000011010a824 */ /* 0x100fe400078e0a0a */
[----:B------:R-:W-:Y:S02]  /*1610*/  @!P4 IMAD.IADD R4, R4, 0x1, -R10 ;  /* 0x000000010404c824 */ /* 0x000fe400078e0a0a */
[----:B------:R-:W-:-:S02]  /*1620*/  IMAD R15, R10, R17, R15 ;  /* 0x000000110a0f7224 */ /* 0x000fc400078e020f */
[--C-:B------:R-:W-:Y:S01]  /*1630*/  @!P6 IMAD.IADD R5, R5, 0x1, -R10.reuse ;  /* 0x000000010505e824 */ /* 0x100fe200078e0a0a */
[C---:B------:R-:W-:Y:S02]  /*1640*/  ISETP.GT.U32.AND P6, PT, R10.reuse, R16, PT ;  /* 0x000000100a00720c */ /* 0x040fe40003fc4070 */
[C---:B------:R-:W-:Y:S02]  /*1650*/  ISETP.GT.U32.AND P4, PT, R10.reuse, R4, PT ;  /* 0x000000040a00720c */ /* 0x040fe40003f84070 */
[C---:B------:R-:W-:Y:S01]  /*1660*/  ISETP.GT.U32.AND P0, PT, R10.reuse, R15, PT ;  /* 0x0000000f0a00720c */ /* 0x040fe20003f04070 */
[--C-:B------:R-:W-:Y:S01]  /*1670*/  @!P3 IMAD.IADD R11, R11, 0x1, -R10.reuse ;  /* 0x000000010b0bb824 */ /* 0x100fe200078e0a0a */
[----:B------:R-:W-:Y:S01]  /*1680*/  ISETP.GT.U32.AND P2, PT, R10, R12, PT ;  /* 0x0000000c0a00720c */ /* 0x000fe20003f44070 */
[--C-:B------:R-:W-:Y:S01]  /*1690*/  @!P1 IMAD.IADD R14, R14, 0x1, -R10.reuse ;  /* 0x000000010e0e9824 */ /* 0x100fe200078e0a0a */
[----:B------:R-:W-:Y:S01]  /*16a0*/  ISETP.GT.U32.AND P1, PT, R10, R5, PT ;  /* 0x000000050a00720c */ /* 0x000fe20003f24070 */
[----:B------:R-:W-:Y:S01]  /*16b0*/  @!P5 IMAD.IADD R8, R8, 0x1, -R10 ;  /* 0x000000010808d824 */ /* 0x000fe200078e0a0a */
[----:B------:R-:W-:-:S02]  /*16c0*/  ISETP.GT.U32.AND P5, PT, R10, R11, PT ;  /* 0x0000000b0a00720c */ /* 0x000fc40003fa4070 */
[----:B------:R-:W-:Y:S01]  /*16d0*/  IABS R9, R0 ;  /* 0x0000000000097213 */ /* 0x000fe20000000000 */
[--C-:B------:R-:W-:Y:S01]  /*16e0*/  @!P6 IMAD.IADD R16, R16, 0x1, -R10.reuse ;  /* 0x000000011010e824 */ /* 0x100fe200078e0a0a */
[----:B------:R-:W-:Y:S01]  /*16f0*/  ISETP.GE.AND P6, PT, R24, RZ, PT ;  /* 0x000000ff1800720c */ /* 0x000fe20003fc6270 */
[--C-:B------:R-:W-:Y:S01]  /*1700*/  @!P4 IMAD.IADD R4, R4, 0x1, -R10.reuse ;  /* 0x000000010404c824 */ /* 0x100fe200078e0a0a */
[----:B------:R-:W-:Y:S01]  /*1710*/  ISETP.GE.AND P4, PT, R27, RZ, PT ;  /* 0x000000ff1b00720c */ /* 0x000fe20003f86270 */
[----:B------:R-:W-:Y:S02]  /*1720*/  @!P0 IMAD.IADD R15, R15, 0x1, -R10 ;  /* 0x000000010f0f8824 */ /* 0x000fe400078e0a0a */
[----:B------:R-:W-:Y:S01]  /*1730*/  IMAD.HI.U32 R13, R6, R9, RZ ;  /* 0x00000009060d7227 */ /* 0x000fe200078e00ff */
[----:B------:R-:W-:-:S03]  /*1740*/  ISETP.GT.U32.AND P0, PT, R10, R8, PT ;  /* 0x000000080a00720c */ /* 0x000fc60003f04070 */
[--C-:B------:R-:W-:Y:S01]  /*1750*/  @!P2 IMAD.IADD R12, R12, 0x1, -R10.reuse ;  /* 0x000000010c0ca824 */ /* 0x100fe200078e0a0a */
[----:B------:R-:W-:Y:S01]  /*1760*/  ISETP.GT.U32.AND P2, PT, R10, R15, PT ;  /* 0x0000000f0a00720c */ /* 0x000fe20003f44070 */
[--C-:B------:R-:W-:Y:S01]  /*1770*/  @!P1 IMAD.IADD R5, R5, 0x1, -R10.reuse ;  /* 0x0000000105059824 */ /* 0x100fe200078e0a0a */
[----:B------:R-:W-:Y:S01]  /*1780*/  ISETP.GE.AND P1, PT, R26, RZ, PT ;  /* 0x000000ff1a00720c */ /* 0x000fe20003f26270 */
[----:B------:R-:W-:Y:S01]  /*1790*/  IMAD.MOV R13, RZ, RZ, -R13 ;  /* 0x000000ffff0d7224 */ /* 0x000fe200078e0a0d */
[----:B------:R-:W-:Y:S01]  /*17a0*/  IABS R18, R2 ;  /* 0x0000000200127213 */ /* 0x000fe20000000000 */
[----:B------:R-:W-:Y:S01]  /*17b0*/  @!P5 IMAD.IADD R11, R11, 0x1, -R10 ;  /* 0x000000010b0bd824 */ /* 0x000fe200078e0a0a */
[----:B------:R-:W-:Y:S01]  /*17c0*/  ISETP.GE.AND P5, PT, R2, RZ, PT ;  /* 0x000000ff0200720c */ /* 0x000fe20003fa6270 */
[----:B------:R-:W-:Y:S01]  /*17d0*/  IMAD R2, R7, R13, R9 ;  /* 0x0000000d07027224 */ /* 0x000fe200078e0209 */
[----:B------:R-:W-:Y:S01]  /*17e0*/  IABS R9, R3 ;  /* 0x0000000300097213 */ /* 0x000fe20000000000 */
[----:B------:R-:W-:Y:S01]  /*17f0*/  @!P6 IMAD.MOV R14, RZ, RZ, -R14 ;  /* 0x000000ffff0ee224 */ /* 0x000fe200078e0a0e */
[----:B------:R-:W-:Y:S01]  /*1800*/  ISETP.GE.AND P6, PT, R3, RZ, PT ;  /* 0x000000ff0300720c */ /* 0x000fe20003fc6270 */
[----:B------:R-:W-:Y:S01]  /*1810*/  @!P4 IMAD.MOV R16, RZ, RZ, -R16 ;  /* 0x000000ffff10c224 */ /* 0x000fe200078e0a10 */
[----:B------:R-:W-:-:S02]  /*1820*/  IABS R3, R28 ;  /* 0x0000001c00037213 */ /* 0x000fc40000000000 */
[----:B------:R-:W-:Y:S01]  /*1830*/  ISETP.GT.U32.AND P4, PT, R7, R2, PT ;  /* 0x000000020700720c */ /* 0x000fe20003f84070 */
[--C-:B------:R-:W-:Y:S02]  /*1840*/  @!P0 IMAD.IADD R8, R8, 0x1, -R10.reuse ;  /* 0x0000000108088824 */ /* 0x100fe400078e0a0a */
[----:B------:R-:W-:Y:S02]  /*1850*/  @!P2 IMAD.IADD R15, R15, 0x1, -R10 ;  /* 0x000000010f0fa824 */ /* 0x000fe400078e0a0a */
[----:B------:R-:W-:Y:S01]  /*1860*/  @!P1 IMAD.MOV R11, RZ, RZ, -R11 ;  /* 0x000000ffff0b9224 */ /* 0x000fe200078e0a0b */
[----:B------:R-:W-:Y:S01]  /*1870*/  ISETP.GE.AND P1, PT, R22, RZ, PT ;  /* 0x000000ff1600720c */ /* 0x000fe20003f26270 */
[----:B------:R-:W-:Y:S01]  /*1880*/  IMAD.HI.U32 R10, R6, R3, RZ ;  /* 0x00000003060a7227 */ /* 0x000fe200078e00ff */
[----:B------:R-:W2:Y:S03]  /*1890*/  LDL.LU R22, [R1+0x1a8] ;  /* 0x0001a80001167983 */ /* 0x000ea60000300800 */
[----:B------:R-:W-:-:S02]  /*18a0*/  IMAD.MOV R10, RZ, RZ, -R10 ;  /* 0x000000ffff0a7224 */ /* 0x000fc400078e0a0a */
[----:B------:R-:W-:Y:S01]  /*18b0*/  @!P4 IMAD.IADD R2, R2, 0x1, -R7 ;  /* 0x000000010202c824 */ /* 0x000fe200078e0a07 */
[----:B------:R-:W-:Y:S01]  /*18c0*/  ISETP.NE.AND P4, PT, R19, RZ, PT ;  /* 0x000000ff1300720c */ /* 0x000fe20003f85270 */
[----:B------:R-:W-:Y:S01]  /*18d0*/  IMAD R3, R7, R10, R3 ;  /* 0x0000000a07037224 */ /* 0x000fe200078e0203 */
[----:B------:R-:W-:Y:S02]  /*18e0*/  LOP3.LUT R10, RZ, R19, RZ, 0x33, !PT ;  /* 0x00000013ff0a7212 */ /* 0x000fe400078e33ff */
[----:B------:R-:W3:Y:S01]  /*18f0*/  LDL.LU R19, [R1+0x1ac] ;  /* 0x0001ac0001137983 */ /* 0x000ee20000300800 */
[----:B------:R-:W-:-:S13]  /*1900*/  ISETP.GE.AND P0, PT, R25, RZ, PT ;  /* 0x000000ff1900720c */ /* 0x000fda0003f06270 */
[----:B------:R-:W-:Y:S01]  /*1910*/  @!P0 IMAD.MOV R12, RZ, RZ, -R12 ;  /* 0x000000ffff0c8224 */ /* 0x000fe200078e0a0c */
[----:B------:R-:W-:-:S13]  /*1920*/  ISETP.GE.AND P0, PT, R21, RZ, PT ;  /* 0x000000ff1500720c */ /* 0x000fda0003f06270 */
[----:B------:R-:W-:Y:S01]  /*1930*/  @!P0 IMAD.MOV R5, RZ, RZ, -R5 ;  /* 0x000000ffff058224 */ /* 0x000fe200078e0a05 */
[----:B------:R-:W-:Y:S02]  /*1940*/  ISETP.GE.AND P0, PT, R23, RZ, PT ;  /* 0x000000ff1700720c */ /* 0x000fe40003f06270 */
[----:B------:R-:W4:Y:S01]  /*1950*/  LDL.LU R23, [R1+0x1b0] ;  /* 0x0001b00001177983 */ /* 0x000f220000300800 */
[----:B------:R-:W-:Y:S01]  /*1960*/  ISETP.GE.AND P3, PT, R0, RZ, PT ;  /* 0x000000ff0000720c */ /* 0x000fe20003f66270 */
[----:B------:R-:W-:Y:S01]  /*1970*/  IMAD.HI.U32 R0, R6, R18, RZ ;  /* 0x0000001206007227 */ /* 0x000fe200078e00ff */
[----:B------:R-:W-:-:S03]  /*1980*/  ISETP.GE.AND P2, PT, R20, RZ, PT ;  /* 0x000000ff1400720c */ /* 0x000fc60003f46270 */
[----:B------:R-:W-:Y:S02]  /*1990*/  IMAD.MOV R0, RZ, RZ, -R0 ;  /* 0x000000ffff007224 */ /* 0x000fe400078e0a00 */
[----:B------:R-:W-:-:S04]  /*19a0*/  IMAD.HI.U32 R17, R6, R9, RZ ;  /* 0x0000000906117227 */ /* 0x000fc800078e00ff */
[C---:B------:R-:W-:Y:S02]  /*19b0*/  IMAD R0, R7.reuse, R0, R18 ;  /* 0x0000000007007224 */ /* 0x040fe400078e0212 */
[----:B------:R-:W-:Y:S02]  /*19c0*/  IMAD.MOV R17, RZ, RZ, -R17 ;  /* 0x000000ffff117224 */ /* 0x000fe400078e0a11 */
[----:B------:R-:W-:Y:S01]  /*19d0*/  @!P2 IMAD.MOV R8, RZ, RZ, -R8 ;  /* 0x000000ffff08a224 */ /* 0x000fe200078e0a08 */
[C---:B------:R-:W-:Y:S01]  /*19e0*/  ISETP.GT.U32.AND P2, PT, R7.reuse, R0, PT ;  /* 0x000000000700720c */ /* 0x040fe20003f44070 */
[----:B------:R-:W-:Y:S01]  /*19f0*/  IMAD R9, R7, R17, R9 ;  /* 0x0000001107097224 */ /* 0x000fe200078e0209 */
[C---:B------:R-:W-:Y:S01]  /*1a00*/  SEL R20, R10.reuse, R14, !P4 ;  /* 0x0000000e0a147207 */ /* 0x040fe20006000000 */
[----:B------:R-:W-:Y:S01]  /*1a10*/  IMAD.MOV.U32 R17, RZ, RZ, R15 ;  /* 0x000000ffff117224 */ /* 0x000fe200078e000f */
[C---:B------:R-:W-:Y:S02]  /*1a20*/  SEL R18, R10.reuse, R12, !P4 ;  /* 0x0000000c0a127207 */ /* 0x040fe40006000000 */
[----:B------:R-:W-:-:S02]  /*1a30*/  SEL R14, R10, R11, !P4 ;  /* 0x0000000b0a0e7207 */ /* 0x000fc40006000000 */
[C---:B------:R-:W-:Y:S01]  /*1a40*/  SEL R12, R10.reuse, R16, !P4 ;  /* 0x000000100a0c7207 */ /* 0x040fe20006000000 */
[----:B------:R0:W-:Y:S01]  /*1a50*/  STL [R1+0x40], R20 ;  /* 0x0000401401007387 */ /* 0x0001e20000100800 */
[C---:B------:R-:W-:Y:S01]  /*1a60*/  SEL R11, R10.reuse, R8, !P4 ;  /* 0x000000080a0b7207 */ /* 0x040fe20006000000 */
[----:B------:R-:W-:Y:S01]  /*1a70*/  @!P1 IMAD.MOV R17, RZ, RZ, -R17 ;  /* 0x000000ffff119224 */ /* 0x000fe200078e0a11 */
[----:B------:R-:W-:Y:S01]  /*1a80*/  SEL R8, R10, R5, !P4 ;  /* 0x000000050a087207 */ /* 0x000fe20006000000 */
[----:B------:R-:W-:Y:S01]  /*1a90*/  STL [R1+0x3c], R18 ;  /* 0x00003c1201007387 */ /* 0x000fe20000100800 */
[C---:B------:R-:W-:Y:S01]  /*1aa0*/  ISETP.GT.U32.AND P1, PT, R7.reuse, R2, PT ;  /* 0x000000020700720c */ /* 0x040fe20003f24070 */
[----:B------:R-:W-:Y:S02]  /*1ab0*/  @!P2 IMAD.IADD R0, R0, 0x1, -R7 ;  /* 0x000000010000a824 */ /* 0x000fe400078e0a07 */
[----:B------:R-:W-:Y:S01]  /*1ac0*/  STL [R1+0x38], R14 ;  /* 0x0000380e01007387 */ /* 0x000fe20000100800 */
[----:B------:R-:W-:-:S03]  /*1ad0*/  ISETP.GT.U32.AND P2, PT, R7, R9, PT ;  /* 0x000000090700720c */ /* 0x000fc60003f44070 */
[----:B------:R-:W-:Y:S04]  /*1ae0*/  STL [R1+0x34], R12 ;  /* 0x0000340c01007387 */ /* 0x000fe80000100800 */
[----:B------:R-:W-:Y:S04]  /*1af0*/  STL [R1+0x30], R11 ;  /* 0x0000300b01007387 */ /* 0x000fe80000100800 */
[----:B------:R-:W-:Y:S01]  /*1b00*/  STL [R1+0x2c], R8 ;  /* 0x00002c0801007387 */ /* 0x000fe20000100800 */
[----:B------:R-:W-:-:S03]  /*1b10*/  @!P0 IMAD.MOV R4, RZ, RZ, -R4 ;  /* 0x000000ffff048224 */ /* 0x000fc600078e0a04 */
[----:B0-----:R-:W4:Y:S01]  /*1b20*/  LDL.LU R20, [R1+0x1b4] ;  /* 0x0001b40001147983 */ /* 0x001f220000300800 */
[----:B------:R-:W-:Y:S02]  /*1b30*/  ISETP.GT.U32.AND P0, PT, R7, R0, PT ;  /* 0x000000000700720c */ /* 0x000fe40003f04070 */
[----:B------:R-:W-:Y:S01]  /*1b40*/  SEL R5, R10, R17, !P4 ;  /* 0x000000110a057207 */ /* 0x000fe20006000000 */
[--C-:B------:R-:W-:Y:S01]  /*1b50*/  @!P1 IMAD.IADD R2, R2, 0x1, -R7.reuse ;  /* 0x0000000102029824 */ /* 0x100fe200078e0a07 */
[----:B------:R-:W-:Y:S01]  /*1b60*/  SEL R4, R10, R4, !P4 ;  /* 0x000000040a047207 */ /* 0x000fe20006000000 */
[----:B------:R-:W-:Y:S02]  /*1b70*/  @!P2 IMAD.IADD R9, R9, 0x1, -R7 ;  /* 0x000000010909a824 */ /* 0x000fe400078e0a07 */
[----:B------:R0:W-:Y:S04]  /*1b80*/  STL [R1+0x28], R5 ;  /* 0x0000280501007387 */ /* 0x0001e80000100800 */
[----:B------:R1:W-:Y:S01]  /*1b90*/  STL [R1+0x24], R4 ;  /* 0x0000240401007387 */ /* 0x0003e20000100800 */
[----:B------:R-:W-:-:S03]  /*1ba0*/  ISETP.GT.U32.AND P2, PT, R7, R9, PT ;  /* 0x000000090700720c */ /* 0x000fc60003f44070 */
[----:B------:R-:W4:Y:S01]  /*1bb0*/  LDL.LU R21, [R1+0x1b8] ;  /* 0x0001b80001157983 */ /* 0x000f220000300800 */
[----:B0-----:R-:W-:Y:S02]  /*1bc0*/  IMAD.MOV.U32 R5, RZ, RZ, R2 ;  /* 0x000000ffff057224 */ /* 0x001fe400078e0002 */
[----:B------:R-:W-:Y:S02]  /*1bd0*/  @!P0 IMAD.IADD R0, R0, 0x1, -R7 ;  /* 0x0000000100008824 */ /* 0x000fe400078e0a07 */
[----:B------:R-:W-:Y:S02]  /*1be0*/  @!P3 IMAD.MOV R5, RZ, RZ, -R5 ;  /* 0x000000ffff05b224 */ /* 0x000fe400078e0a05 */
[----:B-1----:R-:W-:-:S03]  /*1bf0*/  IMAD.MOV.U32 R4, RZ, RZ, R0 ;  /* 0x000000ffff047224 */ /* 0x002fc600078e0000 */
[----:B------:R0:W-:Y:S01]  /*1c00*/  STL [R1+0x18], R5 ;  /* 0x0000180501007387 */ /* 0x0001e20000100800 */
[----:B------:R-:W-:Y:S02]  /*1c10*/  @!P5 IMAD.MOV R4, RZ, RZ, -R4 ;  /* 0x000000ffff04d224 */ /* 0x000fe400078e0a04 */
[----:B------:R-:W-:Y:S01]  /*1c20*/  @!P2 IMAD.IADD R9, R9, 0x1, -R7 ;  /* 0x000000010909a824 */ /* 0x000fe200078e0a07 */
[----:B------:R-:W-:-:S13]  /*1c30*/  ISETP.GT.U32.AND P4, PT, R7, R3, PT ;  /* 0x000000030700720c */ /* 0x000fda0003f84070 */
[----:B------:R-:W-:-:S05]  /*1c40*/  @!P4 IMAD.IADD R3, R3, 0x1, -R7 ;  /* 0x000000010303c824 */ /* 0x000fca00078e0a07 */
[----:B------:R-:W-:Y:S01]  /*1c50*/  ISETP.GT.U32.AND P4, PT, R7, R3, PT ;  /* 0x000000030700720c */ /* 0x000fe20003f84070 */
[----:B------:R-:W-:-:S12]  /*1c60*/  @!P6 IMAD.MOV R9, RZ, RZ, -R9 ;  /* 0x000000ffff09e224 */ /* 0x000fd800078e0a09 */
[----:B------:R-:W-:Y:S01]  /*1c70*/  @!P4 IMAD.IADD R3, R3, 0x1, -R7 ;  /* 0x000000010303c824 */ /* 0x000fe200078e0a07 */
[----:B--2---:R-:W-:Y:S02]  /*1c80*/  ISETP.GE.AND P3, PT, R22, RZ, PT ;  /* 0x000000ff1600720c */ /* 0x004fe40003f66270 */
[----:B------:R-:W-:Y:S02]  /*1c90*/  IABS R8, R22 ;  /* 0x0000001600087213 */ /* 0x000fe40000000000 */
[----:B------:R-:W2:Y:S04]  /*1ca0*/  LDL.LU R22, [R1+0x1bc] ;  /* 0x0001bc0001167983 */ /* 0x000ea80000300800 */
[----:B------:R1:W-:Y:S01]  /*1cb0*/  STL [R1+0x14], R4 ;  /* 0x0000140401007387 */ /* 0x0003e20000100800 */
[----:B---3--:R-:W-:-:S02]  /*1cc0*/  IABS R2, R19 ;  /* 0x0000001300027213 */ /* 0x008fc40000000000 */
[----:B------:R-:W-:Y:S02]  /*1cd0*/  ISETP.GE.AND P2, PT, R19, RZ, PT ;  /* 0x000000ff1300720c */ /* 0x000fe40003f46270 */
[----:B------:R-:W3:Y:S04]  /*1ce0*/  LDL.LU R19, [R1+0x1c0] ;  /* 0x0001c00001137983 */ /* 0x000ee80000300800 */
[----:B------:R-:W3:Y:S04]  /*1cf0*/  LDL.LU R26, [R1+0x1c4] ;  /* 0x0001c400011a7983 */ /* 0x000ee80000300800 */
[----:B------:R-:W3:Y:S04]  /*1d00*/  LDL.LU R27, [R1+0x1c8] ;  /* 0x0001c800011b7983 */ /* 0x000ee80000300800 */
[----:B------:R0:W-:Y:S01]  /*1d10*/  STL [R1+0x10], R9 ;  /* 0x0000100901007387 */ /* 0x0001e20000100800 */
[----:B----4-:R-:W-:-:S02]  /*1d20*/  IABS R10, R23 ;  /* 0x00000017000a7213 */ /* 0x010fc40000000000 */
[----:B------:R-:W-:Y:S02]  /*1d30*/  ISETP.GE.AND P4, PT, R23, RZ, PT ;  /* 0x000000ff1700720c */ /* 0x000fe40003f86270 */
[----:B------:R-:W4:Y:S01]  /*1d40*/  LDL.LU R23, [R1+0x1cc] ;  /* 0x0001cc0001177983 */ /* 0x000f220000300800 */
[----:B------:R-:W-:Y:S01]  /*1d50*/  IABS R13, R29 ;  /* 0x0000001d000d7213 */ /* 0x000fe20000000000 */
[----:B0-----:R-:W-:-:S04]  /*1d60*/  IMAD.HI.U32 R5, R6, R8, RZ ;  /* 0x0000000806057227 */ /* 0x001fc800078e00ff */
[----:B------:R-:W-:-:S04]  /*1d70*/  IMAD.HI.U32 R15, R6, R13, RZ ;  /* 0x0000000d060f7227 */ /* 0x000fc800078e00ff */
[----:B------:R-:W-:Y:S02]  /*1d80*/  IMAD.MOV R15, RZ, RZ, -R15 ;  /* 0x000000ffff0f7224 */ /* 0x000fe400078e0a0f */
[----:B------:R-:W-:Y:S02]  /*1d90*/  IMAD.MOV.U32 R0, RZ, RZ, R2 ;  /* 0x000000ffff007224 */ /* 0x000fe400078e0002 */
[C---:B------:R-:W-:Y:S02]  /*1da0*/  IMAD R13, R7.reuse, R15, R13 ;  /* 0x0000000f070d7224 */ /* 0x040fe400078e020d */
[----:B------:R-:W-:Y:S02]  /*1db0*/  IMAD.MOV R5, RZ, RZ, -R5 ;  /* 0x000000ffff057224 */ /* 0x000fe400078e0a05 */
[----:B-1----:R-:W-:Y:S01]  /*1dc0*/  IMAD.HI.U32 R4, R6, R0, RZ ;  /* 0x0000000006047227 */ /* 0x002fe200078e00ff */
[----:B------:R-:W-:-:S03]  /*1dd0*/  ISETP.GT.U32.AND P5, PT, R7, R13, PT ;  /* 0x0000000d0700720c */ /* 0x000fc60003fa4070 */
[C---:B------:R-:W-:Y:S02]  /*1de0*/  IMAD R8, R7.reuse, R5, R8 ;  /* 0x0000000507087224 */ /* 0x040fe400078e0208 */
[----:B------:R-:W-:Y:S01]  /*1df0*/  IMAD.MOV R4, RZ, RZ, -R4 ;  /* 0x000000ffff047224 */ /* 0x000fe200078e0a04 */
[----:B------:R-:W-:Y:S02]  /*1e00*/  ISETP.GE.AND P1, PT, R28, RZ, PT ;  /* 0x000000ff1c00720c */ /* 0x000fe40003f26270 */
[C---:B------:R-:W-:Y:S01]  /*1e10*/  ISETP.GT.U32.AND P6, PT, R7.reuse, R8, PT ;  /* 0x000000080700720c */ /* 0x040fe20003fc4070 */
[----:B------:R-:W-:Y:S02]  /*1e20*/  IMAD R0, R7, R4, R0 ;  /* 0x0000000407007224 */ /* 0x000fe400078e0200 */
[----:B------:R-:W-:Y:S02]  /*1e30*/  IMAD.MOV.U32 R14, RZ, RZ, R3 ;  /* 0x000000ffff0e7224 */ /* 0x000fe400078e0003 */
[----:B------:R-:W-:Y:S01]  /*1e40*/  @!P5 IMAD.IADD R13, R13, 0x1, -R7 ;  /* 0x000000010d0dd824 */ /* 0x000fe200078e0a07 */
[----:B------:R-:W-:-:S05]  /*1e50*/  IABS R11, R20 ;  /* 0x00000014000b7213 */ /* 0x000fca0000000000 */
[----:B------:R-:W-:-:S04]  /*1e60*/  IMAD.HI.U32 R4, R6, R11, RZ ;  /* 0x0000000b06047227 */ /* 0x000fc800078e00ff */
[----:B------:R-:W-:Y:S02]  /*1e70*/  IMAD.MOV R4, RZ, RZ, -R4 ;  /* 0x000000ffff047224 */ /* 0x000fe400078e0a04 */
[----:B------:R-:W-:-:S04]  /*1e80*/  IMAD.HI.U32 R2, R6, R10, RZ ;  /* 0x0000000a06027227 */ /* 0x000fc800078e00ff */
[C---:B------:R-:W-:Y:S01]  /*1e90*/  IMAD R11, R7.reuse, R4, R11 ;  /* 0x00000004070b7224 */ /* 0x040fe200078e020b */
[----:B------:R-:W-:Y:S01]  /*1ea0*/  IABS R12, R21 ;  /* 0x00000015000c7213 */ /* 0x000fe20000000000 */
[----:B------:R-:W-:Y:S01]  /*1eb0*/  @!P1 IMAD.MOV R14, RZ, RZ, -R14 ;  /* 0x000000ffff0e9224 */ /* 0x000fe200078e0a0e */
[C---:B------:R-:W-:Y:S01]  /*1ec0*/  ISETP.GT.U32.AND P5, PT, R7.reuse, R13, PT ;  /* 0x0000000d0700720c */ /* 0x040fe20003fa4070 */
[----:B------:R-:W-:Y:S01]  /*1ed0*/  @!P6 IMAD.IADD R8, R8, 0x1, -R7 ;  /* 0x000000010808e824 */ /* 0x000fe200078e0a07 */
[C---:B------:R-:W-:Y:S01]  /*1ee0*/  ISETP.GT.U32.AND P1, PT, R7.reuse, R0, PT ;  /* 0x000000000700720c */ /* 0x040fe20003f24070 */
[----:B------:R-:W-:Y:S01]  /*1ef0*/  IMAD.MOV R2, RZ, RZ, -R2 ;  /* 0x000000ffff027224 */ /* 0x000fe200078e0a02 */
[----:B------:R-:W-:Y:S01]  /*1f00*/  ISETP.GT.U32.AND P6, PT, R7, R11, PT ;  /* 0x0000000b0700720c */ /* 0x000fe20003fc4070 */
[----:B------:R-:W-:-:S04]  /*1f10*/  IMAD.HI.U32 R3, R6, R12, RZ ;  /* 0x0000000c06037227 */ /* 0x000fc800078e00ff */
[----:B------:R-:W-:Y:S02]  /*1f20*/  IMAD R10, R7, R2, R10 ;  /* 0x00000002070a7224 */ /* 0x000fe400078e020a */
[----:B------:R-:W-:-:S04]  /*1f30*/  IMAD.MOV R3, RZ, RZ, -R3 ;  /* 0x000000ffff037224 */ /* 0x000fc800078e0a03 */
[----:B------:R-:W-:Y:S01]  /*1f40*/  IMAD R12, R7, R3, R12 ;  /* 0x00000003070c7224 */ /* 0x000fe200078e020c */
[----:B------:R3:W-:Y:S01]  /*1f50*/  STL [R1+0x8], R14 ;  /* 0x0000080e01007387 */ /* 0x0007e20000100800 */
[--C-:B------:R-:W-:Y:S01]  /*1f60*/  @!P5 IMAD.IADD R13, R13, 0x1, -R7.reuse ;  /* 0x000000010d0dd824 */ /* 0x100fe200078e0a07 */
[----:B------:R-:W-:Y:S01]  /*1f70*/  ISETP.GE.AND P0, PT, R29, RZ, PT ;  /* 0x000000ff1d00720c */ /* 0x000fe20003f06270 */
[--C-:B------:R-:W-:Y:S01]  /*1f80*/  @!P1 IMAD.IADD R0, R0, 0x1, -R7.reuse ;  /* 0x0000000100009824 */ /* 0x100fe200078e0a07 */
[----:B------:R-:W-:Y:S01]  /*1f90*/  ISETP.GT.U32.AND P1, PT, R7, R8, PT ;  /* 0x000000080700720c */ /* 0x000fe20003f24070 */
[----:B------:R-:W-:Y:S01]  /*1fa0*/  @!P6 IMAD.IADD R11, R11, 0x1, -R7 ;  /* 0x000000010b0be824 */ /* 0x000fe200078e0a07 */
[----:B------:R-:W-:Y:S01]  /*1fb0*/  ISETP.GT.U32.AND P5, PT, R7, R10, PT ;  /* 0x0000000a0700720c */ /* 0x000fe20003fa4070 */
[----:B------:R-:W-:-:S03]  /*1fc0*/  IMAD.MOV.U32 R5, RZ, RZ, R13 ;  /* 0x000000ffff057224 */ /* 0x000fc600078e000d */
[----:B------:R-:W-:-:S05]  /*1fd0*/  ISETP.GT.U32.AND P6, PT, R7, R11, PT ;  /* 0x0000000b0700720c */ /* 0x000fca0003fc4070 */
[----:B------:R-:W-:Y:S01]  /*1fe0*/  @!P0 IMAD.MOV R5, RZ, RZ, -R5 ;  /* 0x000000ffff058224 */ /* 0x000fe200078e0a05 */
[C---:B------:R-:W-:Y:S01]  /*1ff0*/  ISETP.GT.U32.AND P0, PT, R7.reuse, R0, PT ;  /* 0x000000000700720c */ /* 0x040fe20003f04070 */
[--C-:B------:R-:W-:Y:S01]  /*2000*/  @!P1 IMAD.IADD R8, R8, 0x1, -R7.reuse ;  /* 0x0000000108089824 */ /* 0x100fe200078e0a07 */
[----:B------:R-:W-:Y:S01]  /*2010*/  ISETP.GT.U32.AND P1, PT, R7, R12, PT ;  /* 0x0000000c0700720c */ /* 0x000fe20003f24070 */
[----:B------:R-:W-:-:S04]  /*2020*/  @!P5 IMAD.IADD R10, R10, 0x1, -R7 ;  /* 0x000000010a0ad824 */ /* 0x000fc800078e0a07 */
[----:B------:R-:W-:Y:S01]  /*2030*/  @!P6 IMAD.IADD R11, R11, 0x1, -R7 ;  /* 0x000000010b0be824 */ /* 0x000fe200078e0a07 */
[----:B------:R-:W-:-:S05]  /*2040*/  ISETP.GT.U32.AND P5, PT, R7, R10, PT ;  /* 0x0000000a0700720c */ /* 0x000fca0003fa4070 */
[--C-:B------:R-:W-:Y:S02]  /*2050*/  @!P0 IMAD.IADD R0, R0, 0x1, -R7.reuse ;  /* 0x0000000100008824 */ /* 0x100fe400078e0a07 */
[----:B------:R-:W-:Y:S01]  /*2060*/  @!P1 IMAD.IADD R12, R12, 0x1, -R7 ;  /* 0x000000010c0c9824 */ /* 0x000fe200078e0a07 */
[----:B------:R-:W-:Y:S01]  /*2070*/  STL [R1+0x4], R5 ;  /* 0x0000040501007387 */ /* 0x000fe20000100800 */
[----:B------:R-:W-:-:S04]  /*2080*/  ISETP.GE.AND P1, PT, R21, RZ, PT ;  /* 0x000000ff1500720c */ /* 0x000fc80003f26270 */
[----:B------:R-:W-:Y:S01]  /*2090*/  @!P5 IMAD.IADD R10, R10, 0x1, -R7 ;  /* 0x000000010a0ad824 */ /* 0x000fe200078e0a07 */
[----:B------:R-:W-:Y:S02]  /*20a0*/  ISETP.GE.AND P5, PT, R20, RZ, PT ;  /* 0x000000ff1400720c */ /* 0x000fe40003fa6270 */
[----:B------:R-:W4:Y:S04]  /*20b0*/  LDL.LU R20, [R1+0x1d0] ;  /* 0x0001d00001147983 */ /* 0x000f280000300800 */
[----:B------:R-:W4:Y:S01]  /*20c0*/  LDL.LU R21, [R1+0x1d4] ;  /* 0x0001d40001157983 */ /* 0x000f220000300800 */
[----:B------:R-:W-:Y:S02]  /*20d0*/  IMAD.MOV.U32 R9, RZ, RZ, R0 ;  /* 0x000000ffff097224 */ /* 0x000fe400078e0000 */
[----:B------:R-:W-:-:S02]  /*20e0*/  @!P4 IMAD.MOV R10, RZ, RZ, -R10 ;  /* 0x000000ffff0ac224 */ /* 0x000fc400078e0a0a */
[----:B------:R-:W-:Y:S02]  /*20f0*/  @!P2 IMAD.MOV R9, RZ, RZ, -R9 ;  /* 0x000000ffff09a224 */ /* 0x000fe400078e0a09 */
[----:B------:R-:W-:Y:S02]  /*2100*/  @!P3 IMAD.MOV R8, RZ, RZ, -R8 ;  /* 0x000000ffff08b224 */ /* 0x000fe400078e0a08 */
[----:B------:R-:W-:Y:S01]  /*2110*/  @!P5 IMAD.MOV R11, RZ, RZ, -R11 ;  /* 0x000000ffff0bd224 */ /* 0x000fe200078e0a0b */
[----:B--2---:R-:W-:-:S05]  /*2120*/  IABS R2, R22 ;  /* 0x0000001600027213 */ /* 0x004fca0000000000 */
[----:B------:R-:W-:-:S04]  /*2130*/  IMAD.HI.U32 R3, R6, R2, RZ ;  /* 0x0000000206037227 */ /* 0x000fc800078e00ff */
[----:B------:R-:W-:Y:S01]  /*2140*/  IMAD.MOV R3, RZ, RZ, -R3 ;  /* 0x000000ffff037224 */ /* 0x000fe200078e0a03 */
[----:B---3--:R-:W-:-:S03]  /*2150*/  IABS R14, R19 ;  /* 0x00000013000e7213 */ /* 0x008fc60000000000 */
[----:B------:R-:W-:Y:S02]  /*2160*/  IMAD R13, R7, R3, R2 ;  /* 0x00000003070d7224 */ /* 0x000fe400078e0202 */
[----:B------:R-:W-:-:S04]  /*2170*/  IMAD.HI.U32 R2, R6, R14, RZ ;  /* 0x0000000e06027227 */ /* 0x000fc800078e00ff */
[----:B------:R-:W-:-:S04]  /*2180*/  IMAD.MOV R2, RZ, RZ, -R2 ;  /* 0x000000ffff027224 */ /* 0x000fc800078e0a02 */
[----:B------:R-:W-:-:S05]  /*2190*/  IMAD R14, R7, R2, R14 ;  /* 0x00000002070e7224 */ /* 0x000fca00078e020e */
[C---:B------:R-:W-:Y:S02]  /*21a0*/  ISETP.GT.U32.AND P6, PT, R7.reuse, R14, PT ;  /* 0x0000000e0700720c */ /* 0x040fe40003fc4070 */
[----:B------:R-:W-:Y:S02]  /*21b0*/  IABS R15, R26 ;  /* 0x0000001a000f7213 */ /* 0x000fe40000000000 */
[----:B------:R-:W-:Y:S02]  /*21c0*/  IABS R16, R27 ;  /* 0x0000001b00107213 */ /* 0x000fe40000000000 */
[----:B------:R-:W-:Y:S01]  /*21d0*/  ISETP.GT.U32.AND P0, PT, R7, R13, PT ;  /* 0x0000000d0700720c */ /* 0x000fe20003f04070 */
[----:B------:R-:W-:-:S04]  /*21e0*/  IMAD.HI.U32 R3, R6, R15, RZ ;  /* 0x0000000f06037227 */ /* 0x000fc800078e00ff */
[----:B------:R-:W-:-:S04]  /*21f0*/  IMAD.HI.U32 R2, R6, R16, RZ ;  /* 0x0000001006027227 */ /* 0x000fc800078e00ff */
[----:B------:R-:W-:Y:S01]  /*2200*/  @!P6 IMAD.IADD R14, R14, 0x1, -R7 ;  /* 0x000000010e0ee824 */ /* 0x000fe200078e0a07 */
[C---:B------:R-:W-:Y:S01]  /*2210*/  ISETP.GT.U32.AND P6, PT, R7.reuse, R12, PT ;  /* 0x0000000c0700720c */ /* 0x040fe20003fc4070 */
[----:B------:R-:W-:Y:S02]  /*2220*/  IMAD.MOV R3, RZ, RZ, -R3 ;  /* 0x000000ffff037224 */ /* 0x000fe400078e0a03 */
[----:B------:R-:W-:Y:S02]  /*2230*/  IMAD.MOV R2, RZ, RZ, -R2 ;  /* 0x000000ffff027224 */ /* 0x000fe400078e0a02 */
[----:B------:R-:W-:Y:S02]  /*2240*/  IMAD R15, R7, R3, R15 ;  /* 0x00000003070f7224 */ /* 0x000fe400078e020f */
[----:B------:R-:W-:Y:S02]  /*2250*/  @!P0 IMAD.IADD R13, R13, 0x1, -R7 ;  /* 0x000000010d0d8824 */ /* 0x000fe400078e0a07 */
[C---:B------:R-:W-:Y:S01]  /*2260*/  IMAD R16, R7.reuse, R2, R16 ;  /* 0x0000000207107224 */ /* 0x040fe200078e0210 */
[----:B------:R-:W-:-:S02]  /*2270*/  ISETP.GT.U32.AND P4, PT, R7, R15, PT ;  /* 0x0000000f0700720c */ /* 0x000fc40003f84070 */
[C---:B------:R-:W-:Y:S01]  /*2280*/  ISETP.GT.U32.AND P2, PT, R7.reuse, R13, PT ;  /* 0x0000000d0700720c */ /* 0x040fe20003f44070 */
[--C-:B------:R-:W-:Y:S01]  /*2290*/  @!P6 IMAD.IADD R12, R12, 0x1, -R7.reuse ;  /* 0x000000010c0ce824 */ /* 0x100fe200078e0a07 */
[C---:B------:R-:W-:Y:S02]  /*22a0*/  ISETP.GT.U32.AND P6, PT, R7.reuse, R16, PT ;  /* 0x000000100700720c */ /* 0x040fe40003fc4070 */
[----:B------:R-:W-:Y:S01]  /*22b0*/  ISETP.GE.AND P0, PT, R22, RZ, PT ;  /* 0x000000ff1600720c */ /* 0x000fe20003f06270 */
[----:B------:R-:W-:Y:S01]  /*22c0*/  @!P1 IMAD.MOV R12, RZ, RZ, -R12 ;  /* 0x000000ffff0c9224 */ /* 0x000fe200078e0a0c */
[----:B------:R-:W-:Y:S01]  /*22d0*/  ISETP.GT.U32.AND P3, PT, R7, R14, PT ;  /* 0x0000000e0700720c */ /* 0x000fe20003f64070 */
[----:B------:R-:W2:Y:S04]  /*22e0*/  LDL.LU R22, [R1+0x1d8] ;  /* 0x0001d80001167983 */ /* 0x000ea80000300800 */
[----:B------:R-:W-:-:S02]  /*22f0*/  @!P4 IMAD.IADD R15, R15, 0x1, -R7 ;  /* 0x000000010f0fc824 */ /* 0x000fc400078e0a07 */
[--C-:B------:R-:W-:Y:S02]  /*2300*/  @!P2 IMAD.IADD R13, R13, 0x1, -R7.reuse ;  /* 0x000000010d0da824 */ /* 0x100fe400078e0a07 */
[----:B------:R-:W-:Y:S01]  /*2310*/  @!P6 IMAD.IADD R16, R16, 0x1, -R7 ;  /* 0x000000011010e824 */ /* 0x000fe200078e0a07 */
[----:B------:R-:W-:Y:S01]  /*2320*/  ISETP.GT.U32.AND P1, PT, R7, R15, PT ;  /* 0x0000000f0700720c */ /* 0x000fe20003f24070 */
[----:B------:R-:W-:Y:S01]  /*2330*/  @!P0 IMAD.MOV R13, RZ, RZ, -R13 ;  /* 0x000000ffff0d8224 */ /* 0x000fe200078e0a0d */
[----:B------:R-:W-:Y:S02]  /*2340*/  ISETP.GE.AND P5, PT, R19, RZ, PT ;  /* 0x000000ff1300720c */ /* 0x000fe40003fa6270 */
[----:B------:R-:W-:Y:S02]  /*2350*/  ISETP.GT.U32.AND P0, PT, R7, R16, PT ;  /* 0x000000100700720c */ /* 0x000fe40003f04070 */
[----:B------:R-:W-:Y:S02]  /*2360*/  ISETP.GE.AND P2, PT, R26, RZ, PT ;  /* 0x000000ff1a00720c */ /* 0x000fe40003f46270 */
[----:B------:R-:W-:Y:S01]  /*2370*/  ISETP.GE.AND P4, PT, R27, RZ, PT ;  /* 0x000000ff1b00720c */ /* 0x000fe20003f86270 */
[----:B------:R-:W-:Y:S01]  /*2380*/  STL [R1+0x1d30], R8 ;  /* 0x001d300801007387 */ /* 0x000fe20000100800 */
[----:B------:R-:W-:-:S03]  /*2390*/  @!P3 IMAD.IADD R14, R14, 0x1, -R7 ;  /* 0x000000010e0eb824 */ /* 0x000fc600078e0a07 */
[----:B------:R-:W-:Y:S01]  /*23a0*/  STL [R1+0x1d34], R9 ;  /* 0x001d340901007387 */ /* 0x000fe20000100800 */
[--C-:B------:R-:W-:Y:S01]  /*23b0*/  @!P1 IMAD.IADD R15, R15, 0x1, -R7.reuse ;  /* 0x000000010f0f9824 */ /* 0x100fe200078e0a07 */
[----:B----4-:R-:W-:Y:S02]  /*23c0*/  IABS R17, R23 ;  /* 0x0000001700117213 */ /* 0x010fe40000000000 */
[----:B------:R-:W-:Y:S01]  /*23d0*/  STL [R1+0x1d38], R10 ;  /* 0x001d380a01007387 */ /* 0x000fe20000100800 */
[----:B------:R-:W-:Y:S01]  /*23e0*/  @!P0 IMAD.IADD R16, R16, 0x1, -R7 ;  /* 0x0000000110108824 */ /* 0x000fe200078e0a07 */
[----:B------:R-:W-:Y:S02]  /*23f0*/  ISETP.GE.AND P6, PT, R23, RZ, PT ;  /* 0x000000ff1700720c */ /* 0x000fe40003fc6270 */
[----:B------:R-:W-:Y:S01]  /*2400*/  STL [R1+0x1d3c], R11 ;  /* 0x001d3c0b01007387 */ /* 0x000fe20000100800 */
[----:B------:R-:W-:-:S03]  /*2410*/  @!P5 IMAD.MOV R14, RZ, RZ, -R14 ;  /* 0x000000ffff0ed224 */ /* 0x000fc600078e0a0e */
[----:B------:R-:W-:Y:S01]  /*2420*/  STL [R1+0x1d40], R12 ;  /* 0x001d400c01007387 */ /* 0x000fe20000100800 */
[----:B------:R-:W-:-:S03]  /*2430*/  @!P2 IMAD.MOV R15, RZ, RZ, -R15 ;  /* 0x000000ffff0fa224 */ /* 0x000fc600078e0a0f */
[----:B------:R-:W3:Y:S01]  /*2440*/  LDL.LU R23, [R1+0x1dc] ;  /* 0x0001dc0001177983 */ /* 0x000ee20000300800 */
[----:B------:R-:W-:-:S03]  /*2450*/  @!P4 IMAD.MOV R16, RZ, RZ, -R16 ;  /* 0x000000ffff10c224 */ /* 0x000fc600078e0a10 */
[----:B------:R-:W4:Y:S04]  /*2460*/  LDL.LU R25, [R1+0x1e0] ;  /* 0x0001e00001197983 */ /* 0x000f280000300800 */
[----:B------:R-:W2:Y:S04]  /*2470*/  LDL.LU R26, [R1+0x1e4] ;  /* 0x0001e400011a7983 */ /* 0x000ea80000300800 */
[----:B------:R-:W4:Y:S04]  /*2480*/  LDL.LU R28, [R1+0x1e8] ;  /* 0x0001e800011c7983 */ /* 0x000f280000300800 */
[----:B------:R-:W-:Y:S04]  /*2490*/  STL [R1+0x1d44], R13 ;  /* 0x001d440d01007387 */ /* 0x000fe80000100800 */
[----:B------:R-:W-:Y:S04]  /*24a0*/  STL [R1+0x1d48], R14 ;  /* 0x001d480e01007387 */ /* 0x000fe80000100800 */
[----:B------:R-:W-:Y:S04]  /*24b0*/  STL [R1+0x1d4c], R15 ;  /* 0x001d4c0f01007387 */ /* 0x000fe80000100800 */
[----:B------:R0:W-:Y:S04]  /*24c0*/  STL [R1+0x1d50], R16 ;  /* 0x001d501001007387 */ /* 0x0001e80000100800 */
[----:B------:R-:W4:Y:S04]  /*24d0*/  LDL R27, [R1+0x1f0] ;  /* 0x0001f000011b7983 */ /* 0x000f280000100800 */
[----:B0-----:R-:W4:Y:S04]  /*24e0*/  LDL.LU R16, [R1+0x1ec] ;  /* 0x0001ec0001107983 */ /* 0x001f280000300800 */
[----:B------:R-:W4:Y:S01]  /*24f0*/  LDL.LU R15, [R1+0x1f4] ;  /* 0x0001f400010f7983 */ /* 0x000f220000300800 */
[----:B------:R-:W-:-:S03]  /*2500*/  IMAD.HI.U32 R2, R6, R17, RZ ;  /* 0x0000001106027227 */ /* 0x000fc600078e00ff */
[----:B------:R-:W4:Y:S01]  /*2510*/  LDL.LU R14, [R1+0x1f8] ;  /* 0x0001f800010e7983 */ /* 0x000f220000300800 */
[----:B------:R-:W-:-:S04]  /*2520*/  IMAD.MOV R2, RZ, RZ, -R2 ;  /* 0x000000ffff027224 */ /* 0x000fc800078e0a02 */
[----:B------:R-:W-:-:S05]  /*2530*/  IMAD R17, R7, R2, R17 ;  /* 0x0000000207117224 */ /* 0x000fca00078e0211 */
[----:B------:R-:W-:-:S13]  /*2540*/  ISETP.GT.U32.AND P3, PT, R7, R17, PT ;  /* 0x000000110700720c */ /* 0x000fda0003f64070 */
[----:B------:R-:W-:Y:S01]  /*2550*/  @!P3 IMAD.IADD R17, R17, 0x1, -R7 ;  /* 0x000000011111b824 */ /* 0x000fe200078e0a07 */
[----:B------:R-:W-:-:S04]  /*2560*/  IABS R19, R21 ;  /* 0x0000001500137213 */ /* 0x000fc80000000000 */
[----:B------:R-:W-:Y:S01]  /*2570*/  ISETP.GT.U32.AND P3, PT, R7, R17, PT ;  /* 0x000000110700720c */ /* 0x000fe20003f64070 */
[----:B------:R-:W-:-:S04]  /*2580*/  IMAD.HI.U32 R2, R6, R19, RZ ;  /* 0x0000001306027227 */ /* 0x000fc800078e00ff */
[----:B------:R-:W-:-:S04]  /*2590*/  IMAD.MOV R2, RZ, RZ, -R2 ;  /* 0x000000ffff027224 */ /* 0x000fc800078e0a02 */
[----:B------:R-:W-:-:S04]  /*25a0*/  IMAD R19, R7, R2, R19 ;  /* 0x0000000207137224 */ /* 0x000fc800078e0213 */
[----:B------:R-:W-:Y:S01]  /*25b0*/  @!P3 IMAD.IADD R17, R17, 0x1, -R7 ;  /* 0x000000011111b824 */ /* 0x000fe200078e0a07 */
[----:B------:R-:W-:-:S03]  /*25c0*/  IABS R18, R20 ;  /* 0x0000001400127213 */ /* 0x000fc60000000000 */
[----:B------:R-:W-:Y:S01]  /*25d0*/  @!P6 IMAD.MOV R17, RZ, RZ, -R17 ;  /* 0x000000ffff11e224 */ /* 0x000fe200078e0a11 */
[----:B------:R-:W-:Y:S01]  /*25e0*/  ISETP.GT.U32.AND P2, PT, R7, R19, PT ;  /* 0x000000130700720c */ /* 0x000fe20003f44070 */
[----:B------:R-:W-:-:S03]  /*25f0*/  IMAD.HI.U32 R0, R6, R18, RZ ;  /* 0x0000001206007227 */ /* 0x000fc600078e00ff */
[----:B------:R-:W-:Y:S04]  /*2600*/  STL [R1+0x1d54], R17 ;  /* 0x001d541101007387 */ /* 0x000fe80000100800 */
[----:B------:R-:W4:Y:S04]  /*2610*/  LDL.LU R11, [R1+0x1fc] ;  /* 0x0001fc00010b7983 */ /* 0x000f280000300800 */
[----:B------:R-:W4:Y:S01]  /*2620*/  LDL.LU R9, [R1+0x200] ;  /* 0x0002000001097983 */ /* 0x000f220000300800 */
[----:B------:R-:W-:Y:S02]  /*2630*/  IMAD.MOV R0, RZ, RZ, -R0 ;  /* 0x000000ffff007224 */ /* 0x000fe400078e0a00 */
[----:B------:R-:W-:Y:S01]  /*2640*/  @!P2 IMAD.IADD R19, R19, 0x1, -R7 ;  /* 0x000000011313a824 */ /* 0x000fe200078e0a07 */
[----:B------:R-:W-:Y:S01]  /*2650*/  ISETP.GE.AND P0, PT, R21, RZ, PT ;  /* 0x000000ff1500720c */ /* 0x000fe20003f06270 */
[C---:B------:R-:W-:Y:S01]  /*2660*/  IMAD R18, R7.reuse, R0, R18 ;  /* 0x0000000007127224 */ /* 0x040fe200078e0212 */
[----:B------:R-:W4:Y:S02]  /*2670*/  LDL.LU R10, [R1+0x204] ;  /* 0x00020400010a7983 */ /* 0x000f240000300800 */
[----:B------:R-:W-:-:S02]  /*2680*/  ISETP.GT.U32.AND P2, PT, R7, R19, PT ;  /* 0x000000130700720c */ /* 0x000fc40003f44070 */
[----:B------:R-:W-:Y:S01]  /*2690*/  ISETP.GT.U32.AND P1, PT, R7, R18, PT ;  /* 0x000000120700720c */ /* 0x000fe20003f24070 */
[----:B------:R-:W4:Y:S04]  /*26a0*/  LDL.LU R13, [R1+0x208] ;  /* 0x00020800010d7983 */ /* 0x000f280000300800 */
[----:B------:R-:W4:Y:S04]  /*26b0*/  LDL.LU R8, [R1+0x20c] ;  /* 0x00020c0001087983 */ /* 0x000f280000300800 */
[----:B------:R-:W4:Y:S02]  /*26c0*/  LDL R12, [R1+0xbf0] ;  /* 0x000bf000010c7983 */ /* 0x000f240000100800 */
[----:B------:R-:W-:-:S02]  /*26d0*/  @!P2 IMAD.IADD R19, R19, 0x1, -R7 ;  /* 0x000000011313a824 */ /* 0x000fc400078e0a07 */
[----:B------:R-:W-:Y:S01]  /*26e0*/  @!P1 IMAD.IADD R18, R18, 0x1, -R7 ;  /* 0x0000000112129824 */ /* 0x000fe200078e0a07 */
[----:B---3--:R-:W-:Y:S02]  /*26f0*/  ISETP.GE.AND P1, PT, R23, RZ, PT ;  /* 0x000000ff1700720c */ /* 0x008fe40003f26270 */
[----:B------:R-:W-:Y:S02]  /*2700*/  IABS R21, R23 ;  /* 0x0000001700157213 */ /* 0x000fe40000000000 */
[----:B--2---:R-:W-:Y:S02]  /*2710*/  IABS R23, R26 ;  /* 0x0000001a00177213 */ /* 0x004fe40000000000 */
[----:B------:R-:W-:Y:S02]  /*2720*/  ISETP.GE.AND P2, PT, R26, RZ, PT ;  /* 0x000000ff1a00720c */ /* 0x000fe40003f46270 */
[----:B----4-:R-:W-:Y:S02]  /*2730*/  IABS R26, R27 ;  /* 0x0000001b001a7213 */ /* 0x010fe40000000000 */
[----:B------:R-:W-:Y:S01]  /*2740*/  IABS R27, R15 ;  /* 0x0000000f001b7213 */ /* 0x000fe20000000000 */
[----:B------:R0:W-:Y:S04]  /*2750*/  STL [R1+0x1d58], R15 ;  /* 0x001d580f01007387 */ /* 0x0001e80000100800 */
[----:B0-----:R-:W2:Y:S01]  /*2760*/  LDL.LU R15, [R1+0x1f0] ;  /* 0x0001f000010f7983 */ /* 0x001ea20000300800 */
[----:B------:R-:W-:-:S05]  /*2770*/  IABS R3, R22 ;  /* 0x0000001600037213 */ /* 0x000fca0000000000 */
[----:B------:R-:W-:Y:S01]  /*2780*/  IMAD.HI.U32 R0, R6, R3, RZ ;  /* 0x0000000306007227 */ /* 0x000fe200078e00ff */
[----:B------:R-:W-:-:S03]  /*2790*/  ISETP.GE.AND P5, PT, R20, RZ, PT ;  /* 0x000000ff1400720c */ /* 0x000fc60003fa6270 */
[----:B------:R-:W-:-:S04]  /*27a0*/  IMAD.MOV R0, RZ, RZ, -R0 ;  /* 0x000000ffff007224 */ /* 0x000fc800078e0a00 */
[----:B------:R-:W-:Y:S02]  /*27b0*/  IMAD R20, R7, R0, R3 ;  /* 0x0000000007147224 */ /* 0x000fe400078e0203 */
[----:B------:R-:W-:-:S03]  /*27c0*/  IMAD.HI.U32 R4, R6, R21, RZ ;  /* 0x0000001506047227 */ /* 0x000fc600078e00ff */
[----:B------:R-:W-:Y:S01]  /*27d0*/  ISETP.GT.U32.AND P6, PT, R7, R20, PT ;  /* 0x000000140700720c */ /* 0x000fe20003fc4070 */
[----:B------:R-:W-:-:S04]  /*27e0*/  IMAD.MOV R4, RZ, RZ, -R4 ;  /* 0x000000ffff047224 */ /* 0x000fc800078e0a04 */
[C---:B------:R-:W-:Y:S01]  /*27f0*/  IMAD R21, R7.reuse, R4, R21 ;  /* 0x0000000407157224 */ /* 0x040fe200078e0215 */
[----:B------:R-:W-:-:S07]  /*2800*/  ISETP.GT.U32.AND P4, PT, R7, R18, PT ;  /* 0x000000120700720c */ /* 0x000fce0003f84070 */
[----:B------:R-:W-:Y:S01]  /*2810*/  @!P6 IMAD.IADD R20, R20, 0x1, -R7 ;  /* 0x000000011414e824 */ /* 0x000fe200078e0a07 */
[----:B------:R-:W-:Y:S01]  /*2820*/  ISETP.GT.U32.AND P6, PT, R7, R21, PT ;  /* 0x000000150700720c */ /* 0x000fe20003fc4070 */
[----:B------:R-:W-:Y:S01]  /*2830*/  IMAD.HI.U32 R2, R6, R23, RZ ;  /* 0x0000001706027227 */ /* 0x000fe200078e00ff */
[----:B------:R-:W-:-:S03]  /*2840*/  IABS R24, R28 ;  /* 0x0000001c00187213 */ /* 0x000fc60000000000 */
[----:B------:R-:W-:Y:S02]  /*2850*/  @!P4 IMAD.IADD R18, R18, 0x1, -R7 ;  /* 0x000000011212c824 */ /* 0x000fe400078e0a07 */
[----:B------:R-:W-:-:S06]  /*2860*/  IMAD.HI.U32 R0, R6, R24, RZ ;  /* 0x0000001806007227 */ /* 0x000fcc00078e00ff */
[----:B------:R-:W-:Y:S01]  /*2870*/  @!P6 IMAD.IADD R21, R21, 0x1, -R7 ;  /* 0x000000011515e824 */ /* 0x000fe200078e0a07 */
[C---:B------:R-:W-:Y:S01]  /*2880*/  ISETP.GT.U32.AND P6, PT, R7.reuse, R20, PT ;  /* 0x000000140700720c */ /* 0x040fe20003fc4070 */
[----:B------:R-:W-:Y:S02]  /*2890*/  @!P5 IMAD.MOV R18, RZ, RZ, -R18 ;  /* 0x000000ffff12d224 */ /* 0x000fe400078e0a12 */
[----:B------:R-:W-:Y:S01]  /*28a0*/  IMAD.MOV R2, RZ, RZ, -R2 ;  /* 0x000000ffff027224 */ /* 0x000fe200078e0a02 */
[C---:B------:R-:W-:Y:S01]  /*28b0*/  ISETP.GT.U32.AND P5, PT, R7.reuse, R21, PT ;  /* 0x000000150700720c */ /* 0x040fe20003fa4070 */
[----:B------:R-:W-:Y:S02]  /*28c0*/  IMAD.MOV R0, RZ, RZ, -R0 ;  /* 0x000000ffff007224 */ /* 0x000fe400078e0a00 */
[C---:B------:R-:W-:Y:S02]  /*28d0*/  IMAD R23, R7.reuse, R2, R23 ;  /* 0x0000000207177224 */ /* 0x040fe400078e0217 */
[----:B------:R-:W-:-:S04]  /*28e0*/  IMAD R24, R7, R0, R24 ;  /* 0x0000000007187224 */ /* 0x000fc800078e0218 */
[--C-:B------:R-:W-:Y:S01]  /*28f0*/  @!P6 IMAD.IADD R20, R20, 0x1, -R7.reuse ;  /* 0x000000011414e824 */ /* 0x100fe200078e0a07 */
[----:B------:R-:W-:Y:S02]  /*2900*/  ISETP.GT.U32.AND P6, PT, R7, R23, PT ;  /* 0x000000170700720c */ /* 0x000fe40003fc4070 */
[----:B------:R-:W-:Y:S01]  /*2910*/  ISETP.GE.AND P3, PT, R22, RZ, PT ;  /* 0x000000ff1600720c */ /* 0x000fe20003f66270 */
[----:B------:R-:W-:Y:S01]  /*2920*/  @!P5 IMAD.IADD R21, R21, 0x1, -R7 ;  /* 0x000000011515d824 */ /* 0x000fe200078e0a07 */
[----:B------:R-:W-:Y:S02]  /*2930*/  IABS R22, R25 ;  /* 0x0000001900167213 */ /* 0x000fe40000000000 */
[----:B------:R-:W-:Y:S02]  /*2940*/  ISETP.GE.AND P4, PT, R25, RZ, PT ;  /* 0x000000ff1900720c */ /* 0x000fe40003f86270 */
[----:B------:R-:W-:Y:S02]  /*2950*/  ISETP.GT.U32.AND P5, PT, R7, R24, PT ;  /* 0x000000180700720c */ /* 0x000fe40003fa4070 */
[----:B------:R-:W-:-:S05]  /*2960*/  IABS R25, R16 ;  /* 0x0000001000197213 */ /* 0x000fca0000000000 */
[----:B------:R-:W-:Y:S01]  /*2970*/  IMAD.HI.U32 R2, R6, R25, RZ ;  /* 0x0000001906027227 */ /* 0x000fe200078e00ff */
[----:B------:R-:W-:-:S03]  /*2980*/  IABS R29, R14 ;  /* 0x0000000e001d7213 */ /* 0x000fc60000000000 */
[--C-:B------:R-:W-:Y:S02]  /*2990*/  @!P6 IMAD.IADD R23, R23, 0x1, -R7.reuse ;  /* 0x000000011717e824 */ /* 0x100fe400078e0a07 */
[----:B------:R-:W-:Y:S02]  /*29a0*/  IMAD.MOV R2, RZ, RZ, -R2 ;  /* 0x000000ffff027224 */ /* 0x000fe400078e0a02 */
[----:B------:R-:W-:Y:S01]  /*29b0*/  @!P5 IMAD.IADD R24, R24, 0x1, -R7 ;  /* 0x000000011818d824 */ /* 0x000fe200078e0a07 */
[C---:B------:R-:W-:Y:S01]  /*29c0*/  ISETP.GT.U32.AND P5, PT, R7.reuse, R23, PT ;  /* 0x000000170700720c */ /* 0x040fe20003fa4070 */
[----:B------:R-:W-:Y:S02]  /*29d0*/  IMAD R25, R7, R2, R25 ;  /* 0x0000000207197224 */ /* 0x000fe400078e0219 */
[----:B------:R-:W-:-:S04]  /*29e0*/  IMAD.HI.U32 R0, R6, R27, RZ ;  /* 0x0000001b06007227 */ /* 0x000fc800078e00ff */
[----:B------:R-:W-:-:S04]  /*29f0*/  IMAD.HI.U32 R2, R6, R29, RZ ;  /* 0x0000001d06027227 */ /* 0x000fc800078e00ff */
[----:B------:R-:W-:Y:S02]  /*2a00*/  IMAD.MOV R0, RZ, RZ, -R0 ;  /* 0x000000ffff007224 */ /* 0x000fe400078e0a00 */
[----:B------:R-:W-:Y:S02]  /*2a10*/  IMAD.MOV R2, RZ, RZ, -R2 ;  /* 0x000000ffff027224 */ /* 0x000fe400078e0a02 */
[C---:B------:R-:W-:Y:S02]  /*2a20*/  IMAD R27, R7.reuse, R0, R27 ;  /* 0x00000000071b7224 */ /* 0x040fe400078e021b */
[----:B------:R-:W-:Y:S01]  /*2a30*/  IMAD R29, R7, R2, R29 ;  /* 0x00000002071d7224 */ /* 0x000fe200078e021d */
[----:B------:R-:W-:Y:S01]  /*2a40*/  IABS R2, R9 ;  /* 0x0000000900027213 */ /* 0x000fe20000000000 */
[----:B------:R-:W-:Y:S01]  /*2a50*/  @!P5 IMAD.IADD R23, R23, 0x1, -R7 ;  /* 0x000000011717d824 */ /* 0x000fe200078e0a07 */
[----:B------:R-:W-:-:S03]  /*2a60*/  ISETP.GT.U32.AND P5, PT, R7, R27, PT ;  /* 0x0000001b0700720c */ /* 0x000fc60003fa4070 */
[----:B------:R-:W-:-:S04]  /*2a70*/  IMAD.HI.U32 R4, R6, R2, RZ ;  /* 0x0000000206047227 */ /* 0x000fc800078e00ff */
[----:B------:R-:W-:-:S04]  /*2a80*/  IMAD.MOV R4, RZ, RZ, -R4 ;  /* 0x000000ffff047224 */ /* 0x000fc800078e0a04 */
[----:B------:R-:W-:Y:S02]  /*2a90*/  IMAD R2, R7, R4, R2 ;  /* 0x0000000407027224 */ /* 0x000fe400078e0202 */
[----:B------:R-:W-:-:S03]  /*2aa0*/  @!P5 IMAD.IADD R27, R27, 0x1, -R7 ;  /* 0x000000011b1bd824 */ /* 0x000fc600078e0a07 */
[----:B------:R-:W-:-:S13]  /*2ab0*/  ISETP.GT.U32.AND P5, PT, R7, R2, PT ;  /* 0x000000020700720c */ /* 0x000fda0003fa4070 */
[----:B------:R-:W-:Y:S02]  /*2ac0*/  @!P5 IMAD.IADD R2, R2, 0x1, -R7 ;  /* 0x000000010202d824 */ /* 0x000fe400078e0a07 */
[----:B------:R-:W-:Y:S01]  /*2ad0*/  IMAD.HI.U32 R3, R6, R22, RZ ;  /* 0x0000001606037227 */ /* 0x000fe200078e00ff */
[----:B--2---:R-:W-:Y:S02]  /*2ae0*/  ISETP.GE.AND P5, PT, R15, RZ, PT ;  /* 0x000000ff0f00720c */ /* 0x004fe40003fa6270 */
[----:B------:R-:W2:Y:S01]  /*2af0*/  LDL.LU R15, [R1+0x1d58] ;  /* 0x001d5800010f7983 */ /* 0x000ea20000300800 */
[----:B------:R-:W-:-:S04]  /*2b00*/  IMAD.MOV R3, RZ, RZ, -R3 ;  /* 0x000000ffff037224 */ /* 0x000fc800078e0a03 */
[----:B------:R-:W-:Y:S02]  /*2b10*/  IMAD R22, R7, R3, R22 ;  /* 0x0000000307167224 */ /* 0x000fe400078e0216 */
[----:B------:R-:W-:-:S03]  /*2b20*/  @!P0 IMAD.MOV R19, RZ, RZ, -R19 ;  /* 0x000000ffff138224 */ /* 0x000fc600078e0a13 */
[----:B------:R-:W-:-:S13]  /*2b30*/  ISETP.GT.U32.AND P0, PT, R7, R22, PT ;  /* 0x000000160700720c */ /* 0x000fda0003f04070 */
[----:B------:R-:W-:Y:S01]  /*2b40*/  @!P0 IMAD.IADD R22, R22, 0x1, -R7 ;  /* 0x0000000116168824 */ /* 0x000fe200078e0a07 */
[----:B------:R-:W-:Y:S02]  /*2b50*/  ISETP.GT.U32.AND P0, PT, R7, R25, PT ;  /* 0x000000190700720c */ /* 0x000fe40003f04070 */
[----:B------:R-:W-:Y:S01]  /*2b60*/  IABS R0, R11 ;  /* 0x0000000b00007213 */ /* 0x000fe20000000000 */
[----:B------:R-:W-:-:S04]  /*2b70*/  IMAD.HI.U32 R3, R6, R26, RZ ;  /* 0x0000001a06037227 */ /* 0x000fc800078e00ff */
[----:B------:R-:W-:-:S06]  /*2b80*/  @!P3 IMAD.MOV R20, RZ, RZ, -R20 ;  /* 0x000000ffff14b224 */ /* 0x000fcc00078e0a14 */
[----:B------:R-:W-:Y:S01]  /*2b90*/  @!P0 IMAD.IADD R25, R25, 0x1, -R7 ;  /* 0x0000000119198824 */ /* 0x000fe200078e0a07 */
[----:B------:R-:W-:Y:S01]  /*2ba0*/  ISETP.GT.U32.AND P0, PT, R7, R24, PT ;  /* 0x000000180700720c */ /* 0x000fe20003f04070 */
[----:B------:R-:W-:-:S03]  /*2bb0*/  IMAD.HI.U32 R5, R6, R0, RZ ;  /* 0x0000000006057227 */ /* 0x000fc600078e00ff */
[C---:B------:R-:W-:Y:S01]  /*2bc0*/  ISETP.GT.U32.AND P3, PT, R7.reuse, R25, PT ;  /* 0x000000190700720c */ /* 0x040fe20003f64070 */
[----:B------:R-:W-:Y:S01]  /*2bd0*/  IMAD.MOV R3, RZ, RZ, -R3 ;  /* 0x000000ffff037224 */ /* 0x000fe200078e0a03 */
[C---:B------:R-:W-:Y:S01]  /*2be0*/  ISETP.GT.U32.AND P6, PT, R7.reuse, R22, PT ;  /* 0x000000160700720c */ /* 0x040fe20003fc4070 */
[----:B------:R-:W-:Y:S02]  /*2bf0*/  IMAD.MOV R5, RZ, RZ, -R5 ;  /* 0x000000ffff057224 */ /* 0x000fe400078e0a05 */
[C---:B------:R-:W-:Y:S01]  /*2c00*/  IMAD R26, R7.reuse, R3, R26 ;  /* 0x00000003071a7224 */ /* 0x040fe200078e021a */
[----:B------:R-:W-:Y:S01]  /*2c10*/  IABS R3, R10 ;  /* 0x0000000a00037213 */ /* 0x000fe20000000000 */
[C---:B------:R-:W-:Y:S02]  /*2c20*/  IMAD R0, R7.reuse, R5, R0 ;  /* 0x0000000507007224 */ /* 0x040fe400078e0200 */
[----:B------:R-:W-:Y:S01]  /*2c30*/  @!P0 IMAD.IADD R24, R24, 0x1, -R7 ;  /* 0x0000000118188824 */ /* 0x000fe200078e0a07 */
[----:B------:R-:W-:Y:S01]  /*2c40*/  ISETP.GT.U32.AND P0, PT, R7, R29, PT ;  /* 0x0000001d0700720c */ /* 0x000fe20003f04070 */
[----:B------:R-:W-:-:S04]  /*2c50*/  IMAD.HI.U32 R5, R6, R3, RZ ;  /* 0x0000000306057227 */ /* 0x000fc800078e00ff */
[--C-:B------:R-:W-:Y:S01]  /*2c60*/  @!P3 IMAD.IADD R25, R25, 0x1, -R7.reuse ;  /* 0x000000011919b824 */ /* 0x100fe200078e0a07 */
[C---:B------:R-:W-:Y:S01]  /*2c70*/  ISETP.GT.U32.AND P3, PT, R7.reuse, R0, PT ;  /* 0x000000000700720c */ /* 0x040fe20003f64070 */
[----:B------:R-:W-:Y:S01]  /*2c80*/  @!P6 IMAD.IADD R22, R22, 0x1, -R7 ;  /* 0x000000011616e824 */ /* 0x000fe200078e0a07 */
[----:B------:R-:W-:Y:S01]  /*2c90*/  ISETP.GT.U32.AND P6, PT, R7, R26, PT ;  /* 0x0000001a0700720c */ /* 0x000fe20003fc4070 */
[----:B------:R-:W-:-:S04]  /*2ca0*/  IMAD.MOV R5, RZ, RZ, -R5 ;  /* 0x000000ffff057224 */ /* 0x000fc800078e0a05 */
[----:B------:R-:W-:Y:S02]  /*2cb0*/  IMAD R3, R7, R5, R3 ;  /* 0x0000000507037224 */ /* 0x000fe400078e0203 */
[--C-:B------:R-:W-:Y:S01]  /*2cc0*/  @!P0 IMAD.IADD R29, R29, 0x1, -R7.reuse ;  /* 0x000000011d1d8824 */ /* 0x100fe200078e0a07 */
[----:B------:R-:W-:Y:S02]  /*2cd0*/  IABS R4, R13 ;  /* 0x0000000d00047213 */ /* 0x000fe40000000000 */
[----:B------:R-:W-:Y:S01]  /*2ce0*/  ISETP.GT.U32.AND P0, PT, R7, R3, PT ;  /* 0x000000030700720c */ /* 0x000fe20003f04070 */
[--C-:B------:R-:W-:Y:S01]  /*2cf0*/  @!P3 IMAD.IADD R0, R0, 0x1, -R7.reuse ;  /* 0x000000010000b824 */ /* 0x100fe200078e0a07 */
[----:B------:R-:W-:Y:S01]  /*2d00*/  ISETP.GE.AND P3, PT, R16, RZ, PT ;  /* 0x000000ff1000720c */ /* 0x000fe20003f66270 */
[----:B------:R-:W-:Y:S01]  /*2d10*/  @!P6 IMAD.IADD R26, R26, 0x1, -R7 ;  /* 0x000000011a1ae824 */ /* 0x000fe200078e0a07 */
[----:B------:R-:W-:Y:S01]  /*2d20*/  ISETP.GE.AND P6, PT, R28, RZ, PT ;  /* 0x000000ff1c00720c */ /* 0x000fe20003fc6270 */
[----:B------:R-:W-:Y:S01]  /*2d30*/  IMAD.HI.U32 R28, R6, R4, RZ ;  /* 0x00000004061c7227 */ /* 0x000fe200078e00ff */
[----:B------:R-:W-:-:S02]  /*2d40*/  IABS R17, R12 ;  /* 0x0000000c00117213 */ /* 0x000fc40000000000 */
[----:B------:R-:W-:Y:S01]  /*2d50*/  IABS R5, R8 ;  /* 0x0000000800057213 */ /* 0x000fe20000000000 */
[----:B------:R-:W-:Y:S02]  /*2d60*/  IMAD.MOV R16, RZ, RZ, -R28 ;  /* 0x000000ffff107224 */ /* 0x000fe400078e0a1c */
[----:B------:R-:W-:Y:S02]  /*2d70*/  IMAD.MOV.U32 R28, RZ, RZ, R17 ;  /* 0x000000ffff1c7224 */ /* 0x000fe400078e0011 */
[----:B------:R-:W-:-:S04]  /*2d80*/  IMAD.HI.U32 R17, R6, R5, RZ ;  /* 0x0000000506117227 */ /* 0x000fc800078e00ff */
[----:B------:R-:W-:Y:S01]  /*2d90*/  @!P0 IMAD.IADD R3, R3, 0x1, -R7 ;  /* 0x0000000103038824 */ /* 0x000fe200078e0a07 */
[C---:B------:R-:W-:Y:S01]  /*2da0*/  ISETP.GT.U32.AND P0, PT, R7.reuse, R26, PT ;  /* 0x0000001a0700720c */ /* 0x040fe20003f04070 */
[----:B------:R-:W-:Y:S02]  /*2db0*/  IMAD R4, R7, R16, R4 ;  /* 0x0000001007047224 */ /* 0x000fe400078e0204 */
[----:B------:R-:W-:-:S04]  /*2dc0*/  IMAD.HI.U32 R16, R6, R28, RZ ;  /* 0x0000001c06107227 */ /* 0x000fc800078e00ff */
[----:B------:R-:W-:Y:S01]  /*2dd0*/  @!P2 IMAD.MOV R23, RZ, RZ, -R23 ;  /* 0x000000ffff17a224 */ /* 0x000fe200078e0a17 */
[C---:B------:R-:W-:Y:S01]  /*2de0*/  ISETP.GT.U32.AND P2, PT, R7.reuse, R29, PT ;  /* 0x0000001d0700720c */ /* 0x040fe20003f44070 */
[----:B------:R-:W-:Y:S01]  /*2df0*/  @!P3 IMAD.MOV R25, RZ, RZ, -R25 ;  /* 0x000000ffff19b224 */ /* 0x000fe200078e0a19 */
[C---:B------:R-:W-:Y:S01]  /*2e00*/  ISETP.GT.U32.AND P3, PT, R7.reuse, R2, PT ;  /* 0x000000020700720c */ /* 0x040fe20003f64070 */
[----:B------:R-:W-:Y:S02]  /*2e10*/  IMAD.MOV R6, RZ, RZ, -R17 ;  /* 0x000000ffff067224 */ /* 0x000fe400078e0a11 */
[----:B------:R-:W-:Y:S01]  /*2e20*/  @!P0 IMAD.IADD R26, R26, 0x1, -R7 ;  /* 0x000000011a1a8824 */ /* 0x000fe200078e0a07 */
[----:B------:R-:W3:Y:S01]  /*2e30*/  LDL.LU R17, [R1+0x1d54] ;  /* 0x001d540001117983 */ /* 0x000ee20000300800 */
[C---:B------:R-:W-:Y:S02]  /*2e40*/  IMAD R5, R7.reuse, R6, R5 ;  /* 0x0000000607057224 */ /* 0x040fe400078e0205 */
[----:B------:R-:W-:Y:S01]  /*2e50*/  IMAD.MOV R6, RZ, RZ, -R16 ;  /* 0x000000ffff067224 */ /* 0x000fe200078e0a10 */
[----:B------:R-:W-:-:S03]  /*2e60*/  ISETP.GT.U32.AND P0, PT, R7, R4, PT ;  /* 0x000000040700720c */ /* 0x000fc60003f04070 */
[--C-:B------:R-:W-:Y:S01]  /*2e70*/  @!P2 IMAD.IADD R29, R29, 0x1, -R7.reuse ;  /* 0x000000011d1da824 */ /* 0x100fe200078e0a07 */
[----:B------:R-:W4:Y:S01]  /*2e80*/  LDL.LU R16, [R1+0x1d50] ;  /* 0x001d500001107983 */ /* 0x000f220000300800 */
[C---:B------:R-:W-:Y:S01]  /*2e90*/  IMAD R6, R7.reuse, R6, R28 ;  /* 0x0000000607067224 */ /* 0x040fe200078e021c */
[----:B------:R-:W-:Y:S01]  /*2ea0*/  ISETP.GT.U32.AND P2, PT, R7, R5, PT ;  /* 0x000000050700720c */ /* 0x000fe20003f44070 */
[----:B------:R-:W-:-:S03]  /*2eb0*/  @!P3 IMAD.IADD R2, R2, 0x1, -R7 ;  /* 0x000000010202b824 */ /* 0x000fc600078e0a07 */
[----:B------:R-:W-:-:S03]  /*2ec0*/  ISETP.GT.U32.AND P3, PT, R7, R6, PT ;  /* 0x000000060700720c */ /* 0x000fc60003f64070 */
[--C-:B------:R-:W-:Y:S01]  /*2ed0*/  @!P0 IMAD.IADD R4, R4, 0x1, -R7.reuse ;  /* 0x0000000104048824 */ /* 0x100fe200078e0a07 */
[----:B------:R-:W-:Y:S02]  /*2ee0*/  ISETP.GE.AND P0, PT, R9, RZ, PT ;  /* 0x000000ff0900720c */ /* 0x000fe40003f06270 */
[----:B------:R-:W0:Y:S03]  /*2ef0*/  S2R R9, SR_TID.X ;  /* 0x0000000000097919 */ /* 0x000e260000002100 */
[----:B------:R-:W-:-:S04]  /*2f00*/  @!P2 IMAD.IADD R5, R5, 0x1, -R7 ;  /* 0x000000010505a824 */ /* 0x000fc800078e0a07 */
[----:B------:R-:W-:Y:S01]  /*2f10*/  @!P3 IMAD.IADD R6, R6, 0x1, -R7 ;  /* 0x000000010606b824 */ /* 0x000fe200078e0a07 */
[C---:B------:R-:W-:Y:S01]  /*2f20*/  ISETP.GT.U32.AND P2, PT, R7.reuse, R5, PT ;  /* 0x000000050700720c */ /* 0x040fe20003f44070 */
[----:B------:R-:W-:Y:S01]  /*2f30*/  @!P1 IMAD.MOV R21, RZ, RZ, -R21 ;  /* 0x000000ffff159224 */ /* 0x000fe200078e0a15 */
[C---:B------:R-:W-:Y:S01]  /*2f40*/  ISETP.GT.U32.AND P1, PT, R7.reuse, R27, PT ;  /* 0x0000001b0700720c */ /* 0x040fe20003f24070 */
[----:B------:R-:W-:Y:S01]  /*2f50*/  @!P4 IMAD.MOV R22, RZ, RZ, -R22 ;  /* 0x000000ffff16c224 */ /* 0x000fe200078e0a16 */
[C---:B------:R-:W-:Y:S01]  /*2f60*/  ISETP.GT.U32.AND P4, PT, R7.reuse, R0, PT ;  /* 0x000000000700720c */ /* 0x040fe20003f84070 */
[----:B------:R-:W-:Y:S01]  /*2f70*/  @!P6 IMAD.MOV R24, RZ, RZ, -R24 ;  /* 0x000000ffff18e224 */ /* 0x000fe200078e0a18 */
[C---:B------:R-:W-:Y:S01]  /*2f80*/  ISETP.GT.U32.AND P6, PT, R7.reuse, R3, PT ;  /* 0x000000030700720c */ /* 0x040fe20003fc4070 */
[----:B------:R-:W-:Y:S01]  /*2f90*/  @!P5 IMAD.MOV R26, RZ, RZ, -R26 ;  /* 0x000000ffff1ad224 */ /* 0x000fe200078e0a1a */
[C---:B------:R-:W-:Y:S02]  /*2fa0*/  ISETP.GT.U32.AND P5, PT, R7.reuse, R4, PT ;  /* 0x000000040700720c */ /* 0x040fe40003fa4070 */
[----:B------:R-:W-:-:S03]  /*2fb0*/  ISETP.GT.U32.AND P3, PT, R7, R6, PT ;  /* 0x000000060700720c */ /* 0x000fc60003f64070 */
[--C-:B------:R-:W-:Y:S02]  /*2fc0*/  @!P2 IMAD.IADD R5, R5, 0x1, -R7.reuse ;  /* 0x000000010505a824 */ /* 0x100fe400078e0a07 */
[--C-:B------:R-:W-:Y:S02]  /*2fd0*/  @!P1 IMAD.IADD R27, R27, 0x1, -R7.reuse ;  /* 0x000000011b1b9824 */ /* 0x100fe400078e0a07 */
[--C-:B------:R-:W-:Y:S02]  /*2fe0*/  @!P4 IMAD.IADD R0, R0, 0x1, -R7.reuse ;  /* 0x000000010000c824 */ /* 0x100fe400078e0a07 */
[--C-:B------:R-:W-:Y:S02]  /*2ff0*/  @!P6 IMAD.IADD R3, R3, 0x1, -R7.reuse ;  /* 0x000000010303e824 */ /* 0x100fe400078e0a07 */
[--C-:B------:R-:W-:Y:S02]  /*3000*/  @!P5 IMAD.IADD R4, R4, 0x1, -R7.reuse ;  /* 0x000000010404d824 */ /* 0x100fe400078e0a07 */
[----:B------:R-:W-:-:S02]  /*3010*/  @!P3 IMAD.IADD R6, R6, 0x1, -R7 ;  /* 0x000000010606b824 */ /* 0x000fc400078e0a07 */
[----:B------:R-:W1:Y:S01]  /*3020*/  S2R R7, SR_TID.X ;  /* 0x0000000000077919 */ /* 0x000e620000002100 */
[----:B------:R-:W-:Y:S02]  /*3030*/  ISETP.GE.AND P6, PT, R11, RZ, PT ;  /* 0x000000ff0b00720c */ /* 0x000fe40003fc6270 */
[----:B0-----:R-:W-:Y:S02]  /*3040*/  LOP3.LUT R11, R9, 0x7, RZ, 0xc0, !PT ;  /* 0x00000007090b7812 */ /* 0x001fe400078ec0ff */
[----:B------:R-:W-:-:S03]  /*3050*/  ISETP.GE.AND P4, PT, R14, RZ, PT ;  /* 0x000000ff0e00720c */ /* 0x000fc60003f86270 */
[----:B------:R-:W-:Y:S01]  /*3060*/  IMAD R14, R11, 0x90, RZ ;  /* 0x000000900b0e7824 */ /* 0x000fe200078e02ff */
[----:B------:R-:W-:Y:S01]  /*3070*/  ISETP.GE.AND P5, PT, R13, RZ, PT ;  /* 0x000000ff0d00720c */ /* 0x000fe20003fa6270 */
[----:B------:R-:W-:Y:S01]  /*3080*/  IMAD.SHL.U32 R13, R9, 0x200, RZ ;  /* 0x00000200090d7824 */ /* 0x000fe200078e00ff */
[----:B------:R-:W-:-:S03]  /*3090*/  ISETP.GE.AND P2, PT, R8, RZ, PT ;  /* 0x000000ff0800720c */ /* 0x000fc60003f46270 */
[----:B------:R-:W-:Y:S01]  /*30a0*/  @!P6 IMAD.MOV R0, RZ, RZ, -R0 ;  /* 0x000000ffff00e224 */ /* 0x000fe200078e0a00 */
[----:B------:R-:W-:Y:S02]  /*30b0*/  ISETP.GE.AND P3, PT, R12, RZ, PT ;  /* 0x000000ff0c00720c */ /* 0x000fe40003f66270 */
[----:B-1----:R-:W-:-:S05]  /*30c0*/  LOP3.LUT R7, R7, 0x3f, RZ, 0xc0, !PT ;  /* 0x0000003f07077812 */ /* 0x002fca00078ec0ff */
[----:B------:R-:W-:-:S05]  /*30d0*/  IMAD R7, R7, UR6, RZ ;  /* 0x0000000607077c24 */ /* 0x000fca000f8e02ff */
[----:B------:R-:W-:Y:S02]  /*30e0*/  LEA R7, P6, R7, UR10, 0x1 ;  /* 0x0000000a07077c11 */ /* 0x000fe4000f8c08ff */
[----:B--2---:R-:W-:Y:S01]  /*30f0*/  ISETP.GE.AND P1, PT, R15, RZ, PT ;  /* 0x000000ff0f00720c */ /* 0x004fe20003f26270 */
[----:B------:R-:W-:-:S05]  /*3100*/  IMAD.SHL.U32 R15, R9, 0x2, RZ ;  /* 0x00000002090f7824 */ /* 0x000fca00078e00ff */
[----:B------:R-:W-:-:S04]  /*3110*/  LOP3.LUT R28, R15, 0x10, RZ, 0xc0, !PT ;  /* 0x000000100f1c7812 */ /* 0x000fc800078ec0ff */
[----:B------:R-:W-:-:S03]  /*3120*/  LOP3.LUT R28, R28, 0x20, R9, 0xf8, !PT ;  /* 0x000000201c1c7812 */ /* 0x000fc600078ef809 */
[----:B------:R-:W-:Y:S01]  /*3130*/  @!P1 IMAD.MOV R27, RZ, RZ, -R27 ;  /* 0x000000ffff1b9224 */ /* 0x000fe200078e0a1b */
[----:B------:R-:W-:Y:S01]  /*3140*/  ISETP.GE.AND P1, PT, R10, RZ, PT ;  /* 0x000000ff0a00720c */ /* 0x000fe20003f26270 */
[----:B------:R-:W-:Y:S01]  /*3150*/  IMAD R10, R11, 0x410, RZ ;  /* 0x000004100b0a7824 */ /* 0x000fe200078e02ff */
[----:B------:R-:W-:Y:S01]  /*3160*/  LOP3.LUT R14, R14, 0x30, R15, 0x78, !PT ;  /* 0x000000300e0e7812 */ /* 0x000fe200078e780f */
[----:B------:R-:W2:Y:S03]  /*3170*/  LDL.LU R11, [R1+0x18] ;  /* 0x00001800010b7983 */ /* 0x000ea60000300800 */
[----:B------:R-:W-:Y:S02]  /*3180*/  LOP3.LUT R28, R10, R28, RZ, 0x3c, !PT ;  /* 0x0000001c0a1c7212 */ /* 0x000fe400078e3cff */
[----:B------:R-:W2:Y:S02]  /*3190*/  LDL.LU R10, [R1+0x14] ;  /* 0x00001400010a7983 */ /* 0x000ea40000300800 */
[----:B------:R-:W-:-:S02]  /*31a0*/  LOP3.LUT R28, R28, 0x2000, R13, 0xf8, !PT ;  /* 0x000020001c1c7812 */ /* 0x000fc400078ef80d */
[----:B------:R-:W2:Y:S04]  /*31b0*/  LDL.LU R9, [R1+0x10] ;  /* 0x0000100001097983 */ /* 0x000ea80000300800 */
[----:B------:R-:W2:Y:S04]  /*31c0*/  LDL.LU R8, [R1+0x8] ;  /* 0x0000080001087983 */ /* 0x000ea80000300800 */
[----:B------:R-:W2:Y:S04]  /*31d0*/  LDL.LU R15, [R1+0x1d4c] ;  /* 0x001d4c00010f7983 */ /* 0x000ea80000300800 */
[----:B------:R-:W2:Y:S04]  /*31e0*/  LDL.LU R14, [R1+0x1d48] ;  /* 0x001d4800010e7983 */ /* 0x000ea80000300800 */
[----:B------:R-:W2:Y:S04]  /*31f0*/  LDL.LU R13, [R1+0x1d44] ;  /* 0x001d4400010d7983 */ /* 0x000ea80000300800 */
[----:B------:R0:W-:Y:S04]  /*3200*/  STL [R1+0x1d00], R28 ;  /* 0x001d001c01007387 */ /* 0x0001e80000100800 */
[----:B0-----:R-:W2:Y:S04]  /*3210*/  LDL.LU R28, [R1+0x1a4] ;  /* 0x0001a400011c7983 */ /* 0x001ea80000300800 */
[----:B------:R-:W3:Y:S04]  /*3220*/  LDL.LU R12, [R1+0x1d40] ;  /* 0x001d4000010c7983 */ /* 0x000ee80000300800 */
[----:B------:R0:W-:Y:S04]  /*3230*/  STL [R1+0x1d1c], R7 ;  /* 0x001d1c0701007387 */ /* 0x0001e80000100800 */
[----:B0-----:R-:W3:Y:S01]  /*3240*/  LDL.LU R7, [R1+0x4] ;  /* 0x0000040001077983 */ /* 0x001ee20000300800 */
[----:B------:R-:W-:Y:S01]  /*3250*/  @!P4 IMAD.MOV R29, RZ, RZ, -R29 ;  /* 0x000000ffff1dc224 */ /* 0x000fe200078e0a1d */
[----:B--2---:R-:W-:-:S02]  /*3260*/  ISETP.NE.AND P4, PT, R28, RZ, PT ;  /* 0x000000ff1c00720c */ /* 0x004fc40003f85270 */
[----:B------:R-:W-:-:S04]  /*3270*/  LOP3.LUT R28, RZ, R28, RZ, 0x33, !PT ;  /* 0x0000001cff1c7212 */ /* 0x000fc800078e33ff */
[C---:B------:R-:W-:Y:S02]  /*3280*/  SEL R11, R28.reuse, R11, !P4 ;  /* 0x0000000b1c0b7207 */ /* 0x040fe40006000000 */
[C---:B------:R-:W-:Y:S01]  /*3290*/  SEL R10, R28.reuse, R10, !P4 ;  /* 0x0000000a1c0a7207 */ /* 0x040fe20006000000 */
[----:B------:R-:W-:Y:S01]  /*32a0*/  STL [R1+0x1c], R28 ;  /* 0x00001c1c01007387 */ /* 0x000fe20000100800 */
[C---:B------:R-:W-:Y:S02]  /*32b0*/  SEL R9, R28.reuse, R9, !P4 ;  /* 0x000000091c097207 */ /* 0x040fe40006000000 */
[C---:B------:R-:W-:Y:S01]  /*32c0*/  SEL R8, R28.reuse, R8, !P4 ;  /* 0x000000081c087207 */ /* 0x040fe20006000000 */
[----:B------:R0:W-:Y:S01]  /*32d0*/  STL [R1+0x18], R11 ;  /* 0x0000180b01007387 */ /* 0x0001e20000100800 */
[----:B---3--:R-:W-:-:S03]  /*32e0*/  SEL R7, R28, R7, !P4 ;  /* 0x000000071c077207 */ /* 0x008fc60006000000 */
[----:B0-----:R-:W2:Y:S04]  /*32f0*/  LDL.LU R11, [R1+0x1d3c] ;  /* 0x001d3c00010b7983 */ /* 0x001ea80000300800 */
[----:B------:R0:W-:Y:S04]  /*3300*/  STL [R1+0x14], R10 ;  /* 0x0000140a01007387 */ /* 0x0001e80000100800 */
[----:B0-----:R-:W3:Y:S04]  /*3310*/  LDL.LU R10, [R1+0x1d38] ;  /* 0x001d3800010a7983 */ /* 0x001ee80000300800 */
[----:B------:R0:W-:Y:S04]  /*3320*/  STL [R1+0xc], R9 ;  /* 0x00000c0901007387 */ /* 0x0001e80000100800 */
[----:B0-----:R-:W2:Y:S04]  /*3330*/  LDL.LU R9, [R1+0x1d34] ;  /* 0x001d340001097983 */ /* 0x001ea80000300800 */
[----:B------:R0:W-:Y:S04]  /*3340*/  STL [R1+0x8], R8 ;  /* 0x0000080801007387 */ /* 0x0001e80000100800 */
[----:B0-----:R-:W2:Y:S04]  /*3350*/  LDL.LU R8, [R1+0x1d30] ;  /* 0x001d300001087983 */ /* 0x001ea80000300800 */
[----:B------:R0:W-:Y:S04]  /*3360*/  STL [R1+0x1d20], R7 ;  /* 0x001d200701007387 */ /* 0x0001e80000100800 */
[----:B0-----:R-:W2:Y:S04]  /*3370*/  LDL.LU R7, [R1+0xc] ;  /* 0x00000c0001077983 */ /* 0x001ea80000300800 */
[----:B--2---:R0:W-:Y:S04]  /*3380*/  STL [R1+0x1d24], R7 ;  /* 0x001d240701007387 */ /* 0x0041e80000100800 */
[----:B0-----:R-:W2:Y:S04]  /*3390*/  LDL.LU R7, [R1+0x14] ;  /* 0x0000140001077983 */ /* 0x001ea80000300800 */
[----:B--2---:R0:W-:Y:S04]  /*33a0*/  STL [R1+0x1d28], R7 ;  /* 0x001d280701007387 */ /* 0x0041e80000100800 */
[----:B0-----:R-:W2:Y:S01]  /*33b0*/  LDL.LU R7, [R1+0x18] ;  /* 0x0000180001077983 */ /* 0x001ea20000300800 */
[----:B------:R-:W-:-:S02]  /*33c0*/  @!P0 IMAD.MOV R2, RZ, RZ, -R2 ;  /* 0x000000ffff028224 */ /* 0x000fc400078e0a02 */
[----:B------:R-:W-:Y:S01]  /*33d0*/  @!P1 IMAD.MOV R3, RZ, RZ, -R3 ;  /* 0x000000ffff039224 */ /* 0x000fe200078e0a03 */
[----:B--2---:R0:W-:Y:S04]  /*33e0*/  STL [R1+0x1d2c], R7 ;  /* 0x001d2c0701007387 */ /* 0x0041e80000100800 */
[----:B0-----:R-:W2:Y:S01]  /*33f0*/  LDL.LU R7, [R1+0x1c] ;  /* 0x00001c0001077983 */ /* 0x001ea20000300800 */
[----:B------:R-:W-:Y:S02]  /*3400*/  @!P5 IMAD.MOV R4, RZ, RZ, -R4 ;  /* 0x000000ffff04d224 */ /* 0x000fe400078e0a04 */
[----:B------:R-:W-:Y:S02]  /*3410*/  @!P2 IMAD.MOV R5, RZ, RZ, -R5 ;  /* 0x000000ffff05a224 */ /* 0x000fe400078e0a05 */
[----:B------:R-:W-:Y:S01]  /*3420*/  @!P3 IMAD.MOV R6, RZ, RZ, -R6 ;  /* 0x000000ffff06b224 */ /* 0x000fe200078e0a06 */
[----:B--2---:R-:W-:-:S02]  /*3430*/  SEL R28, R7, R8, !P4 ;  /* 0x00000008071c7207 */ /* 0x004fc40006000000 */
[C---:B------:R-:W-:Y:S02]  /*3440*/  SEL R9, R7.reuse, R9, !P4 ;  /* 0x0000000907097207 */ /* 0x040fe40006000000 */
[C---:B---3--:R-:W-:Y:S02]  /*3450*/  SEL R10, R7.reuse, R10, !P4 ;  /* 0x0000000a070a7207 */ /* 0x048fe40006000000 */
[C---:B------:R-:W-:Y:S02]  /*3460*/  SEL R11, R7.reuse, R11, !P4 ;  /* 0x0000000b070b7207 */ /* 0x040fe40006000000 */
[C---:B------:R-:W-:Y:S02]  /*3470*/  SEL R12, R7.reuse, R12, !P4 ;  /* 0x0000000c070c7207 */ /* 0x040fe40006000000 */
[C---:B------:R-:W-:Y:S02]  /*3480*/  SEL R13, R7.reuse, R13, !P4 ;  /* 0x0000000d070d7207 */ /* 0x040fe40006000000 */
[----:B------:R-:W-:-:S02]  /*3490*/  SEL R14, R7, R14, !P4 ;  /* 0x0000000e070e7207 */ /* 0x000fc40006000000 */
[C---:B------:R-:W-:Y:S02]  /*34a0*/  SEL R15, R7.reuse, R15, !P4 ;  /* 0x0000000f070f7207 */ /* 0x040fe40006000000 */
[C---:B----4-:R-:W-:Y:S02]  /*34b0*/  SEL R16, R7.reuse, R16, !P4 ;  /* 0x0000001007107207 */ /* 0x050fe40006000000 */
[C---:B------:R-:W-:Y:S02]  /*34c0*/  SEL R17, R7.reuse, R17, !P4 ;  /* 0x0000001107117207 */ /* 0x040fe40006000000 */
[C---:B------:R-:W-:Y:S02]  /*34d0*/  SEL R18, R7.reuse, R18, !P4 ;  /* 0x0000001207127207 */ /* 0x040fe40006000000 */
[C---:B------:R-:W-:Y:S02]  /*34e0*/  SEL R19, R7.reuse, R19, !P4 ;  /* 0x0000001307137207 */ /* 0x040fe40006000000 */
[----:B------:R-:W-:-:S02]  /*34f0*/  SEL R20, R7, R20, !P4 ;  /* 0x0000001407147207 */ /* 0x000fc40006000000 */
[C---:B------:R-:W-:Y:S02]  /*3500*/  SEL R21, R7.reuse, R21, !P4 ;  /* 0x0000001507157207 */ /* 0x040fe40006000000 */
[C---:B------:R-:W-:Y:S02]  /*3510*/  SEL R22, R7.reuse, R22, !P4 ;  /* 0x0000001607167207 */ /* 0x040fe40006000000 */
        /* <DEDUP_REMOVED lines=11> */
[----:B------:R-:W-:Y:S02]  /*35d0*/  SEL R6, R7, R6, !P4 ;  /* 0x0000000607067207 */ /* 0x000fe40006000000 */
[----:B------:R-:W2:Y:S01]  /*35e0*/  LDL.LU R7, [R1+0x1d2c] ;  /* 0x001d2c0001077983 */ /* 0x000ea20000300800 */
[----:B------:R-:W0:Y:S02]  /*35f0*/  S2R R8, SR_TID.X ;  /* 0x0000000000087919 */ /* 0x000e240000002100 */
[----:B0-----:R-:W-:-:S05]  /*3600*/  LOP3.LUT R8, R8, 0x3f, RZ, 0xc0, !PT ;  /* 0x0000003f08087812 */ /* 0x001fca00078ec0ff */
[----:B------:R-:W-:-:S05]  /*3610*/  IMAD R8, R8, UR6, RZ ;  /* 0x0000000608087c24 */ /* 0x000fca000f8e02ff */
[----:B------:R-:W-:-:S05]  /*3620*/  LEA.HI.X.SX32 R8, R8, UR11, 0x1, P6 ;  /* 0x0000000b08087c11 */ /* 0x000fca000b0f0eff */
[----:B------:R0:W-:Y:S04]  /*3630*/  STL [R1+0x1d18], R8 ;  /* 0x001d180801007387 */ /* 0x0001e80000100800 */
[----:B0-----:R-:W3:Y:S01]  /*3640*/  LDL.LU R8, [R1+0x8] ;  /* 0x0000080001087983 */ /* 0x001ee20000300800 */
[----:B--2---:R-:W-:-:S05]  /*3650*/  IMAD R7, R7, UR12, RZ ;  /* 0x0000000c07077c24 */ /* 0x004fca000f8e02ff */
[----:B------:R0:W-:Y:S04]  /*3660*/  STL [R1+0x18], R7 ;  /* 0x0000180701007387 */ /* 0x0001e80000100800 */
[----:B0-----:R-:W2:Y:S02]  /*3670*/  LDL.LU R7, [R1+0x1d28] ;  /* 0x001d280001077983 */ /* 0x001ea40000300800 */
[----:B--2---:R-:W-:-:S05]  /*3680*/  IMAD R7, R7, UR12, RZ ;  /* 0x0000000c07077c24 */ /* 0x004fca000f8e02ff */
[----:B------:R0:W-:Y:S04]  /*3690*/  STL [R1+0x10], R7 ;  /* 0x0000100701007387 */ /* 0x0001e80000100800 */
[----:B0-----:R-:W2:Y:S02]  /*36a0*/  LDL.LU R7, [R1+0x1d24] ;  /* 0x001d240001077983 */ /* 0x001ea40000300800 */
[----:B--2---:R-:W-:-:S05]  /*36b0*/  IMAD R7, R7, UR12, RZ ;  /* 0x0000000c07077c24 */ /* 0x004fca000f8e02ff */
[----:B------:R0:W-:Y:S04]  /*36c0*/  STL [R1+0xc], R7 ;  /* 0x00000c0701007387 */ /* 0x0001e80000100800 */
[----:B0-----:R-:W2:Y:S01]  /*36d0*/  LDL.LU R7, [R1+0x1d20] ;  /* 0x001d200001077983 */ /* 0x001ea20000300800 */
[----:B---3--:R-:W-:Y:S02]  /*36e0*/  IMAD R8, R8, UR12, RZ ;  /* 0x0000000c08087c24 */ /* 0x008fe4000f8e02ff */
[----:B------:R-:W-:-:S03]  /*36f0*/  IMAD R11, R11, UR12, RZ ;  /* 0x0000000c0b0b7c24 */ /* 0x000fc6000f8e02ff */
[----:B------:R2:W-:Y:S01]  /*3700*/  STL [R1+0x8], R8 ;  /* 0x0000080801007387 */ /* 0x0005e20000100800 */
[----:B------:R-:W-:Y:S02]  /*3710*/  IMAD R12, R12, UR12, RZ ;  /* 0x0000000c0c0c7c24 */ /* 0x000fe4000f8e02ff */
[----:B------:R-:W-:Y:S02]  /*3720*/  IMAD R13, R13, UR12, RZ ;  /* 0x0000000c0d0d7c24 */ /* 0x000fe4000f8e02ff */
[----:B------:R-:W-:Y:S02]  /*3730*/  IMAD R14, R14, UR12, RZ ;  /* 0x0000000c0e0e7c24 */ /* 0x000fe4000f8e02ff */
[----:B------:R-:W-:Y:S02]  /*3740*/  IMAD R15, R15, UR12, RZ ;  /* 0x0000000c0f0f7c24 */ /* 0x000fe4000f8e02ff */
[----:B--2---:R-:W-:Y:S02]  /*3750*/  IMAD R8, R7, UR12, RZ ;  /* 0x0000000c07087c24 */ /* 0x004fe4000f8e02ff */
[----:B------:R-:W2:Y:S04]  /*3760*/  LDL.LU R7, [R1+0x1d1c] ;  /* 0x001d1c0001077983 */ /* 0x000ea80000300800 */
[----:B------:R-:W-:Y:S04]  /*3770*/  STL [R1+0x4], R8 ;  /* 0x0000040801007387 */ /* 0x000fe80000100800 */
[----:B------:R0:W-:Y:S04]  /*3780*/  STL [R1+0x1d14], R11 ;  /* 0x001d140b01007387 */ /* 0x0001e80000100800 */
[----:B0-----:R-:W2:Y:S04]  /*3790*/  LDL.LU R11, [R1+0x18] ;  /* 0x00001800010b7983 */ /* 0x001ea80000300800 */
[----:B------:R0:W-:Y:S04]  /*37a0*/  STL [R1+0x1d10], R12 ;  /* 0x001d100c01007387 */ /* 0x0001e80000100800 */
[----:B0-----:R-:W3:Y:S04]  /*37b0*/  LDL.LU R12, [R1+0x10] ;  /* 0x00001000010c7983 */ /* 0x001ee80000300800 */
[----:B------:R0:W-:Y:S04]  /*37c0*/  STL [R1+0x1d0c], R13 ;  /* 0x001d0c0d01007387 */ /* 0x0001e80000100800 */
[----:B0-----:R-:W4:Y:S04]  /*37d0*/  LDL.LU R13, [R1+0xc] ;  /* 0x00000c00010d7983 */ /* 0x001f280000300800 */
[----:B------:R0:W-:Y:S04]  /*37e0*/  STL [R1+0x1d08], R14 ;  /* 0x001d080e01007387 */ /* 0x0001e80000100800 */
[----:B0-----:R-:W4:Y:S04]  /*37f0*/  LDL.LU R14, [R1+0x8] ;  /* 0x00000800010e7983 */ /* 0x001f280000300800 */
[----:B------:R0:W-:Y:S04]  /*3800*/  STL [R1+0x1d04], R15 ;  /* 0x001d040f01007387 */ /* 0x0001e80000100800 */
[----:B0-----:R-:W4:Y:S01]  /*3810*/  LDL.LU R15, [R1+0x4] ;  /* 0x00000400010f7983 */ /* 0x001f220000300800 */
[----:B------:R-:W-:-:S02]  /*3820*/  IMAD R28, R28, UR12, RZ ;  /* 0x0000000c1c1c7c24 */ /* 0x000fc4000f8e02ff */
[----:B------:R-:W-:Y:S01]  /*3830*/  IMAD R9, R9, UR12, RZ ;  /* 0x0000000c09097c24 */ /* 0x000fe2000f8e02ff */
[----:B--2---:R-:W-:-:S05]  /*3840*/  LEA R8, P4, R11, R7, 0x1 ;  /* 0x000000070b087211 */ /* 0x004fca00078808ff */
[----:B------:R3:W-:Y:S02]  /*3850*/  STL [R1+0x1c98], R8 ;  /* 0x001c980801007387 */ /* 0x0007e40000100800 */
[----:B---3--:R-:W-:-:S05]  /*3860*/  LEA R8, P3, R12, R7, 0x1 ;  /* 0x000000070c087211 */ /* 0x008fca00078608ff */
[----:B------:R4:W-:Y:S02]  /*3870*/  STL [R1+0x1c9c], R8 ;  /* 0x001c9c0801007387 */ /* 0x0009e40000100800 */
[----:B----4-:R-:W-:-:S05]  /*3880*/  LEA R8, P2, R13, R7, 0x1 ;  /* 0x000000070d087211 */ /* 0x010fca00078408ff */
[----:B------:R0:W-:Y:S02]  /*3890*/  STL [R1+0x1ca0], R8 ;  /* 0x001ca00801007387 */ /* 0x0001e40000100800 */
[----:B0-----:R-:W-:-:S05]  /*38a0*/  LEA R8, P1, R14, R7, 0x1 ;  /* 0x000000070e087211 */ /* 0x001fca00078208ff */
[----:B------:R0:W-:Y:S02]  /*38b0*/  STL [R1+0x1ca4], R8 ;  /* 0x001ca40801007387 */ /* 0x0001e40000100800 */
[----:B0-----:R-:W-:-:S05]  /*38c0*/  LEA R8, P0, R15, R7, 0x1 ;  /* 0x000000070f087211 */ /* 0x001fca00078008ff */
[----:B------:R0:W-:Y:S02]  /*38d0*/  STL [R1+0x1ca8], R8 ;  /* 0x001ca80801007387 */ /* 0x0001e40000100800 */
[----:B0-----:R-:W-:-:S05]  /*38e0*/  LEA R8, P6, R28, R7, 0x1 ;  /* 0x000000071c087211 */ /* 0x001fca00078c08ff */
[----:B------:R0:W-:Y:S02]  /*38f0*/  STL [R1+0x1cac], R8 ;  /* 0x001cac0801007387 */ /* 0x0001e40000100800 */
[----:B0-----:R-:W-:-:S05]  /*3900*/  LEA R8, P5, R9, R7, 0x1 ;  /* 0x0000000709087211 */ /* 0x001fca00078a08ff */
[----:B------:R0:W-:Y:S04]  /*3910*/  STL [R1+0x1cb0], R8 ;  /* 0x001cb00801007387 */ /* 0x0001e80000100800 */
[----:B0-----:R-:W2:Y:S01]  /*3920*/  LDL.LU R8, [R1+0x1d18] ;  /* 0x001d180001087983 */ /* 0x001ea20000300800 */
[----:B------:R-:W-:Y:S01]  /*3930*/  IMAD R10, R10, UR12, RZ ;  /* 0x0000000c0a0a7c24 */ /* 0x000fe2000f8e02ff */
[----:B--2---:R-:W-:-:S05]  /*3940*/  LEA.HI.X.SX32 R11, R11, R8, 0x1, P4 ;  /* 0x000000080b0b7211 */ /* 0x004fca00020f0eff */
[----:B------:R0:W-:Y:S02]  /*3950*/  STL [R1+0x1c90], R11 ;  /* 0x001c900b01007387 */ /* 0x0001e40000100800 */
[----:B0-----:R-:W-:-:S05]  /*3960*/  LEA R11, P4, R10, R7, 0x1 ;  /* 0x000000070a0b7211 */ /* 0x001fca00078808ff */
[----:B------:R0:W-:Y:S04]  /*3970*/  STL [R1+0x1c94], R11 ;  /* 0x001c940b01007387 */ /* 0x0001e80000100800 */
[----:B0-----:R-:W2:Y:S01]  /*3980*/  LDL.LU R11, [R1+0x1d14] ;  /* 0x001d1400010b7983 */ /* 0x001ea20000300800 */
[----:B------:R-:W-:-:S05]  /*3990*/  LEA.HI.X.SX32 R12, R12, R8, 0x1, P3 ;  /* 0x000000080c0c7211 */ /* 0x000fca00018f0eff */
[----:B------:R2:W-:Y:S02]  /*39a0*/  STL [R1+0x1c88], R12 ;  /* 0x001c880c01007387 */ /* 0x0005e40000100800 */
[----:B--2---:R-:W-:-:S05]  /*39b0*/  LEA R12, P3, R11, R7, 0x1 ;  /* 0x000000070b0c7211 */ /* 0x004fca00078608ff */
        /* <DEDUP_REMOVED lines=17> */
[-C--:B------:R-:W-:Y:S01]  /*3ad0*/  LEA.HI.X.SX32 R28, R28, R8.reuse, 0x1, P6 ;  /* 0x000000081c1c7211 */ /* 0x080fe200030f0eff */
[----:B------:R-:W-:Y:S01]  /*3ae0*/  IMAD R16, R16, UR12, RZ ;  /* 0x0000000c10107c24 */ /* 0x000fe2000f8e02ff */
[----:B------:R-:W-:-:S03]  /*3af0*/  LEA.HI.X.SX32 R9, R9, R8, 0x1, P5 ;  /* 0x0000000809097211 */ /* 0x000fc600028f0eff */
[----:B------:R2:W-:Y:S01]  /*3b00*/  STL [R1+0x1c68], R28 ;  /* 0x001c681c01007387 */ /* 0x0005e20000100800 */
[----:B------:R-:W-:Y:S01]  /*3b10*/  IMAD R17, R17, UR12, RZ ;  /* 0x0000000c11117c24 */ /* 0x000fe2000f8e02ff */
[-C--:B------:R-:W-:Y:S01]  /*3b20*/  LEA.HI.X.SX32 R10, R10, R8.reuse, 0x1, P4 ;  /* 0x000000080a0a7211 */ /* 0x080fe200020f0eff */
[----:B------:R-:W-:Y:S01]  /*3b30*/  IMAD R18, R18, UR12, RZ ;  /* 0x0000000c12127c24 */ /* 0x000fe2000f8e02ff */
[----:B------:R-:W-:Y:S01]  /*3b40*/  LEA.HI.X.SX32 R11, R11, R8, 0x1, P3 ;  /* 0x000000080b0b7211 */ /* 0x000fe200018f0eff */
[----:B------:R-:W-:Y:S02]  /*3b50*/  IMAD R19, R19, UR12, RZ ;  /* 0x0000000c13137c24 */ /* 0x000fe4000f8e02ff */
[----:B------:R-:W-:Y:S02]  /*3b60*/  IMAD R20, R20, UR12, RZ ;  /* 0x0000000c14147c24 */ /* 0x000fe4000f8e02ff */
[----:B------:R-:W-:Y:S02]  /*3b70*/  IMAD R21, R21, UR12, RZ ;  /* 0x0000000c15157c24 */ /* 0x000fe4000f8e02ff */
[----:B------:R-:W-:-:S02]  /*3b80*/  IMAD R22, R22, UR12, RZ ;  /* 0x0000000c16167c24 */ /* 0x000fc4000f8e02ff */
[----:B------:R-:W-:Y:S02]  /*3b90*/  IMAD R23, R23, UR12, RZ ;  /* 0x0000000c17177c24 */ /* 0x000fe4000f8e02ff */
[----:B------:R-:W-:Y:S02]  /*3ba0*/  IMAD R24, R24, UR12, RZ ;  /* 0x0000000c18187c24 */ /* 0x000fe4000f8e02ff */
[----:B------:R-:W-:Y:S02]  /*3bb0*/  IMAD R25, R25, UR12, RZ ;  /* 0x0000000c19197c24 */ /* 0x000fe4000f8e02ff */
[----:B------:R-:W-:Y:S02]  /*3bc0*/  IMAD R26, R26, UR12, RZ ;  /* 0x0000000c1a1a7c24 */ /* 0x000fe4000f8e02ff */
[----:B------:R-:W-:Y:S01]  /*3bd0*/  IMAD R27, R27, UR12, RZ ;  /* 0x0000000c1b1b7c24 */ /* 0x000fe2000f8e02ff */
[----:B--2---:R-:W-:-:S05]  /*3be0*/  LEA R28, P6, R15, R7, 0x1 ;  /* 0x000000070f1c7211 */ /* 0x004fca00078c08ff */
[----:B------:R0:W-:Y:S04]  /*3bf0*/  STL [R1+0x1c6c], R28 ;  /* 0x001c6c1c01007387 */ /* 0x0001e80000100800 */
[----:B0-----:R-:W2:Y:S04]  /*3c00*/  LDL.LU R28, [R1+0x1d00] ;  /* 0x001d0000011c7983 */ /* 0x001ea80000300800 */
[----:B------:R0:W-:Y:S02]  /*3c10*/  STL [R1+0x1c60], R9 ;  /* 0x001c600901007387 */ /* 0x0001e40000100800 */
[----:B0-----:R-:W-:-:S05]  /*3c20*/  LEA R9, P5, R16, R7, 0x1 ;  /* 0x0000000710097211 */ /* 0x001fca00078a08ff */
[----:B------:R0:W-:Y:S04]  /*3c30*/  STL [R1+0x1c64], R9 ;  /* 0x001c640901007387 */ /* 0x0001e80000100800 */
[----:B------:R1:W-:Y:S01]  /*3c40*/  STL [R1+0x1c58], R10 ;  /* 0x001c580a01007387 */ /* 0x0003e20000100800 */
[-C--:B0-----:R-:W-:Y:S02]  /*3c50*/  LEA R9, P4, R17, R7.reuse, 0x1 ;  /* 0x0000000711097211 */ /* 0x081fe400078808ff */
[----:B-1----:R-:W-:-:S03]  /*3c60*/  LEA R10, P3, R18, R7, 0x1 ;  /* 0x00000007120a7211 */ /* 0x002fc600078608ff */
[----:B------:R0:W-:Y:S04]  /*3c70*/  STL [R1+0x1c5c], R9 ;  /* 0x001c5c0901007387 */ /* 0x0001e80000100800 */
[----:B------:R1:W-:Y:S01]  /*3c80*/  STL [R1+0x1c50], R11 ;  /* 0x001c500b01007387 */ /* 0x0003e20000100800 */
[----:B0-----:R-:W-:-:S03]  /*3c90*/  LEA.HI.X.SX32 R9, R12, R8, 0x1, P2 ;  /* 0x000000080c097211 */ /* 0x001fc600010f0eff */
[----:B------:R0:W-:Y:S01]  /*3ca0*/  STL [R1+0x1c54], R10 ;  /* 0x001c540a01007387 */ /* 0x0001e20000100800 */
[----:B-1----:R-:W-:-:S03]  /*3cb0*/  LEA R11, P2, R19, R7, 0x1 ;  /* 0x00000007130b7211 */ /* 0x002fc600078408ff */
        /* <DEDUP_REMOVED lines=32> */
[----:B------:R1:W-:Y:S04]  /*3ec0*/  STL [R1+0x1c08], R11 ;  /* 0x001c080b01007387 */ /* 0x0003e80000100800 */
[----:B------:R-:W3:Y:S01]  /*3ed0*/  LDL.LU R18, [R1+0x40] ;  /* 0x0000400001127983 */ /* 0x000ee20000300800 */
[----:B0-----:R-:W-:-:S03]  /*3ee0*/  LEA.HI.X.SX32 R9, R21, R8, 0x1, P0 ;  /* 0x0000000815097211 */ /* 0x001fc600000f0eff */
[----:B------:R0:W-:Y:S04]  /*3ef0*/  STL [R1+0x1c0c], R10 ;  /* 0x001c0c0a01007387 */ /* 0x0001e80000100800 */
[----:B------:R-:W4:Y:S04]  /*3f00*/  LDL.LU R17, [R1+0x3c] ;  /* 0x00003c0001117983 */ /* 0x000f280000300800 */
[----:B------:R0:W-:Y:S04]  /*3f10*/  STL [R1+0x1c00], R9 ;  /* 0x001c000901007387 */ /* 0x0001e80000100800 */
[----:B------:R-:W4:Y:S04]  /*3f20*/  LDL.LU R15, [R1+0x38] ;  /* 0x00003800010f7983 */ /* 0x000f280000300800 */
[----:B------:R-:W4:Y:S04]  /*3f30*/  LDL.LU R14, [R1+0x34] ;  /* 0x00003400010e7983 */ /* 0x000f280000300800 */
[----:B------:R-:W4:Y:S04]  /*3f40*/  LDL.LU R13, [R1+0x30] ;  /* 0x00003000010d7983 */ /* 0x000f280000300800 */
[----:B------:R-:W4:Y:S04]  /*3f50*/  LDL.LU R12, [R1+0x2c] ;  /* 0x00002c00010c7983 */ /* 0x000f280000300800 */
[----:B-1----:R-:W4:Y:S04]  /*3f60*/  LDL.LU R11, [R1+0x28] ;  /* 0x00002800010b7983 */ /* 0x002f280000300800 */
[----:B0-----:R-:W4:Y:S01]  /*3f70*/  LDL.LU R10, [R1+0x24] ;  /* 0x00002400010a7983 */ /* 0x001f220000300800 */
[----:B------:R-:W-:-:S02]  /*3f80*/  IMAD R29, R29, UR12, RZ ;  /* 0x0000000c1d1d7c24 */ /* 0x000fc4000f8e02ff */
[----:B------:R-:W-:Y:S01]  /*3f90*/  IMAD R0, R0, UR12, RZ ;  /* 0x0000000c00007c24 */ /* 0x000fe2000f8e02ff */
[----:B------:R-:W-:Y:S02]  /*3fa0*/  LEA.HI.X.SX32 R9, R22, R8, 0x1, P6 ;  /* 0x0000000816097211 */ /* 0x000fe400030f0eff */
[-C--:B------:R-:W-:Y:S01]  /*3fb0*/  LEA R19, P0, R29, R7.reuse, 0x1 ;  /* 0x000000071d137211 */ /* 0x080fe200078008ff */
[----:B------:R-:W-:Y:S01]  /*3fc0*/  IMAD R2, R2, UR12, RZ ;  /* 0x0000000c02027c24 */ /* 0x000fe2000f8e02ff */
[----:B------:R-:W-:Y:S01]  /*3fd0*/  LEA R16, P6, R0, R7, 0x1 ;  /* 0x0000000700107211 */ /* 0x000fe200078c08ff */
[----:B------:R-:W-:Y:S02]  /*3fe0*/  IMAD R3, R3, UR12, RZ ;  /* 0x0000000c03037c24 */ /* 0x000fe4000f8e02ff */
[----:B------:R0:W-:Y:S01]  /*3ff0*/  STL [R1+0x1c04], R19 ;  /* 0x001c041301007387 */ /* 0x0001e20000100800 */
[----:B------:R-:W-:-:S03]  /*4000*/  IMAD R4, R4, UR12, RZ ;  /* 0x0000000c04047c24 */ /* 0x000fc6000f8e02ff */
[----:B------:R1:W-:Y:S04]  /*4010*/  STL [R1+0x1bf8], R9 ;  /* 0x001bf80901007387 */ /* 0x0003e80000100800 */
[----:B------:R1:W-:Y:S01]  /*4020*/  STL [R1+0x1bfc], R16 ;  /* 0x001bfc1001007387 */ /* 0x0003e20000100800 */
[----:B0-----:R-:W-:Y:S02]  /*4030*/  LEA.HI.X.SX32 R19, R23, R8, 0x1, P5 ;  /* 0x0000000817137211 */ /* 0x001fe400028f0eff */
[----:B-1----:R-:W-:-:S03]  /*4040*/  LEA R9, P5, R2, R7, 0x1 ;  /* 0x0000000702097211 */ /* 0x002fc600078a08ff */
[----:B------:R0:W-:Y:S01]  /*4050*/  STL [R1+0x1bf0], R19 ;  /* 0x001bf01301007387 */ /* 0x0001e20000100800 */
[----:B------:R-:W-:-:S03]  /*4060*/  LEA.HI.X.SX32 R16, R24, R8, 0x1, P4 ;  /* 0x0000000818107211 */ /* 0x000fc600020f0eff */
[----:B------:R1:W-:Y:S01]  /*4070*/  STL [R1+0x1bf4], R9 ;  /* 0x001bf40901007387 */ /* 0x0003e20000100800 */
[----:B------:R-:W-:-:S03]  /*4080*/  IMAD R5, R5, UR12, RZ ;  /* 0x0000000c05057c24 */ /* 0x000fc6000f8e02ff */
[----:B------:R1:W-:Y:S01]  /*4090*/  STL [R1+0x1be8], R16 ;  /* 0x001be81001007387 */ /* 0x0003e20000100800 */
[-C--:B0-----:R-:W-:Y:S02]  /*40a0*/  LEA R19, P4, R3, R7.reuse, 0x1 ;  /* 0x0000000703137211 */ /* 0x081fe400078808ff */
[-C--:B-1----:R-:W-:Y:S01]  /*40b0*/  LEA.HI.X.SX32 R9, R25, R8.reuse, 0x1, P3 ;  /* 0x0000000819097211 */ /* 0x082fe200018f0eff */
[----:B------:R-:W-:Y:S01]  /*40c0*/  IMAD R6, R6, UR12, RZ ;  /* 0x0000000c06067c24 */ /* 0x000fe2000f8e02ff */
[----:B------:R-:W-:Y:S01]  /*40d0*/  LEA R16, P3, R4, R7, 0x1 ;  /* 0x0000000704107211 */ /* 0x000fe200078608ff */
[----:B------:R0:W-:Y:S04]  /*40e0*/  STL [R1+0x1bec], R19 ;  /* 0x001bec1301007387 */ /* 0x0001e80000100800 */
[----:B------:R1:W-:Y:S04]  /*40f0*/  STL [R1+0x1be0], R9 ;  /* 0x001be00901007387 */ /* 0x0003e80000100800 */
[----:B------:R1:W-:Y:S01]  /*4100*/  STL [R1+0x1be4], R16 ;  /* 0x001be41001007387 */ /* 0x0003e20000100800 */
[----:B0-----:R-:W-:-:S02]  /*4110*/  LEA.HI.X.SX32 R19, R26, R8, 0x1, P2 ;  /* 0x000000081a137211 */ /* 0x001fc400010f0eff */
[----:B-1----:R-:W-:-:S03]  /*4120*/  LEA R9, P2, R5, R7, 0x1 ;  /* 0x0000000705097211 */ /* 0x002fc600078408ff */
[----:B------:R-:W-:Y:S01]  /*4130*/  STL [R1+0x1bd8], R19 ;  /* 0x001bd81301007387 */ /* 0x000fe20000100800 */
[-C--:B------:R-:W-:Y:S02]  /*4140*/  LEA.HI.X.SX32 R16, R27, R8.reuse, 0x1, P1 ;  /* 0x000000081b107211 */ /* 0x080fe400008f0eff */
[----:B------:R-:W-:Y:S01]  /*4150*/  LEA R7, P1, R6, R7, 0x1 ;  /* 0x0000000706077211 */ /* 0x000fe200078208ff */
[----:B------:R0:W-:Y:S04]  /*4160*/  STL [R1+0x1bdc], R9 ;  /* 0x001bdc0901007387 */ /* 0x0001e80000100800 */
[----:B------:R1:W-:Y:S01]  /*4170*/  STL [R1+0x1bd4], R16 ;  /* 0x001bd41001007387 */ /* 0x0003e20000100800 */
[-C--:B------:R-:W-:Y:S02]  /*4180*/  LEA.HI.X.SX32 R2, R2, R8.reuse, 0x1, P5 ;  /* 0x0000000802027211 */ /* 0x080fe400028f0eff */
[-C--:B0-----:R-:W-:Y:S01]  /*4190*/  LEA.HI.X.SX32 R9, R29, R8.reuse, 0x1, P0 ;  /* 0x000000081d097211 */ /* 0x081fe200000f0eff */
[----:B-1----:R-:W0:Y:S01]  /*41a0*/  LDC R16, c[0x0][0x3a8] ;  /* 0x0000ea00ff107b82 */ /* 0x002e220000000800 */
[----:B--2---:R-:W-:Y:S04]  /*41b0*/  STL [R1+0x1cf8], R28 ;  /* 0x001cf81c01007387 */ /* 0x004fe80000100800 */
[----:B------:R1:W-:Y:S04]  /*41c0*/  STL [R1+0x1bd0], R7 ;  /* 0x001bd00701007387 */ /* 0x0003e80000100800 */
[----:B------:R-:W-:Y:S01]  /*41d0*/  STL [R1+0x1bcc], R9 ;  /* 0x001bcc0901007387 */ /* 0x000fe20000100800 */
[----:B-1----:R-:W-:-:S02]  /*41e0*/  LEA.HI.X.SX32 R7, R0, R8, 0x1, P6 ;  /* 0x0000000800077211 */ /* 0x002fc400030f0eff */
[-C--:B------:R-:W-:Y:S02]  /*41f0*/  LEA.HI.X.SX32 R0, R3, R8.reuse, 0x1, P4 ;  /* 0x0000000803007211 */ /* 0x080fe400020f0eff */
[-C--:B------:R-:W-:Y:S01]  /*4200*/  LEA.HI.X.SX32 R3, R4, R8.reuse, 0x1, P3 ;  /* 0x0000000804037211 */ /* 0x080fe200018f0eff */
[----:B------:R-:W-:Y:S04]  /*4210*/  STL [R1+0x1bc8], R7 ;  /* 0x001bc80701007387 */ /* 0x000fe80000100800 */
[----:B------:R1:W-:Y:S04]  /*4220*/  STL [R1+0x1bc4], R2 ;  /* 0x001bc40201007387 */ /* 0x0003e80000100800 */
[----:B------:R2:W-:Y:S01]  /*4230*/  STL [R1+0x1bc0], R0 ;  /* 0x001bc00001007387 */ /* 0x0005e20000100800 */
[----:B-1----:R-:W-:-:S03]  /*4240*/  LEA.HI.X.SX32 R2, R5, R8, 0x1, P2 ;  /* 0x0000000805027211 */ /* 0x002fc600010f0eff */
[----:B------:R-:W-:Y:S01]  /*4250*/  STL [R1+0x1bbc], R3 ;  /* 0x001bbc0301007387 */ /* 0x000fe20000100800 */
[----:B--2---:R-:W-:-:S03]  /*4260*/  LEA.HI.X.SX32 R0, R6, R8, 0x1, P1 ;  /* 0x0000000806007211 */ /* 0x004fc600008f0eff */
[----:B------:R4:W-:Y:S04]  /*4270*/  STL [R1+0x1bb8], R2 ;  /* 0x001bb80201007387 */ /* 0x0009e80000100800 */
[----:B------:R1:W-:Y:S01]  /*4280*/  STL [R1+0x1ba0], R0 ;  /* 0x001ba00001007387 */ /* 0x0003e20000100800 */
[----:B0-----:R-:W-:Y:S02]  /*4290*/  IMAD R9, R16, 0x3f, RZ ;  /* 0x0000003f10097824 */ /* 0x001fe400078e02ff */
[----:B---3--:R-:W-:-:S05]  /*42a0*/  IMAD R8, R18, UR7, RZ ;  /* 0x0000000712087c24 */ /* 0x008fca000f8e02ff */
[----:B------:R-:W-:Y:S01]  /*42b0*/  LEA R18, P6, R8, UR8, 0x1 ;  /* 0x0000000808127c11 */ /* 0x000fe2000f8c08ff */
[----:B----4-:R-:W-:-:S03]  /*42c0*/  IMAD R2, R17, UR7, RZ ;  /* 0x0000000711027c24 */ /* 0x010fc6000f8e02ff */
[----:B------:R-:W-:Y:S02]  /*42d0*/  LEA.HI.X.SX32 R19, R8, UR9, 0x1, P6 ;  /* 0x0000000908137c11 */ /* 0x000fe4000b0f0eff */
[----:B------:R-:W-:Y:S01]  /*42e0*/  LEA R20, P4, R2, UR8, 0x1 ;  /* 0x0000000802147c11 */ /* 0x000fe2000f8808ff */
[----:B------:R-:W-:Y:S02]  /*42f0*/  IMAD R3, R15, UR7, RZ ;  /* 0x000000070f037c24 */ /* 0x000fe4000f8e02ff */
[----:B------:R-:W-:-:S03]  /*4300*/  IMAD R4, R14, UR7, RZ ;  /* 0x000000070e047c24 */ /* 0x000fc6000f8e02ff */
[----:B------:R-:W-:Y:S01]  /*4310*/  LEA R22, P2, R3, UR8, 0x1 ;  /* 0x0000000803167c11 */ /* 0x000fe2000f8408ff */
[----:B-1----:R-:W-:Y:S02]  /*4320*/  IMAD R0, R13, UR7, RZ ;  /* 0x000000070d007c24 */ /* 0x002fe4000f8e02ff */
[----:B------:R-:W-:Y:S02]  /*4330*/  IMAD R6, R12, UR7, RZ ;  /* 0x000000070c067c24 */ /* 0x000fe4000f8e02ff */
[----:B------:R-:W-:Y:S02]  /*4340*/  IMAD R5, R11, UR7, RZ ;  /* 0x000000070b057c24 */ /* 0x000fe4000f8e02ff */
[----:B------:R-:W-:-:S03]  /*4350*/  IMAD R7, R10, UR7, RZ ;  /* 0x000000070a077c24 */ /* 0x000fc6000f8e02ff */
[----:B------:R-:W-:Y:S01]  /*4360*/  LEA R14, P3, R5, UR8, 0x1 ;  /* 0x00000008050e7c11 */ /* 0x000fe2000f8608ff */
[----:B------:R-:W-:Y:S01]  /*4370*/  STL.64 [R1+0x688], R18 ;  /* 0x0006881201007387 */ /* 0x000fe20000100a00 */
[----:B------:R-:W-:Y:S01]  /*4380*/  LEA R24, P1, R4, UR8, 0x1 ;  /* 0x0000000804187c11 */ /* 0x000fe2000f8208ff */
[----:B------:R-:W-:Y:S01]  /*4390*/  IMAD R8, R16, 0x3d, RZ ;  /* 0x0000003d10087824 */ /* 0x000fe200078e02ff */
[C---:B------:R-:W-:Y:S01]  /*43a0*/  LEA R12, P5, R7.reuse, UR8, 0x1 ;  /* 0x00000008070c7c11 */ /* 0x040fe2000f8a08ff */
[----:B------:R-:W0:Y:S01]  /*43b0*/  LDC R11, c[0x0][0x3a8] ;  /* 0x0000ea00ff0b7b82 */ /* 0x000e220000000800 */
[----:B------:R-:W-:Y:S02]  /*43c0*/  LEA.HI.X.SX32 R21, R2, UR9, 0x1, P4 ;  /* 0x0000000902157c11 */ /* 0x000fe4000a0f0eff */
[----:B------:R-:W-:Y:S02]  /*43d0*/  LEA.HI.X.SX32 R13, R7, UR9, 0x1, P5 ;  /* 0x00000009070d7c11 */ /* 0x000fe4000a8f0eff */
[----:B------:R-:W-:-:S02]  /*43e0*/  LEA.HI.X.SX32 R15, R5, UR9, 0x1, P3 ;  /* 0x00000009050f7c11 */ /* 0x000fc400098f0eff */
[----:B------:R-:W-:Y:S02]  /*43f0*/  LEA R26, P0, R0, UR8, 0x1 ;  /* 0x00000008001a7c11 */ /* 0x000fe4000f8008ff */
[----:B------:R-:W-:Y:S02]  /*4400*/  LEA R28, P6, R6, UR8, 0x1 ;  /* 0x00000008061c7c11 */ /* 0x000fe4000f8c08ff */
[----:B------:R-:W-:Y:S01]  /*4410*/  LEA.HI.X.SX32 R23, R3, UR9, 0x1, P2 ;  /* 0x0000000903177c11 */ /* 0x000fe200090f0eff */
[----:B------:R-:W-:Y:S01]  /*4420*/  STL.64 [R1+0x650], R12 ;  /* 0x0006500c01007387 */ /* 0x000fe20000100a00 */
[----:B------:R-:W-:Y:S01]  /*4430*/  LEA.HI.X.SX32 R25, R4, UR9, 0x1, P1 ;  /* 0x0000000904197c11 */ /* 0x000fe200088f0eff */
[C---:B------:R-:W-:Y:S01]  /*4440*/  IMAD.WIDE R4, R9.reuse, 0x2, R12 ;  /* 0x0000000209047825 */ /* 0x040fe200078e020c */
[----:B------:R-:W-:Y:S01]  /*4450*/  LEA.HI.X.SX32 R27, R0, UR9, 0x1, P0 ;  /* 0x00000009001b7c11 */ /* 0x000fe200080f0eff */
[----:B------:R-:W-:Y:S01]  /*4460*/  STL.64 [R1+0x680], R20 ;  /* 0x0006801401007387 */ /* 0x000fe20000100a00 */
[----:B------:R-:W-:Y:S01]  /*4470*/  LEA.HI.X.SX32 R29, R6, UR9, 0x1, P6 ;  /* 0x00000009061d7c11 */ /* 0x000fe2000b0f0eff */
[----:B------:R-:W-:-:S02]  /*4480*/  IMAD.WIDE R2, R9, 0x2, R14 ;  /* 0x0000000209027825 */ /* 0x000fc400078e020e */
[----:B------:R-:W-:Y:S04]  /*4490*/  STL.64 [R1+0x658], R14 ;  /* 0x0006580e01007387 */ /* 0x000fe80000100a00 */
[----:B------:R-:W-:Y:S01]  /*44a0*/  STL.64 [R1+0x678], R22 ;  /* 0x0006781601007387 */ /* 0x000fe20000100a00 */
[----:B------:R-:W-:-:S03]  /*44b0*/  IMAD.WIDE R6, R9, 0x2, R28 ;  /* 0x0000000209067825 */ /* 0x000fc600078e021c */
[----:B------:R-:W-:Y:S04]  /*44c0*/  STL.64 [R1+0x670], R24 ;  /* 0x0006701801007387 */ /* 0x000fe80000100a00 */
[----:B------:R-:W-:Y:S04]  /*44d0*/  STL [R1+0x1bb4], R4 ;  /* 0x001bb40401007387 */ /* 0x000fe80000100800 */
[----:B------:R1:W-:Y:S04]  /*44e0*/  STL [R1+0x1ba4], R5 ;  /* 0x001ba40501007387 */ /* 0x0003e80000100800 */
[----:B------:R-:W-:Y:S04]  /*44f0*/  STL.64 [R1+0x668], R26 ;  /* 0x0006681a01007387 */ /* 0x000fe80000100a00 */
[----:B------:R-:W-:Y:S01]  /*4500*/  STL.64 [R1+0x660], R28 ;  /* 0x0006601c01007387 */ /* 0x000fe20000100a00 */
[----:B-1----:R-:W-:-:S03]  /*4510*/  IMAD.WIDE R4, R9, 0x2, R26 ;  /* 0x0000000209047825 */ /* 0x002fc600078e021a */
[----:B------:R-:W-:Y:S04]  /*4520*/  STL [R1+0x1bb0], R2 ;  /* 0x001bb00201007387 */ /* 0x000fe80000100800 */
[----:B------:R1:W-:Y:S04]  /*4530*/  STL [R1+0x1ba8], R3 ;  /* 0x001ba80301007387 */ /* 0x0003e80000100800 */
[----:B------:R-:W-:Y:S04]  /*4540*/  STL [R1+0x1bac], R6 ;  /* 0x001bac0601007387 */ /* 0x000fe80000100800 */
[----:B------:R2:W-:Y:S01]  /*4550*/  STL [R1+0x1b88], R7 ;  /* 0x001b880701007387 */ /* 0x0005e20000100800 */
[----:B-1----:R-:W-:-:S03]  /*4560*/  IMAD.WIDE R2, R9, 0x2, R24 ;  /* 0x0000000209027825 */ /* 0x002fc600078e0218 */
[----:B------:R-:W-:Y:S04]  /*4570*/  STL [R1+0x1b9c], R4 ;  /* 0x001b9c0401007387 */ /* 0x000fe80000100800 */
[----:B------:R1:W-:Y:S04]  /*4580*/  STL [R1+0x1b8c], R5 ;  /* 0x001b8c0501007387 */ /* 0x0003e80000100800 */
[----:B------:R-:W-:Y:S01]  /*4590*/  STL [R1+0x1b98], R2 ;  /* 0x001b980201007387 */ /* 0x000fe20000100800 */
[----:B--2---:R-:W-:-:S03]  /*45a0*/  IMAD.WIDE R6, R9, 0x2, R20 ;  /* 0x0000000209067825 */ /* 0x004fc600078e0214 */
[----:B------:R2:W-:Y:S01]  /*45b0*/  STL [R1+0x1b90], R3 ;  /* 0x001b900301007387 */ /* 0x0005e20000100800 */
[----:B------:R-:W-:Y:S02]  /*45c0*/  IMAD R0, R16, 0x3e, RZ ;  /* 0x0000003e10007824 */ /* 0x000fe400078e02ff */
[----:B-1----:R-:W-:-:S04]  /*45d0*/  IMAD.WIDE R4, R9, 0x2, R18 ;  /* 0x0000000209047825 */ /* 0x002fc800078e0212 */
[----:B--2---:R-:W-:-:S05]  /*45e0*/  IMAD.WIDE R2, R9, 0x2, R22 ;  /* 0x0000000209027825 */ /* 0x004fca00078e0216 */
[----:B------:R-:W-:Y:S04]  /*45f0*/  STL [R1+0x1b94], R2 ;  /* 0x001b940201007387 */ /* 0x000fe80000100800 */
[----:B------:R1:W-:Y:S04]  /*4600*/  STL [R1+0x1b80], R3 ;  /* 0x001b800301007387 */ /* 0x0003e80000100800 */
[----:B------:R-:W-:Y:S04]  /*4610*/  STL [R1+0x1b84], R6 ;  /* 0x001b840601007387 */ /* 0x000fe80000100800 */
[----:B------:R2:W-:Y:S01]  /*4620*/  STL [R1+0x1b68], R7 ;  /* 0x001b680701007387 */ /* 0x0005e20000100800 */
[----:B-1----:R-:W-:-:S03]  /*4630*/  IMAD.WIDE R2, R0, 0x2, R12 ;  /* 0x0000000200027825 */ /* 0x002fc600078e020c */
[----:B------:R-:W-:Y:S04]  /*4640*/  STL [R1+0x1b7c], R4 ;  /* 0x001b7c0401007387 */ /* 0x000fe80000100800 */
[----:B------:R1:W-:Y:S01]  /*4650*/  STL [R1+0x1b74], R5 ;  /* 0x001b740501007387 */ /* 0x0003e20000100800 */
[----:B--2---:R-:W-:-:S03]  /*4660*/  IMAD.WIDE R6, R0, 0x2, R28 ;  /* 0x0000000200067825 */ /* 0x004fc600078e021c */
[----:B------:R-:W-:Y:S01]  /*4670*/  STL [R1+0x1b78], R2 ;  /* 0x001b780201007387 */ /* 0x000fe20000100800 */
[----:B-1----:R-:W-:-:S03]  /*4680*/  IMAD.WIDE R4, R0, 0x2, R14 ;  /* 0x0000000200047825 */ /* 0x002fc600078e020e */
[----:B------:R1:W-:Y:S04]  /*4690*/  STL [R1+0x1b6c], R3 ;  /* 0x001b6c0301007387 */ /* 0x0003e80000100800 */
[----:B------:R-:W-:Y:S04]  /*46a0*/  STL [R1+0x1b70], R4 ;  /* 0x001b700401007387 */ /* 0x000fe80000100800 */
[----:B------:R2:W-:Y:S01]  /*46b0*/  STL [R1+0x1b60], R5 ;  /* 0x001b600501007387 */ /* 0x0005e20000100800 */
[----:B-1----:R-:W-:-:S03]  /*46c0*/  IMAD.WIDE R2, R0, 0x2, R26 ;  /* 0x0000000200027825 */ /* 0x002fc600078e021a */
[----:B------:R-:W-:Y:S04]  /*46d0*/  STL [R1+0x1b64], R6 ;  /* 0x001b640601007387 */ /* 0x000fe80000100800 */
[----:B------:R1:W-:Y:S01]  /*46e0*/  STL [R1+0x1b48], R7 ;  /* 0x001b480701007387 */ /* 0x0003e20000100800 */
[----:B--2---:R-:W-:-:S03]  /*46f0*/  IMAD.WIDE R4, R0, 0x2, R24 ;  /* 0x0000000200047825 */ /* 0x004fc600078e0218 */
[----:B------:R-:W-:Y:S04]  /*4700*/  STL [R1+0x1b5c], R2 ;  /* 0x001b5c0201007387 */ /* 0x000fe80000100800 */
[----:B------:R2:W-:Y:S01]  /*4710*/  STL [R1+0x1b54], R3 ;  /* 0x001b540301007387 */ /* 0x0005e20000100800 */
[----:B-1----:R-:W-:-:S03]  /*4720*/  IMAD.WIDE R6, R0, 0x2, R20 ;  /* 0x0000000200067825 */ /* 0x002fc600078e0214 */
[----:B------:R-:W-:Y:S01]  /*4730*/  STL [R1+0x1b58], R4 ;  /* 0x001b580401007387 */ /* 0x000fe20000100800 */
[----:B--2---:R-:W-:-:S03]  /*4740*/  IMAD.WIDE R2, R0, 0x2, R22 ;  /* 0x0000000200027825 */ /* 0x004fc600078e0216 */
        /* <DEDUP_REMOVED lines=23> */
[----:B------:R-:W-:Y:S02]  /*48c0*/  IMAD R0, R16, 0x3c, RZ ;  /* 0x0000003c10007824 */ /* 0x000fe400078e02ff */
[C---:B--2---:R-:W-:Y:S01]  /*48d0*/  IMAD.WIDE R2, R8.reuse, 0x2, R22 ;  /* 0x0000000208027825 */ /* 0x044fe200078e0216 */
        /* <DEDUP_REMOVED lines=196> */
[----:B------:R-:W-:Y:S02]  /*5520*/  IMAD R0, R16, 0x34, RZ ;  /* 0x0000003410007824 */ /* 0x000fe400078e02ff */
[C---:B-1----:R-:W-:Y:S01]  /*5530*/  IMAD.WIDE R6, R8.reuse, 0x2, R20 ;  /* 0x0000000208067825 */ /* 0x042fe200078e0214 */
[----:B------:R-:W-:Y:S03]  /*5540*/  STL [R1+0x1918], R4 ;  /* 0x0019180401007387 */ /* 0x000fe60000100800 */
        /* <DEDUP_REMOVED lines=25> */
[----:B--2---:R-:W-:Y:S01]  /*56e0*/  IMAD.WIDE R2, R0, 0x2, R22 ;  /* 0x0000000200027825 */ /* 0x004fe200078e0216 */
[----:B------:R1:W-:Y:S03]  /*56f0*/  STL [R1+0xc00], R7 ;  /* 0x000c000701007387 */ /* 0x0003e60000100800 */
[----:B------:R-:W-:Y:S01]  /*5700*/  IMAD.WIDE R8, R10, 0x2, R12 ;  /* 0x000000020a087825 */ /* 0x000fe200078e020c */
        /* <DEDUP_REMOVED lines=16> */
[----:B------:R-:W-:-:S03]  /*5810*/  IMAD R0, R16, 0x32, RZ ;  /* 0x0000003210007824 */ /* 0x000fc600078e02ff */
        /* <DEDUP_REMOVED lines=449> */
[----:B------:R-:W-:-:S03]  /*7430*/  IMAD.SHL.U32 R0, R16, 0x20, RZ ;  /* 0x0000002010007824 */ /* 0x000fc600078e00ff */
        /* <DEDUP_REMOVED lines=62> */
[----:B------:R-:W1:Y:S03]  /*7820*/  LDC R12, c[0x0][0x3a8] ;  /* 0x0000ea00ff0c7b82 */ /* 0x000e660000000800 */
[----:B------:R3:W-:Y:S01]  /*7830*/  STL [R1+0x1150], R5 ;  /* 0x0011500501007387 */ /* 0x0007e20000100800 */
[----:B--2---:R-:W-:-:S03]  /*7840*/  IMAD.WIDE R2, R0, 0x2, R14 ;  /* 0x0000000200027825 */ /* 0x004fc600078e020e */
[----:B------:R-:W-:Y:S01]  /*7850*/  STL [R1+0x115c], R6 ;  /* 0x00115c0601007387 */ /* 0x000fe20000100800 */
[----:B------:R-:W2:Y:S03]  /*7860*/  LDC R13, c[0x0][0x3a8] ;  /* 0x0000ea00ff0d7b82 */ /* 0x000ea60000000800 */
[----:B------:R4:W-:Y:S01]  /*7870*/  STL [R1+0x1158], R7 ;  /* 0x0011580701007387 */ /* 0x0009e20000100800 */
[----:B---3--:R-:W-:-:S03]  /*7880*/  IMAD.WIDE R4, R0, 0x2, R28 ;  /* 0x0000000200047825 */ /* 0x008fc600078e021c */
[----:B------:R-:W-:Y:S04]  /*7890*/  STL [R1+0x1164], R8 ;  /* 0x0011640801007387 */ /* 0x000fe80000100800 */
[----:B------:R-:W-:Y:S01]  /*78a0*/  STL [R1+0x1160], R9 ;  /* 0x0011600901007387 */ /* 0x000fe20000100800 */
[----:B----4-:R-:W-:-:S03]  /*78b0*/  IMAD.WIDE R6, R0, 0x2, R26 ;  /* 0x0000000200067825 */ /* 0x010fc600078e021a */
[----:B------:R-:W-:Y:S04]  /*78c0*/  STL [R1+0x116c], R2 ;  /* 0x00116c0201007387 */ /* 0x000fe80000100800 */
[----:B------:R3:W-:Y:S04]  /*78d0*/  STL [R1+0x1168], R3 ;  /* 0x0011680301007387 */ /* 0x0007e80000100800 */
[----:B------:R-:W-:Y:S04]  /*78e0*/  STL [R1+0x1174], R4 ;  /* 0x0011740401007387 */ /* 0x000fe80000100800 */
[----:B------:R-:W-:Y:S01]  /*78f0*/  STL [R1+0x1170], R5 ;  /* 0x0011700501007387 */ /* 0x000fe20000100800 */
[----:B---3--:R-:W-:-:S03]  /*7900*/  IMAD.WIDE R2, R0, 0x2, R24 ;  /* 0x0000000200027825 */ /* 0x008fc600078e0218 */
[----:B------:R-:W-:Y:S04]  /*7910*/  STL [R1+0x117c], R6 ;  /* 0x00117c0601007387 */ /* 0x000fe80000100800 */
[----:B------:R-:W-:Y:S01]  /*7920*/  STL [R1+0x1178], R7 ;  /* 0x0011780701007387 */ /* 0x000fe20000100800 */
[----:B------:R-:W-:-:S03]  /*7930*/  IMAD R10, R16, 0x1d, RZ ;  /* 0x0000001d100a7824 */ /* 0x000fc600078e02ff */
[----:B------:R-:W-:Y:S04]  /*7940*/  STL [R1+0x1184], R2 ;  /* 0x0011840201007387 */ /* 0x000fe80000100800 */
[----:B------:R-:W-:Y:S04]  /*7950*/  STL [R1+0x1180], R3 ;  /* 0x0011800301007387 */ /* 0x000fe80000100800 */
[----:B------:R3:W-:Y:S04]  /*7960*/  STL [R1+0x1cfc], R16 ;  /* 0x001cfc1001007387 */ /* 0x0007e80000100800 */
[----:B---3--:R-:W3:Y:S01]  /*7970*/  LDL.64 R16, [R1+0x650] ;  /* 0x0006500001107983 */ /* 0x008ee20000100a00 */
[----:B------:R-:W-:-:S04]  /*7980*/  IMAD.WIDE R2, R0, 0x2, R22 ;  /* 0x0000000200027825 */ /* 0x000fc800078e0216 */
[C---:B------:R-:W-:Y:S01]  /*7990*/  IMAD.WIDE R4, R0.reuse, 0x2, R20 ;  /* 0x0000000200047825 */ /* 0x040fe200078e0214 */
[----:B------:R-:W-:Y:S03]  /*79a0*/  STL [R1+0x118c], R2 ;  /* 0x00118c0201007387 */ /* 0x000fe60000100800 */
[----:B------:R-:W-:Y:S01]  /*79b0*/  IMAD.WIDE R6, R0, 0x2, R18 ;  /* 0x0000000200067825 */ /* 0x000fe200078e0212 */
[----:B------:R4:W-:Y:S04]  /*79c0*/  STL [R1+0x1188], R3 ;  /* 0x0011880301007387 */ /* 0x0009e80000100800 */
[----:B------:R-:W-:Y:S04]  /*79d0*/  STL [R1+0x1194], R4 ;  /* 0x0011940401007387 */ /* 0x000fe80000100800 */
[----:B------:R0:W-:Y:S01]  /*79e0*/  STL [R1+0x1190], R5 ;  /* 0x0011900501007387 */ /* 0x0001e20000100800 */
[----:B----4-:R-:W-:-:S03]  /*79f0*/  IMAD.WIDE R2, R10, 0x2, R14 ;  /* 0x000000020a027825 */ /* 0x010fc600078e020e */
[----:B------:R-:W-:Y:S04]  /*7a00*/  STL [R1+0x119c], R6 ;  /* 0x00119c0601007387 */ /* 0x000fe80000100800 */
[----:B------:R4:W-:Y:S01]  /*7a10*/  STL [R1+0x1198], R7 ;  /* 0x0011980701007387 */ /* 0x0009e20000100800 */
[----:B0-----:R-:W-:-:S04]  /*7a20*/  IMAD.WIDE R4, R10, 0x2, R28 ;  /* 0x000000020a047825 */ /* 0x001fc800078e021c */
[----:B----4-:R-:W-:-:S04]  /*7a30*/  IMAD.WIDE R6, R10, 0x2, R26 ;  /* 0x000000020a067825 */ /* 0x010fc800078e021a */
[----:B------:R-:W-:Y:S02]  /*7a40*/  IMAD R0, R11, 0x1c, RZ ;  /* 0x0000001c0b007824 */ /* 0x000fe400078e02ff */
[----:B------:R-:W0:Y:S01]  /*7a50*/  LDC R11, c[0x0][0x3a8] ;  /* 0x0000ea00ff0b7b82 */ /* 0x000e220000000800 */
[----:B---3--:R-:W-:-:S05]  /*7a60*/  IMAD.WIDE R8, R10, 0x2, R16 ;  /* 0x000000020a087825 */ /* 0x008fca00078e0210 */
[----:B------:R-:W-:Y:S04]  /*7a70*/  STL [R1+0x11a4], R8 ;  /* 0x0011a40801007387 */ /* 0x000fe80000100800 */
[----:B------:R-:W-:Y:S04]  /*7a80*/  STL [R1+0x11a0], R9 ;  /* 0x0011a00901007387 */ /* 0x000fe80000100800 */
[----:B------:R-:W-:Y:S04]  /*7a90*/  STL [R1+0x11ac], R2 ;  /* 0x0011ac0201007387 */ /* 0x000fe80000100800 */
[----:B------:R3:W-:Y:S04]  /*7aa0*/  STL [R1+0x11a8], R3 ;  /* 0x0011a80301007387 */ /* 0x0007e80000100800 */
[----:B------:R-:W-:Y:S04]  /*7ab0*/  STL [R1+0x11b4], R4 ;  /* 0x0011b40401007387 */ /* 0x000fe80000100800 */
[----:B------:R4:W-:Y:S01]  /*7ac0*/  STL [R1+0x11b0], R5 ;  /* 0x0011b00501007387 */ /* 0x0009e20000100800 */
[----:B---3--:R-:W-:-:S03]  /*7ad0*/  IMAD.WIDE R2, R10, 0x2, R24 ;  /* 0x000000020a027825 */ /* 0x008fc600078e0218 */
[----:B------:R-:W-:Y:S04]  /*7ae0*/  STL [R1+0x11bc], R6 ;  /* 0x0011bc0601007387 */ /* 0x000fe80000100800 */
[----:B------:R3:W-:Y:S04]  /*7af0*/  STL [R1+0x11b8], R7 ;  /* 0x0011b80701007387 */ /* 0x0007e80000100800 */
[----:B------:R-:W-:Y:S01]  /*7b00*/  STL [R1+0x11c4], R2 ;  /* 0x0011c40201007387 */ /* 0x000fe20000100800 */
[----:B----4-:R-:W-:-:S03]  /*7b10*/  IMAD.WIDE R4, R10, 0x2, R20 ;  /* 0x000000020a047825 */ /* 0x010fc600078e0214 */
[----:B------:R4:W-:Y:S01]  /*7b20*/  STL [R1+0x11c0], R3 ;  /* 0x0011c00301007387 */ /* 0x0009e20000100800 */
[----:B---3--:R-:W-:-:S04]  /*7b30*/  IMAD.WIDE R6, R10, 0x2, R18 ;  /* 0x000000020a067825 */ /* 0x008fc800078e0212 */
[----:B----4-:R-:W-:-:S04]  /*7b40*/  IMAD.WIDE R2, R10, 0x2, R22 ;  /* 0x000000020a027825 */ /* 0x010fc800078e0216 */
[C---:B------:R-:W-:Y:S01]  /*7b50*/  IMAD.WIDE R8, R0.reuse, 0x2, R16 ;  /* 0x0000000200087825 */ /* 0x040fe200078e0210 */
[----:B------:R-:W-:Y:S04]  /*7b60*/  STL [R1+0x11cc], R2 ;  /* 0x0011cc0201007387 */ /* 0x000fe80000100800 */
[----:B------:R3:W-:Y:S04]  /*7b70*/  STL [R1+0x11c8], R3 ;  /* 0x0011c80301007387 */ /* 0x0007e80000100800 */
[----:B------:R-:W-:Y:S04]  /*7b80*/  STL [R1+0x11d4], R4 ;  /* 0x0011d40401007387 */ /* 0x000fe80000100800 */
[----:B------:R4:W-:Y:S01]  /*7b90*/  STL [R1+0x11d0], R5 ;  /* 0x0011d00501007387 */ /* 0x0009e20000100800 */
[----:B---3--:R-:W-:-:S03]  /*7ba0*/  IMAD.WIDE R2, R0, 0x2, R14 ;  /* 0x0000000200027825 */ /* 0x008fc600078e020e */
[----:B------:R-:W-:Y:S04]  /*7bb0*/  STL [R1+0x11dc], R6 ;  /* 0x0011dc0601007387 */ /* 0x000fe80000100800 */
[----:B------:R3:W-:Y:S01]  /*7bc0*/  STL [R1+0x11d8], R7 ;  /* 0x0011d80701007387 */ /* 0x0007e20000100800 */
[----:B----4-:R-:W-:-:S03]  /*7bd0*/  IMAD.WIDE R4, R0, 0x2, R28 ;  /* 0x0000000200047825 */ /* 0x010fc600078e021c */
[----:B------:R-:W-:Y:S04]  /*7be0*/  STL [R1+0x11e4], R8 ;  /* 0x0011e40801007387 */ /* 0x000fe80000100800 */
[----:B------:R-:W-:Y:S01]  /*7bf0*/  STL [R1+0x11e0], R9 ;  /* 0x0011e00901007387 */ /* 0x000fe20000100800 */
[----:B---3--:R-:W-:-:S03]  /*7c00*/  IMAD.WIDE R6, R0, 0x2, R26 ;  /* 0x0000000200067825 */ /* 0x008fc600078e021a */
        /* <DEDUP_REMOVED lines=8> */
[----:B-1----:R-:W-:Y:S02]  /*7c90*/  IMAD R10, R12, 0x1b, RZ ;  /* 0x0000001b0c0a7824 */ /* 0x002fe400078e02ff */
[C---:B----4-:R-:W-:Y:S01]  /*7ca0*/  IMAD.WIDE R4, R0.reuse, 0x2, R20 ;  /* 0x0000000200047825 */ /* 0x050fe200078e0214 */
[----:B------:R1:W-:Y:S01]  /*7cb0*/  STL [R1+0x1200], R3 ;  /* 0x0012000301007387 */ /* 0x0003e20000100800 */
[----:B------:R-:W4:Y:S02]  /*7cc0*/  LDC R12, c[0x0][0x3a8] ;  /* 0x0000ea00ff0c7b82 */ /* 0x000f240000000800 */
[----:B---3--:R-:W-:-:S04]  /*7cd0*/  IMAD.WIDE R6, R0, 0x2, R18 ;  /* 0x0000000200067825 */ /* 0x008fc800078e0212 */
[----:B-1----:R-:W-:-:S04]  /*7ce0*/  IMAD.WIDE R2, R0, 0x2, R22 ;  /* 0x0000000200027825 */ /* 0x002fc800078e0216 */
[C---:B------:R-:W-:Y:S01]  /*7cf0*/  IMAD.WIDE R8, R10.reuse, 0x2, R16 ;  /* 0x000000020a087825 */ /* 0x040fe200078e0210 */
[----:B------:R-:W-:Y:S04]  /*7d00*/  STL [R1+0x120c], R2 ;  /* 0x00120c0201007387 */ /* 0x000fe80000100800 */
[----:B------:R1:W-:Y:S04]  /*7d10*/  STL [R1+0x1208], R3 ;  /* 0x0012080301007387 */ /* 0x0003e80000100800 */
[----:B------:R-:W-:Y:S04]  /*7d20*/  STL [R1+0x1214], R4 ;  /* 0x0012140401007387 */ /* 0x000fe80000100800 */
[----:B------:R3:W-:Y:S01]  /*7d30*/  STL [R1+0x1210], R5 ;  /* 0x0012100501007387 */ /* 0x0007e20000100800 */
[----:B-1----:R-:W-:-:S03]  /*7d40*/  IMAD.WIDE R2, R10, 0x2, R14 ;  /* 0x000000020a027825 */ /* 0x002fc600078e020e */
[----:B------:R-:W-:Y:S04]  /*7d50*/  STL [R1+0x121c], R6 ;  /* 0x00121c0601007387 */ /* 0x000fe80000100800 */
[----:B------:R1:W-:Y:S01]  /*7d60*/  STL [R1+0x1218], R7 ;  /* 0x0012180701007387 */ /* 0x0003e20000100800 */
[----:B---3--:R-:W-:-:S03]  /*7d70*/  IMAD.WIDE R4, R10, 0x2, R28 ;  /* 0x000000020a047825 */ /* 0x008fc600078e021c */
[----:B------:R-:W-:Y:S04]  /*7d80*/  STL [R1+0x1224], R8 ;  /* 0x0012240801007387 */ /* 0x000fe80000100800 */
[----:B------:R-:W-:Y:S01]  /*7d90*/  STL [R1+0x1220], R9 ;  /* 0x0012200901007387 */ /* 0x000fe20000100800 */
        /* <DEDUP_REMOVED lines=9> */
[----:B0-----:R-:W-:Y:S02]  /*7e30*/  IMAD R0, R11, 0x1a, RZ ;  /* 0x0000001a0b007824 */ /* 0x001fe400078e02ff */
[C---:B---3--:R-:W-:Y:S01]  /*7e40*/  IMAD.WIDE R4, R10.reuse, 0x2, R20 ;  /* 0x000000020a047825 */ /* 0x048fe200078e0214 */
[----:B------:R0:W-:Y:S01]  /*7e50*/  STL [R1+0x1240], R3 ;  /* 0x0012400301007387 */ /* 0x0001e20000100800 */
[----:B------:R-:W3:Y:S02]  /*7e60*/  LDC R11, c[0x0][0x3a8] ;  /* 0x0000ea00ff0b7b82 */ /* 0x000ee40000000800 */
[----:B-1----:R-:W-:-:S04]  /*7e70*/  IMAD.WIDE R6, R10, 0x2, R18 ;  /* 0x000000020a067825 */ /* 0x002fc800078e0212 */
[----:B0-----:R-:W-:-:S04]  /*7e80*/  IMAD.WIDE R2, R10, 0x2, R22 ;  /* 0x000000020a027825 */ /* 0x001fc800078e0216 */
[C---:B------:R-:W-:Y:S01]  /*7e90*/  IMAD.WIDE R8, R0.reuse, 0x2, R16 ;  /* 0x0000000200087825 */ /* 0x040fe200078e0210 */
[----:B------:R-:W-:Y:S04]  /*7ea0*/  STL [R1+0x124c], R2 ;  /* 0x00124c0201007387 */ /* 0x000fe80000100800 */
[----:B------:R0:W-:Y:S04]  /*7eb0*/  STL [R1+0x1248], R3 ;  /* 0x0012480301007387 */ /* 0x0001e80000100800 */
[----:B------:R-:W-:Y:S04]  /*7ec0*/  STL [R1+0x1254], R4 ;  /* 0x0012540401007387 */ /* 0x000fe80000100800 */
[----:B------:R1:W-:Y:S01]  /*7ed0*/  STL [R1+0x1250], R5 ;  /* 0x0012500501007387 */ /* 0x0003e20000100800 */
[----:B0-----:R-:W-:-:S03]  /*7ee0*/  IMAD.WIDE R2, R0, 0x2, R14 ;  /* 0x0000000200027825 */ /* 0x001fc600078e020e */
[----:B------:R-:W-:Y:S04]  /*7ef0*/  STL [R1+0x125c], R6 ;  /* 0x00125c0601007387 */ /* 0x000fe80000100800 */
[----:B------:R0:W-:Y:S01]  /*7f00*/  STL [R1+0x1258], R7 ;  /* 0x0012580701007387 */ /* 0x0001e20000100800 */
[----:B-1----:R-:W-:-:S03]  /*7f10*/  IMAD.WIDE R4, R0, 0x2, R28 ;  /* 0x0000000200047825 */ /* 0x002fc600078e021c */
[----:B------:R-:W-:Y:S04]  /*7f20*/  STL [R1+0x1264], R8 ;  /* 0x0012640801007387 */ /* 0x000fe80000100800 */
[----:B------:R-:W-:Y:S01]  /*7f30*/  STL [R1+0x1260], R9 ;  /* 0x0012600901007387 */ /* 0x000fe20000100800 */
[----:B0-----:R-:W-:-:S03]  /*7f40*/  IMAD.WIDE R6, R0, 0x2, R26 ;  /* 0x0000000200067825 */ /* 0x001fc600078e021a */
[----:B------:R-:W-:Y:S04]  /*7f50*/  STL [R1+0x126c], R2 ;  /* 0x00126c0201007387 */ /* 0x000fe80000100800 */
[----:B------:R0:W-:Y:S04]  /*7f60*/  STL [R1+0x1268], R3 ;  /* 0x0012680301007387 */ /* 0x0001e80000100800 */
[----:B------:R-:W-:Y:S04]  /*7f70*/  STL [R1+0x1274], R4 ;  /* 0x0012740401007387 */ /* 0x000fe80000100800 */
[----:B------:R1:W-:Y:S01]  /*7f80*/  STL [R1+0x1270], R5 ;  /* 0x0012700501007387 */ /* 0x0003e20000100800 */
[----:B0-----:R-:W-:-:S03]  /*7f90*/  IMAD.WIDE R2, R0, 0x2, R24 ;  /* 0x0000000200027825 */ /* 0x001fc600078e0218 */
[----:B------:R-:W-:Y:S04]  /*7fa0*/  STL [R1+0x127c], R6 ;  /* 0x00127c0601007387 */ /* 0x000fe80000100800 */
[----:B------:R0:W-:Y:S04]  /*7fb0*/  STL [R1+0x1278], R7 ;  /* 0x0012780701007387 */ /* 0x0001e80000100800 */
[----:B------:R-:W-:Y:S01]  /*7fc0*/  STL [R1+0x1284], R2 ;  /* 0x0012840201007387 */ /* 0x000fe20000100800 */
[----:B----4-:R-:W-:Y:S02]  /*7fd0*/  IMAD R10, R12, 0x19, RZ ;  /* 0x000000190c0a7824 */ /* 0x010fe400078e02ff */
[C---:B-1----:R-:W-:Y:S01]  /*7fe0*/  IMAD.WIDE R4, R0.reuse, 0x2, R20 ;  /* 0x0000000200047825 */ /* 0x042fe200078e0214 */
[----:B------:R1:W-:Y:S01]  /*7ff0*/  STL [R1+0x1280], R3 ;  /* 0x0012800301007387 */ /* 0x0003e20000100800 */
[----:B------:R-:W4:Y:S02]  /*8000*/  LDC R12, c[0x0][0x3a8] ;  /* 0x0000ea00ff0c7b82 */ /* 0x000f240000000800 */
[----:B0-----:R-:W-:-:S04]  /*8010*/  IMAD.WIDE R6, R0, 0x2, R18 ;  /* 0x0000000200067825 */ /* 0x001fc800078e0212 */
[----:B-1----:R-:W-:-:S04]  /*8020*/  IMAD.WIDE R2, R0, 0x2, R22 ;  /* 0x0000000200027825 */ /* 0x002fc800078e0216 */
        /* <DEDUP_REMOVED lines=20> */
[----:B---3--:R-:W-:Y:S02]  /*8170*/  IMAD R0, R11, 0x18, RZ ;  /* 0x000000180b007824 */ /* 0x008fe400078e02ff */
[C---:B-1----:R-:W-:Y:S01]  /*8180*/  IMAD.WIDE R4, R10.reuse, 0x2, R20 ;  /* 0x000000020a047825 */ /* 0x042fe200078e0214 */
[----:B------:R1:W-:Y:S01]  /*8190*/  STL [R1+0x12c0], R3 ;  /* 0x0012c00301007387 */ /* 0x0003e20000100800 */
[----:B------:R-:W3:Y:S02]  /*81a0*/  LDC R11, c[0x0][0x3a8] ;  /* 0x0000ea00ff0b7b82 */ /* 0x000ee40000000800 */
        /* <DEDUP_REMOVED lines=204> */
[----:B---3--:R-:W-:Y:S02]  /*8e70*/  IMAD.SHL.U32 R0, R11, 0x10, RZ ;  /* 0x000000100b007824 */ /* 0x008fe400078e00ff */
        /* <DEDUP_REMOVED lines=363> */
[----:B---3--:R-:W-:Y:S02]  /*a530*/  IMAD.SHL.U32 R0, R11, 0x2, RZ ;  /* 0x000000020b007824 */ /* 0x008fe400078e00ff */
[----:B-1----:R-:W-:Y:S01]  /*a540*/  IMAD.WIDE R4, R10, 0x2, R20 ;  /* 0x000000020a047825 */ /* 0x002fe200078e0214 */
[----:B------:R1:W-:Y:S01]  /*a550*/  STL [R1+0x1844], R8 ;  /* 0x0018440801007387 */ /* 0x0003e20000100800 */
[----:B------:R-:W3:Y:S03]  /*a560*/  LDC R11, c[0x0][0x3a8] ;  /* 0x0000ea00ff0b7b82 */ /* 0x000ee60000000800 */
[----:B------:R2:W-:Y:S04]  /*a570*/  STL [R1+0x1840], R9 ;  /* 0x0018400901007387 */ /* 0x0005e80000100800 */
[----:B------:R-:W-:Y:S01]  /*a580*/  STL [R1+0x184c], R2 ;  /* 0x00184c0201007387 */ /* 0x000fe20000100800 */
[----:B0-----:R-:W-:-:S03]  /*a590*/  IMAD.WIDE R6, R0, 0x2, R16 ;  /* 0x0000000200067825 */ /* 0x001fc600078e0210 */
[----:B------:R0:W-:Y:S01]  /*a5a0*/  STL [R1+0x1848], R3 ;  /* 0x0018480301007387 */ /* 0x0001e20000100800 */
[----:B-1----:R-:W1:Y:S03]  /*a5b0*/  LDC R8, c[0x0][0x3a8] ;  /* 0x0000ea00ff087b82 */ /* 0x002e660000000800 */
[----:B------:R-:W-:Y:S05]  /*a5c0*/  STL [R1+0x1854], R4 ;  /* 0x0018540401007387 */ /* 0x000fea0000100800 */
[----:B--2---:R-:W2:Y:S01]  /*a5d0*/  LDC R9, c[0x0][0x3a8] ;  /* 0x0000ea00ff097b82 */ /* 0x004ea20000000800 */
[----:B0-----:R-:W-:Y:S01]  /*a5e0*/  IMAD.WIDE R2, R10, 0x2, R18 ;  /* 0x000000020a027825 */ /* 0x001fe200078e0212 */
[----:B------:R0:W-:Y:S04]  /*a5f0*/  STL [R1+0x1850], R5 ;  /* 0x0018500501007387 */ /* 0x0001e80000100800 */
[----:B------:R-:W-:Y:S02]  /*a600*/  STL [R1+0x185c], R2 ;  /* 0x00185c0201007387 */ /* 0x000fe40000100800 */
[----:B------:R-:W1:Y:S02]  /*a610*/  LDC R10, c[0x0][0x3a8] ;  /* 0x0000ea00ff0a7b82 */ /* 0x000e640000000800 */
[----:B------:R4:W-:Y:S01]  /*a620*/  STL [R1+0x1858], R3 ;  /* 0x0018580301007387 */ /* 0x0009e20000100800 */
[----:B0-----:R-:W-:-:S03]  /*a630*/  IMAD.WIDE R4, R0, 0x2, R14 ;  /* 0x0000000200047825 */ /* 0x001fc600078e020e */
[----:B------:R-:W-:Y:S02]  /*a640*/  STL [R1+0x1864], R6 ;  /* 0x0018640601007387 */ /* 0x000fe40000100800 */
[----:B------:R-:W0:Y:S02]  /*a650*/  LDC R14, c[0x0][0x3a8] ;  /* 0x0000ea00ff0e7b82 */ /* 0x000e240000000800 */
[----:B------:R3:W-:Y:S01]  /*a660*/  STL [R1+0x1860], R7 ;  /* 0x0018600701007387 */ /* 0x0007e20000100800 */
[----:B----4-:R-:W-:-:S03]  /*a670*/  IMAD.WIDE R2, R0, 0x2, R28 ;  /* 0x0000000200027825 */ /* 0x010fc600078e021c */
[----:B------:R-:W-:Y:S02]  /*a680*/  STL [R1+0x186c], R4 ;  /* 0x00186c0401007387 */ /* 0x000fe40000100800 */
[----:B------:R-:W4:Y:S02]  /*a690*/  LDC R15, c[0x0][0x3a8] ;  /* 0x0000ea00ff0f7b82 */ /* 0x000f240000000800 */
[----:B------:R3:W-:Y:S02]  /*a6a0*/  STL [R1+0x1868], R5 ;  /* 0x0018680501007387 */ /* 0x0007e40000100800 */
[C---:B---3--:R-:W-:Y:S02]  /*a6b0*/  IMAD.WIDE R6, R0.reuse, 0x2, R24 ;  /* 0x0000000200067825 */ /* 0x048fe400078e0218 */
[----:B------:R-:W-:Y:S02]  /*a6c0*/  STL [R1+0x1874], R2 ;  /* 0x0018740201007387 */ /* 0x000fe40000100800 */
[----:B------:R-:W-:-:S02]  /*a6d0*/  IMAD.WIDE R4, R0, 0x2, R26 ;  /* 0x0000000200047825 */ /* 0x000fc400078e021a */
[----:B------:R3:W-:Y:S04]  /*a6e0*/  STL [R1+0x1870], R3 ;  /* 0x0018700301007387 */ /* 0x0007e80000100800 */
[----:B------:R-:W-:Y:S04]  /*a6f0*/  STL [R1+0x187c], R4 ;  /* 0x00187c0401007387 */ /* 0x000fe80000100800 */
[----:B------:R1:W-:Y:S01]  /*a700*/  STL [R1+0x1878], R5 ;  /* 0x0018780501007387 */ /* 0x0003e20000100800 */
[----:B---3--:R-:W-:-:S03]  /*a710*/  IMAD.WIDE R2, R0, 0x2, R22 ;  /* 0x0000000200027825 */ /* 0x008fc600078e0216 */
[----:B------:R-:W-:Y:S04]  /*a720*/  STL [R1+0x1884], R6 ;  /* 0x0018840601007387 */ /* 0x000fe80000100800 */
[----:B------:R-:W-:Y:S01]  /*a730*/  STL [R1+0x1880], R7 ;  /* 0x0018800701007387 */ /* 0x000fe20000100800 */
[----:B-1----:R-:W-:-:S03]  /*a740*/  IMAD.WIDE R4, R0, 0x2, R20 ;  /* 0x0000000200047825 */ /* 0x002fc600078e0214 */
[----:B------:R-:W-:Y:S04]  /*a750*/  STL [R1+0x188c], R2 ;  /* 0x00188c0201007387 */ /* 0x000fe80000100800 */
[----:B------:R-:W-:Y:S04]  /*a760*/  STL [R1+0x1888], R3 ;  /* 0x0018880301007387 */ /* 0x000fe80000100800 */
[----:B------:R-:W-:Y:S04]  /*a770*/  STL [R1+0x1894], R4 ;  /* 0x0018940401007387 */ /* 0x000fe80000100800 */
[----:B------:R1:W-:Y:S04]  /*a780*/  STL [R1+0x1890], R5 ;  /* 0x0018900501007387 */ /* 0x0003e80000100800 */
[----:B-1----:R-:W2:Y:S01]  /*a790*/  LDL.64 R4, [R1+0x658] ;  /* 0x0006580001047983 */ /* 0x002ea20000100a00 */
[----:B------:R-:W-:-:S03]  /*a7a0*/  IMAD.WIDE R2, R8, 0x2, R16 ;  /* 0x0000000208027825 */ /* 0x000fc600078e0210 */
[----:B------:R-:W3:Y:S01]  /*a7b0*/  LDL.LU R16, [R1+0x1cfc] ;  /* 0x001cfc0001107983 */ /* 0x000ee20000300800 */
[----:B------:R-:W-:-:S05]  /*a7c0*/  IMAD.WIDE R6, R0, 0x2, R18 ;  /* 0x0000000200067825 */ /* 0x000fca00078e0212 */
[----:B------:R-:W-:Y:S04]  /*a7d0*/  STL [R1+0x189c], R6 ;  /* 0x00189c0601007387 */ /* 0x000fe80000100800 */
[----:B------:R1:W-:Y:S02]  /*a7e0*/  STL [R1+0x1898], R7 ;  /* 0x0018980701007387 */ /* 0x0003e40000100800 */
[----:B-1----:R-:W-:Y:S02]  /*a7f0*/  IMAD.WIDE R6, R10, 0x2, R28 ;  /* 0x000000020a067825 */ /* 0x002fe400078e021c */
[----:B------:R-:W3:Y:S04]  /*a800*/  LDL.LU R28, [R1+0x1cf8] ;  /* 0x001cf800011c7983 */ /* 0x000ee80000300800 */
[----:B------:R-:W-:Y:S04]  /*a810*/  STL [R1+0x18a4], R2 ;  /* 0x0018a40201007387 */ /* 0x000fe80000100800 */
[----:B------:R1:W-:Y:S02]  /*a820*/  STL [R1+0x18a0], R3 ;  /* 0x0018a00301007387 */ /* 0x0003e40000100800 */
[----:B-1----:R-:W-:Y:S01]  /*a830*/  IMAD.WIDE R2, R12, 0x2, R24 ;  /* 0x000000020c027825 */ /* 0x002fe200078e0218 */
[----:B------:R-:W1:Y:S03]  /*a840*/  S2R R17, SR_TID.X ;  /* 0x0000000000117919 */ /* 0x000e660000002100 */
[----:B--2---:R-:W-:-:S04]  /*a850*/  IMAD.WIDE R4, R9, 0x2, R4 ;  /* 0x0000000209047825 */ /* 0x004fc800078e0204 */
[----:B------:R-:W-:Y:S01]  /*a860*/  IMAD.WIDE R8, R11, 0x2, R26 ;  /* 0x000000020b087825 */ /* 0x000fe200078e021a */
[----:B------:R-:W-:Y:S04]  /*a870*/  STL [R1+0x18ac], R4 ;  /* 0x0018ac0401007387 */ /* 0x000fe80000100800 */
[----:B------:R2:W-:Y:S04]  /*a880*/  STL [R1+0x18a8], R5 ;  /* 0x0018a80501007387 */ /* 0x0005e80000100800 */
[----:B------:R-:W-:Y:S04]  /*a890*/  STL [R1+0x18b4], R6 ;  /* 0x0018b40601007387 */ /* 0x000fe80000100800 */
[----:B------:R0:W-:Y:S01]  /*a8a0*/  STL [R1+0x18b0], R7 ;  /* 0x0018b00701007387 */ /* 0x0001e20000100800 */
[----:B--2---:R-:W-:-:S03]  /*a8b0*/  IMAD.WIDE R4, R13, 0x2, R22 ;  /* 0x000000020d047825 */ /* 0x004fc600078e0216 */
[----:B------:R-:W-:Y:S04]  /*a8c0*/  STL [R1+0x18bc], R8 ;  /* 0x0018bc0801007387 */ /* 0x000fe80000100800 */
[----:B------:R-:W-:Y:S01]  /*a8d0*/  STL [R1+0x18b8], R9 ;  /* 0x0018b80901007387 */ /* 0x000fe20000100800 */
[----:B0-----:R-:W-:-:S03]  /*a8e0*/  IMAD.WIDE R6, R14, 0x2, R20 ;  /* 0x000000020e067825 */ /* 0x001fc600078e0214 */
[----:B------:R-:W-:Y:S04]  /*a8f0*/  STL [R1+0x18c4], R2 ;  /* 0x0018c40201007387 */ /* 0x000fe80000100800 */
[----:B------:R4:W-:Y:S04]  /*a900*/  STL [R1+0x18c0], R3 ;  /* 0x0018c00301007387 */ /* 0x0009e80000100800 */
[----:B------:R-:W-:Y:S04]  /*a910*/  STL [R1+0x18cc], R4 ;  /* 0x0018cc0401007387 */ /* 0x000fe80000100800 */
[----:B------:R-:W-:Y:S01]  /*a920*/  STL [R1+0x18c8], R5 ;  /* 0x0018c80501007387 */ /* 0x000fe20000100800 */
[----:B----4-:R-:W-:-:S03]  /*a930*/  IMAD.WIDE R2, R15, 0x2, R18 ;  /* 0x000000020f027825 */ /* 0x010fc600078e0212 */
[----:B------:R-:W-:Y:S04]  /*a940*/  STL [R1+0x18d4], R6 ;  /* 0x0018d40601007387 */ /* 0x000fe80000100800 */
[----:B------:R-:W-:Y:S04]  /*a950*/  STL [R1+0x18d0], R7 ;  /* 0x0018d00701007387 */ /* 0x000fe80000100800 */
[----:B------:R-:W-:Y:S04]  /*a960*/  STL [R1+0x18dc], R2 ;  /* 0x0018dc0201007387 */ /* 0x000fe80000100800 */
[----:B------:R3:W-:Y:S04]  /*a970*/  STL [R1+0x18d8], R3 ;  /* 0x0018d80301007387 */ /* 0x0007e80000100800 */
[----:B------:R0:W-:Y:S04]  /*a980*/  STL [R1+0xbec], RZ ;  /* 0x000becff01007387 */ /* 0x0001e80000100800 */
        /* <DEDUP_REMOVED lines=225> */
[----:B------:R0:W-:Y:S01]  /*b7a0*/  STL [R1+0x554], RZ ;  /* 0x000554ff01007387 */ /* 0x0001e20000100800 */
[----:B-1----:R-:W-:-:S03]  /*b7b0*/  LOP3.LUT R17, R17, 0x3f, RZ, 0xc0, !PT ;  /* 0x0000003f11117812 */ /* 0x002fc600078ec0ff */
[----:B------:R0:W-:Y:S01]  /*b7c0*/  STL [R1+0x558], RZ ;  /* 0x000558ff01007387 */ /* 0x0001e20000100800 */
[----:B---3--:R-:W-:-:S03]  /*b7d0*/  IMAD.SHL.U32 R3, R16, 0x40, RZ ;  /* 0x0000004010037824 */ /* 0x008fc600078e00ff */
[----:B------:R0:W-:Y:S04]  /*b7e0*/  STL [R1+0x55c], RZ ;  /* 0x00055cff01007387 */ /* 0x0001e80000100800 */
[----:B------:R0:W-:Y:S04]  /*b7f0*/  STL [R1+0x430], RZ ;  /* 0x000430ff01007387 */ /* 0x0001e80000100800 */
[----:B------:R0:W-:Y:S04]  /*b800*/  STL [R1+0x434], RZ ;  /* 0x000434ff01007387 */ /* 0x0001e80000100800 */
[----:B------:R0:W-:Y:S01]  /*b810*/  STL [R1+0x438], RZ ;  /* 0x000438ff01007387 */ /* 0x0001e20000100800 */
[----:B------:R-:W1:Y:S01]  /*b820*/  S2R R16, SR_TID.X ;  /* 0x0000000000107919 */ /* 0x000e620000002100 */
[----:B------:R-:W-:-:S02]  /*b830*/  IMAD.SHL.U32 R2, R17, 0x2, RZ ;  /* 0x0000000211027824 */ /* 0x000fc400078e00ff */
[----:B------:R0:W-:Y:S04]  /*b840*/  STL [R1+0x43c], RZ ;  /* 0x00043cff01007387 */ /* 0x0001e80000100800 */
[----:B------:R0:W-:Y:S04]  /*b850*/  STL [R1+0x2f0], RZ ;  /* 0x0002f0ff01007387 */ /* 0x0001e80000100800 */
[----:B------:R0:W-:Y:S04]  /*b860*/  STL [R1+0x2f4], RZ ;  /* 0x0002f4ff01007387 */ /* 0x0001e80000100800 */
[----:B------:R0:W-:Y:S04]  /*b870*/  STL [R1+0x2f8], RZ ;  /* 0x0002f8ff01007387 */ /* 0x0001e80000100800 */
[----:B------:R0:W-:Y:S01]  /*b880*/  STL [R1+0x2fc], RZ ;  /* 0x0002fcff01007387 */ /* 0x0001e20000100800 */
[----:B------:R-:W2:Y:S03]  /*b890*/  S2R R17, SR_TID.X ;  /* 0x0000000000117919 */ /* 0x000ea60000002100 */
        /* <DEDUP_REMOVED lines=9> */
[----:B------:R-:W-:-:S03]  /*b930*/  LOP3.LUT R4, R2, 0x10, RZ, 0x3c, !PT ;  /* 0x0000001002047812 */ /* 0x000fc600078e3cff */
[----:B------:R0:W-:Y:S01]  /*b940*/  STL [R1+0x454], RZ ;  /* 0x000454ff01007387 */ /* 0x0001e20000100800 */
[----:B------:R-:W-:-:S03]  /*b950*/  LOP3.LUT R4, R2, 0x40, RZ, 0x3c, !PT ;  /* 0x0000004002047812 */ /* 0x000fc600078e3cff */
[----:B------:R0:W-:Y:S01]  /*b960*/  STL [R1+0x458], RZ ;  /* 0x000458ff01007387 */ /* 0x0001e20000100800 */
[----:B------:R-:W-:-:S03]  /*b970*/  LOP3.LUT R4, R2, 0x60, RZ, 0x3c, !PT ;  /* 0x0000006002047812 */ /* 0x000fc600078e3cff */
[----:B------:R0:W-:Y:S01]  /*b980*/  STL [R1+0x45c], RZ ;  /* 0x00045cff01007387 */ /* 0x0001e20000100800 */
[----:B------:R-:W-:-:S03]  /*b990*/  LOP3.LUT R4, R28, 0x40, RZ, 0x3c, !PT ;  /* 0x000000401c047812 */ /* 0x000fc600078e3cff */
        /* <DEDUP_REMOVED lines=8> */
[----:B------:R0:W-:Y:S01]  /*ba20*/  STL [R1+0x1cf0], R4 ;  /* 0x001cf00401007387 */ /* 0x0001e20000100800 */
[----:B-1----:R-:W-:Y:S01]  /*ba30*/  LOP3.LUT R16, R16, 0x7, RZ, 0xc0, !PT ;  /* 0x0000000710107812 */ /* 0x002fe200078ec0ff */
[----:B--2---:R-:W-:Y:S01]  /*ba40*/  IMAD.SHL.U32 R17, R17, 0x2, RZ ;  /* 0x0000000211117824 */ /* 0x004fe200078e00ff */
[----:B------:R-:W-:-:S03]  /*ba50*/  USHF.R.S32.HI UR7, URZ, 0x1f, UR4 ;  /* 0x0000001fff077899 */ /* 0x000fc60008011404 */
[----:B------:R-:W-:Y:S01]  /*ba60*/  IMAD R16, R16, 0x90, RZ ;  /* 0x0000009010107824 */ /* 0x000fe200078e02ff */
[----:B------:R-:W-:Y:S01]  /*ba70*/  USHF.L.U32 UR6, UR6, 0x6, URZ ;  /* 0x0000000606067899 */ /* 0x000fe200080006ff */
[----:B------:R-:W-:Y:S01]  /*ba80*/  SHF.R.S32.HI R0, RZ, 0x1f, R3 ;  /* 0x0000001fff007819 */ /* 0x000fe20000011403 */
[----:B------:R-:W-:Y:S02]  /*ba90*/  ULEA.HI UR7, UR7, UR4, URZ, 0x6 ;  /* 0x0000000407077291 */ /* 0x000fe4000f8f30ff */
[----:B------:R-:W-:Y:S01]  /*baa0*/  LOP3.LUT R16, R16, 0x30, R17, 0x78, !PT ;  /* 0x0000003010107812 */ /* 0x000fe200078e7811 */
[----:B------:R-:W-:Y:S01]  /*bab0*/  USHF.R.S32.HI UR4, URZ, 0x1f, UR6 ;  /* 0x0000001fff047899 */ /* 0x000fe20008011406 */
[C---:B------:R-:W-:Y:S02]  /*bac0*/  LOP3.LUT R5, R2.reuse, 0x30, RZ, 0x3c, !PT ;  /* 0x0000003002057812 */ /* 0x040fe400078e3cff */
[C---:B------:R-:W-:Y:S01]  /*bad0*/  SHF.L.U64.HI R0, R3.reuse, 0x1, R0 ;  /* 0x0000000103007819 */ /* 0x040fe20000010200 */
[----:B------:R-:W-:Y:S01]  /*bae0*/  IMAD.SHL.U32 R3, R3, 0x2, RZ ;  /* 0x0000000203037824 */ /* 0x000fe200078e00ff */
[----:B------:R-:W-:-:S02]  /*baf0*/  LOP3.LUT R6, R2, 0x20, RZ, 0x3c, !PT ;  /* 0x0000002002067812 */ /* 0x000fc400078e3cff */
[C---:B------:R-:W-:Y:S02]  /*bb00*/  LOP3.LUT R5, R2.reuse, 0x50, RZ, 0x3c, !PT ;  /* 0x0000005002057812 */ /* 0x040fe400078e3cff */
[----:B------:R-:W-:Y:S02]  /*bb10*/  LOP3.LUT R6, R2, 0x70, RZ, 0x3c, !PT ;  /* 0x0000007002067812 */ /* 0x000fe400078e3cff */
[----:B------:R-:W-:Y:S01]  /*bb20*/  LOP3.LUT R5, R16, 0x40, RZ, 0x3c, !PT ;  /* 0x0000004010057812 */ /* 0x000fe200078e3cff */
[----:B------:R-:W-:Y:S02]  /*bb30*/  USHF.L.U32 UR8, UR6, 0x1, URZ ;  /* 0x0000000106087899 */ /* 0x000fe400080006ff */
[----:B------:R-:W-:Y:S02]  /*bb40*/  USHF.R.S32.HI UR7, URZ, 0x6, UR7 ;  /* 0x00000006ff077899 */ /* 0x000fe40008011407 */
[----:B0-----:R-:W-:-:S12]  /*bb50*/  USHF.L.U64.HI UR4, UR6, 0x1, UR4 ;  /* 0x0000000106047899 */ /* 0x001fd80008010204 */
.L_x_1:
[----:B0-----:R-:W2:Y:S01]  /*bb60*/  LDL.64 R6, [R1+0x688] ;  /* 0x0006880001067983 */ /* 0x001ea20000100a00 */
[----:B------:R-:W0:Y:S03]  /*bb70*/  LDC R4, c[0x0][0x3a0] ;  /* 0x0000e800ff047b82 */ /* 0x000e260000000800 */
[----:B--2---:R1:W-:Y:S04]  /*bb80*/  STL [R1+0x370c], R7 ;  /* 0x00370c0701007387 */ /* 0x0043e80000100800 */
[----:B-1----:R-:W0:Y:S04]  /*bb90*/  LDL R7, [R1+0xbec] ;  /* 0x000bec0001077983 */ /* 0x002e280000100800 */
[----:B------:R-:W-:Y:S04]  /*bba0*/  STL [R1+0x3018], R15 ;  /* 0x0030180f01007387 */ /* 0x000fe80000100800 */
        /* <DEDUP_REMOVED lines=73> */
[----:B------:R-:W-:Y:S01]  /*c040*/  STL [R1+0x31b8], R15 ;  /* 0x0031b80f01007387 */ /* 0x000fe20000100800 */
[----:B0-----:R-:W-:-:S03]  /*c050*/  IMAD R4, R7, -0x40, R4 ;  /* 0xffffffc007047824 */ /* 0x001fc600078e0204 */
        /* <DEDUP_REMOVED lines=371> */
[----:B------:R0:W-:Y:S04]  /*d790*/  STL [R1+0x3708], R14 ;  /* 0x0037080e01007387 */ /* 0x0001e80000100800 */
[----:B-----5:R-:W-:Y:S04]  /*d7a0*/  STL [R1+0x300c], R29 ;  /* 0x00300c1d01007387 */ /* 0x020fe80000100800 */
        /* <DEDUP_REMOVED lines=24> */
[----:B------:R-:W2:Y:S01]  /*d930*/  LDL.LU R7, [R1+0x370c] ;  /* 0x00370c0001077983 */ /* 0x000ea20000300800 */
[----:B------:R-:W-:-:S02]  /*d940*/  ISETP.GT.AND P0, PT, R4, RZ, PT ;  /* 0x000000ff0400720c */ /* 0x000fc40003f04270 */
[----:B0-----:R-:W-:Y:S02]  /*d950*/  PRMT R14, RZ, 0x7610, R14 ;  /* 0x00007610ff0e7816 */ /* 0x001fe4000000000e */
[----:B------:R-:W-:Y:S02]  /*d960*/  PRMT R15, RZ, 0x7610, R15 ;  /* 0x00007610ff0f7816 */ /* 0x000fe4000000000f */
[----:B------:R-:W-:-:S07]  /*d970*/  PRMT R2, RZ, 0x7610, R2 ;  /* 0x00007610ff027816 */ /* 0x000fce0000000002 */
[----:B--2---:R-:W2:Y:S04]  /*d980*/  @P0 LDG.E.U16 R14, desc[UR38][R6.64] ;  /* 0x00000026060e0981 */ /* 0x004ea8000c1e1500 */
[----:B--2---:R0:W-:Y:S04]  /*d990*/  STL [R1+0xbe4], R14 ;  /* 0x000be40e01007387 */ /* 0x0041e80000100800 */
[----:B0-----:R-:W2:Y:S04]  /*d9a0*/  LDL.LU R14, [R1+0x3708] ;  /* 0x00370800010e7983 */ /* 0x001ea80000300800 */
[----:B------:R-:W3:Y:S04]  /*d9b0*/  LDL.64 R6, [R1+0x680] ;  /* 0x0006800001067983 */ /* 0x000ee80000100a00 */
[----:B---3--:R-:W3:Y:S04]  /*d9c0*/  @P0 LDG.E.U16 R15, desc[UR38][R6.64] ;  /* 0x00000026060f0981 */ /* 0x008ee8000c1e1500 */
[----:B---3--:R0:W-:Y:S04]  /*d9d0*/  STL [R1+0xbe0], R15 ;  /* 0x000be00f01007387 */ /* 0x0081e80000100800 */
[----:B0-----:R-:W3:Y:S04]  /*d9e0*/  LDL.LU R15, [R1+0x3704] ;  /* 0x00370400010f7983 */ /* 0x001ee80000300800 */
[----:B------:R-:W4:Y:S01]  /*d9f0*/  LDL.64 R6, [R1+0x678] ;  /* 0x0006780001067983 */ /* 0x000f220000100a00 */
[----:B---3--:R-:W-:-:S03]  /*da00*/  PRMT R15, RZ, 0x7610, R15 ;  /* 0x00007610ff0f7816 */ /* 0x008fc6000000000f */
[----:B----4-:R-:W3:Y:S04]  /*da10*/  @P0 LDG.E.U16 R2, desc[UR38][R6.64] ;  /* 0x0000002606020981 */ /* 0x010ee8000c1e1500 */
        /* <DEDUP_REMOVED lines=8> */
[----:B------:R-:W-:-:S02]  /*daa0*/  ISETP.GT.AND P1, PT, R4, 0x1, PT ;  /* 0x000000010400780c */ /* 0x000fc40003f24270 */
[----:B---3--:R-:W-:Y:S01]  /*dab0*/  PRMT R15, RZ, 0x7610, R15 ;  /* 0x00007610ff0f7816 */ /* 0x008fe2000000000f */
        /* <DEDUP_REMOVED lines=18> */
[----:B------:R-:W4:Y:S04]  /*dbe0*/  LDL R6, [R1+0x18d8] ;  /* 0x0018d80001067983 */ /* 0x000f280000100800 */
[----:B------:R-:W4:Y:S01]  /*dbf0*/  LDL R7, [R1+0x18dc] ;  /* 0x0018dc0001077983 */ /* 0x000f220000100800 */
[----:B---3--:R-:W-:-:S02]  /*dc00*/  PRMT R15, RZ, 0x7610, R15 ;  /* 0x00007610ff0f7816 */ /* 0x008fc4000000000f */
[----:B----4-:R-:W-:-:S04]  /*dc10*/  @P1 LOP3.LUT R7, R7, R6, RZ, 0x3c, !PT ;  /* 0x0000000607071212 */ /* 0x010fc800078e3cff */
[----:B------:R-:W-:-:S04]  /*dc20*/  @P1 LOP3.LUT R6, R7, R6, RZ, 0x3c, !PT ;  /* 0x0000000607061212 */ /* 0x000fc800078e3cff */
[----:B------:R-:W-:-:S05]  /*dc30*/  @P1 LOP3.LUT R7, R7, R6, RZ, 0x3c, !PT ;  /* 0x0000000607071212 */ /* 0x000fca00078e3cff */
[----:B------:R-:W3:Y:S04]  /*dc40*/  @P1 LDG.E.U16 R2, desc[UR38][R6.64] ;  /* 0x0000002606021981 */ /* 0x000ee8000c1e1500 */
        /* <DEDUP_REMOVED lines=31> */
[----:B------:R-:W-:-:S02]  /*de40*/  ISETP.GT.AND P0, PT, R4, 0x2, PT ;  /* 0x000000020400780c */ /* 0x000fc40003f04270 */
[----:B---3--:R-:W-:Y:S02]  /*de50*/  PRMT R15, RZ, 0x7610, R15 ;  /* 0x00007610ff0f7816 */ /* 0x008fe4000000000f */
        /* <DEDUP_REMOVED lines=947> */
[----:B------:R-:W-:-:S02]  /*11990*/  PRMT R28, RZ, 0x7610, R28 ;  /* 0x00007610ff1c7816 */ /* 0x000fc4000000001c */
[----:B------:R-:W-:Y:S02]  /*119a0*/  ISETP.GT.AND P1, PT, R4, 0xf, PT ;  /* 0x0000000f0400780c */ /* 0x000fe40003f24270 */
        /* <DEDUP_REMOVED lines=8> */
[----:B------:R-:W4:Y:S02]  /*11a30*/  LDL R7, [R1+0x1574] ;  /* 0x0015740001077983 */ /* 0x000f240000100800 */
[----:B----4-:R-:W-:-:S04]  /*11a40*/  @P0 LOP3.LUT R7, R7, R6, RZ, 0x3c, !PT ;  /* 0x0000000607070212 */ /* 0x010fc800078e3cff */
[----:B------:R-:W-:-:S04]  /*11a50*/  @P0 LOP3.LUT R6, R7, R6, RZ, 0x3c, !PT ;  /* 0x0000000607060212 */ /* 0x000fc800078e3cff */
[----:B------:R-:W-:-:S05]  /*11a60*/  @P0 LOP3.LUT R7, R7, R6, RZ, 0x3c, !PT ;  /* 0x0000000607070212 */ /* 0x000fca00078e3cff */
[----:B------:R-:W4:Y:S04]  /*11a70*/  @P0 LDG.E.U16 R15, desc[UR38][R6.64] ;  /* 0x00000026060f0981 */ /* 0x000f28000c1e1500 */
[----:B----4-:R0:W-:Y:S04]  /*11a80*/  STL [R1+0x9f0], R15 ;  /* 0x0009f00f01007387 */ /* 0x0101e80000100800 */
[----:B0-----:R-:W4:Y:S04]  /*11a90*/  LDL.LU R15, [R1+0x3534] ;  /* 0x00353400010f7983 */ /* 0x001f280000300800 */
[----:B------:R-:W2:Y:S04]  /*11aa0*/  LDL R6, [R1+0x1568] ;  /* 0x0015680001067983 */ /* 0x000ea80000100800 */
[----:B------:R-:W2:Y:S01]  /*11ab0*/  LDL R7, [R1+0x156c] ;  /* 0x00156c0001077983 */ /* 0x000ea20000100800 */
[----:B----4-:R-:W-:-:S02]  /*11ac0*/  PRMT R15, RZ, 0x7610, R15 ;  /* 0x00007610ff0f7816 */ /* 0x010fc4000000000f */
[----:B--2---:R-:W-:-:S04]  /*11ad0*/  @P0 LOP3.LUT R7, R7, R6, RZ, 0x3c, !PT ;  /* 0x0000000607070212 */ /* 0x004fc800078e3cff */
[----:B------:R-:W-:-:S04]  /*11ae0*/  @P0 LOP3.LUT R6, R7, R6, RZ, 0x3c, !PT ;  /* 0x0000000607060212 */ /* 0x000fc800078e3cff */
[----:B------:R-:W-:-:S05]  /*11af0*/  @P0 LOP3.LUT R7, R7, R6, RZ, 0x3c, !PT ;  /* 0x0000000607070212 */ /* 0x000fca00078e3cff */
[----:B------:R-:W2:Y:S04]  /*11b00*/  @P0 LDG.E.U16 R28, desc[UR38][R6.64] ;  /* 0x00000026061c0981 */ /* 0x000ea8000c1e1500 */
[----:B------:R-:W4:Y:S04]  /*11b10*/  LDL R6, [R1+0x1560] ;  /* 0x0015600001067983 */ /* 0x000f280000100800 */
[----:B------:R-:W4:Y:S01]  /*11b20*/  LDL R7, [R1+0x1564] ;  /* 0x0015640001077983 */ /* 0x000f220000100800 */
[----:B---3--:R-:W-:-:S03]  /*11b30*/  PRMT R2, RZ, 0x7610, R2 ;  /* 0x00007610ff027816 */ /* 0x008fc60000000002 */
[----:B--2---:R-:W-:Y:S01]  /*11b40*/  STL [R1+0x2ed0], R28 ;  /* 0x002ed01c01007387 */ /* 0x004fe20000100800 */
[----:B----4-:R-:W-:-:S04]  /*11b50*/  @P0 LOP3.LUT R7, R7, R6, RZ, 0x3c, !PT ;  /* 0x0000000607070212 */ /* 0x010fc800078e3cff */
[----:B------:R-:W-:-:S04]  /*11b60*/  @P0 LOP3.LUT R6, R7, R6, RZ, 0x3c, !PT ;  /* 0x0000000607060212 */ /* 0x000fc800078e3cff */
[----:B------:R-:W-:-:S05]  /*11b70*/  @P0 LOP3.LUT R7, R7, R6, RZ, 0x3c, !PT ;  /* 0x0000000607070212 */ /* 0x000fca00078e3cff */
[----:B------:R-:W2:Y:S04]  /*11b80*/  @P0 LDG.E.U16 R15, desc[UR38][R6.64] ;  /* 0x00000026060f0981 */ /* 0x000ea8000c1e1500 */
[----:B--2---:R0:W-:Y:S04]  /*11b90*/  STL [R1+0x9e8], R15 ;  /* 0x0009e80f01007387 */ /* 0x0041e80000100800 */
[----:B0-----:R-:W2:Y:S04]  /*11ba0*/  LDL.LU R15, [R1+0x3530] ;  /* 0x00353000010f7983 */ /* 0x001ea80000300800 */
[----:B------:R-:W3:Y:S04]  /*11bb0*/  LDL R6, [R1+0x1558] ;  /* 0x0015580001067983 */ /* 0x000ee80000100800 */
[----:B------:R-:W3:Y:S01]  /*11bc0*/  LDL R7, [R1+0x155c] ;  /* 0x00155c0001077983 */ /* 0x000ee20000100800 */
[----:B--2---:R-:W-:-:S02]  /*11bd0*/  PRMT R15, RZ, 0x7610, R15 ;  /* 0x00007610ff0f7816 */ /* 0x004fc4000000000f */
[----:B---3--:R-:W-:-:S04]  /*11be0*/  @P1 LOP3.LUT R7, R7, R6, RZ, 0x3c, !PT ;  /* 0x0000000607071212 */ /* 0x008fc800078e3cff */
        /* <DEDUP_REMOVED lines=34> */
[----:B------:R-:W-:-:S02]  /*11e10*/  ISETP.GT.AND P0, PT, R4, 0x10, PT ;  /* 0x000000100400780c */ /* 0x000fc40003f04270 */
[----:B--2---:R-:W-:Y:S02]  /*11e20*/  PRMT R15, RZ, 0x7610, R15 ;  /* 0x00007610ff0f7816 */ /* 0x004fe4000000000f */
        /* <DEDUP_REMOVED lines=2525> */
[----:B------:R-:W3:Y:S02]  /*1bc00*/  LDL R7, [R1+0xc94] ;  /* 0x000c940001077983 */ /* 0x000ee40000100800 */
[----:B---3--:R-:W-:-:S04]  /*1bc10*/  @P0 LOP3.LUT R7, R7, R6, RZ, 0x3c, !PT ;  /* 0x0000000607070212 */ /* 0x008fc800078e3cff */
        /* <DEDUP_REMOVED lines=254> */
[----:B----4-:R-:W-:-:S04]  /*1cc00*/  @P1 LOP3.LUT R7, R7, R6, RZ, 0x3c, !PT ;  /* 0x0000000607071212 */ /* 0x010fc800078e3cff */
[----:B------:R-:W-:-:S04]  /*1cc10*/  @P1 LOP3.LUT R6, R7, R6, RZ, 0x3c, !PT ;  /* 0x0000000607061212 */ /* 0x000fc800078e3cff */
[----:B------:R-:W-:-:S05]  /*1cc20*/  @P1 LOP3.LUT R7, R7, R6, RZ, 0x3c, !PT ;  /* 0x0000000607071212 */ /* 0x000fca00078e3cff */
[----:B------:R-:W4:Y:S04]  /*1cc30*/  @P1 LDG.E.U16 R28, desc[UR38][R6.64] ;  /* 0x00000026061c1981 */ /* 0x000f28000c1e1500 */
[----:B------:R-:W2:Y:S04]  /*1cc40*/  LDL R6, [R1+0x1920] ;  /* 0x0019200001067983 */ /* 0x000ea80000100800 */
[----:B------:R-:W2:Y:S01]  /*1cc50*/  LDL R7, [R1+0x1930] ;  /* 0x0019300001077983 */ /* 0x000ea20000100800 */
[----:B---3--:R-:W-:-:S03]  /*1cc60*/  PRMT R15, RZ, 0x7610, R15 ;  /* 0x00007610ff0f7816 */ /* 0x008fc6000000000f */
[----:B----4-:R-:W-:Y:S01]  /*1cc70*/  STL [R1+0x2f08], R28 ;  /* 0x002f081c01007387 */ /* 0x010fe20000100800 */
[----:B--2---:R-:W-:-:S04]  /*1cc80*/  @P1 LOP3.LUT R7, R7, R6, RZ, 0x3c, !PT ;  /* 0x0000000607071212 */ /* 0x004fc800078e3cff */
        /* <DEDUP_REMOVED lines=153> */
[----:B------:R-:W-:-:S02]  /*1d620*/  PRMT R2, RZ, 0x7610, R2 ;  /* 0x00007610ff027816 */ /* 0x000fc40000000002 */
[----:B------:R-:W-:Y:S02]  /*1d630*/  ISETP.GT.AND P0, PT, R4, 0x38, PT ;  /* 0x000000380400780c */ /* 0x000fe40003f04270 */
        /* <DEDUP_REMOVED lines=17> */
[----:B------:R-:W-:-:S02]  /*1d750*/  PRMT R29, RZ, 0x7610, R29 ;  /* 0x00007610ff1d7816 */ /* 0x000fc4000000001d */
[----:B--2---:R-:W-:-:S04]  /*1d760*/  @P0 LOP3.LUT R7, R7, R6, RZ, 0x3c, !PT ;  /* 0x0000000607070212 */ /* 0x004fc800078e3cff */
[----:B------:R-:W-:-:S04]  /*1d770*/  @P0 LOP3.LUT R6, R7, R6, RZ, 0x3c, !PT ;  /* 0x0000000607060212 */ /* 0x000fc800078e3cff */
[----:B------:R-:W-:-:S05]  /*1d780*/  @P0 LOP3.LUT R7, R7, R6, RZ, 0x3c, !PT ;  /* 0x0000000607070212 */ /* 0x000fca00078e3cff */
[----:B------:R-:W2:Y:S04]  /*1d790*/  @P0 LDG.E.U16 R29, desc[UR38][R6.64] ;  /* 0x00000026061d0981 */ /* 0x000ea8000c1e1500 */
[----:B--2---:R0:W-:Y:S04]  /*1d7a0*/  STL [R1+0x7c], R29 ;  /* 0x00007c1d01007387 */ /* 0x0041e80000100800 */
[----:B0-----:R-:W2:Y:S04]  /*1d7b0*/  LDL.LU R29, [R1+0x300c] ;  /* 0x00300c00011d7983 */ /* 0x001ea80000300800 */
        /* <DEDUP_REMOVED lines=48> */
[----:B------:R-:W-:Y:S02]  /*1dac0*/  ISETP.GT.AND P1, PT, R4, 0x39, PT ;  /* 0x000000390400780c */ /* 0x000fe40003f24270 */
        /* <DEDUP_REMOVED lines=131> */
[----:B------:R-:W3:Y:S04]  /*1e300*/  LDL R6, [R1+0x1a60] ;  /* 0x001a600001067983 */ /* 0x000ee80000100800 */
[----:B------:R-:W3:Y:S01]  /*1e310*/  LDL R7, [R1+0x1a70] ;  /* 0x001a700001077983 */ /* 0x000ee20000100800 */
[----:B------:R-:W-:-:S03]  /*1e320*/  PRMT R3, RZ, 0x7610, R3 ;  /* 0x00007610ff037816 */ /* 0x000fc60000000003 */
[----:B--2---:R0:W-:Y:S04]  /*1e330*/  STL [R1+0x10], R15 ;  /* 0x0000100f01007387 */ /* 0x0041e80000100800 */
[----:B0-----:R-:W2:Y:S01]  /*1e340*/  LDL R15, [R1+0x1a90] ;  /* 0x001a9000010f7983 */ /* 0x001ea20000100800 */
[----:B---3--:R-:W-:-:S04]  /*1e350*/  @P0 LOP3.LUT R7, R7, R6, RZ, 0x3c, !PT ;  /* 0x0000000607070212 */ /* 0x008fc800078e3cff */
[----:B------:R-:W-:-:S04]  /*1e360*/  @P0 LOP3.LUT R6, R7, R6, RZ, 0x3c, !PT ;  /* 0x0000000607060212 */ /* 0x000fc800078e3cff */
[----:B------:R-:W-:-:S05]  /*1e370*/  @P0 LOP3.LUT R7, R7, R6, RZ, 0x3c, !PT ;  /* 0x0000000607070212 */ /* 0x000fca00078e3cff */
[----:B------:R-:W3:Y:S04]  /*1e380*/  @P0 LDG.E.U16 R3, desc[UR38][R6.64] ;  /* 0x0000002606030981 */ /* 0x000ee8000c1e1500 */
[----:B---3--:R0:W-:Y:S04]  /*1e390*/  STL [R1+0xc], R3 ;  /* 0x00000c0301007387 */ /* 0x0081e80000100800 */
[----:B0-----:R-:W3:Y:S04]  /*1e3a0*/  LDL.LU R3, [R1+0x2fbc] ;  /* 0x002fbc0001037983 */ /* 0x001ee80000300800 */
        /* <DEDUP_REMOVED lines=9> */
[----:B------:R-:W2:Y:S04]  /*1e440*/  LDL R6, [R1+0x1a74] ;  /* 0x001a740001067983 */ /* 0x000ea80000100800 */
[----:B------:R-:W2:Y:S01]  /*1e450*/  LDL R7, [R1+0x1a7c] ;  /* 0x001a7c0001077983 */ /* 0x000ea20000100800 */
[----:B----4-:R-:W-:-:S02]  /*1e460*/  PRMT R14, RZ, 0x7610, R14 ;  /* 0x00007610ff0e7816 */ /* 0x010fc4000000000e */
[----:B------:R-:W-:Y:S02]  /*1e470*/  PRMT R28, RZ, 0x7610, R28 ;  /* 0x00007610ff1c7816 */ /* 0x000fe4000000001c */
[----:B------:R-:W-:Y:S02]  /*1e480*/  PRMT R29, RZ, 0x7610, R29 ;  /* 0x00007610ff1d7816 */ /* 0x000fe4000000001d */
[----:B------:R-:W-:Y:S02]  /*1e490*/  PRMT R27, RZ, 0x7610, R27 ;  /* 0x00007610ff1b7816 */ /* 0x000fe4000000001b */
[----:B------:R-:W-:Y:S02]  /*1e4a0*/  PRMT R26, RZ, 0x7610, R26 ;  /* 0x00007610ff1a7816 */ /* 0x000fe4000000001a */
[----:B------:R-:W-:Y:S02]  /*1e4b0*/  PRMT R25, RZ, 0x7610, R25 ;  /* 0x00007610ff197816 */ /* 0x000fe40000000019 */
[----:B------:R-:W-:-:S02]  /*1e4c0*/  PRMT R24, RZ, 0x7610, R24 ;  /* 0x00007610ff187816 */ /* 0x000fc40000000018 */
[----:B------:R-:W-:Y:S02]  /*1e4d0*/  ISETP.GT.AND P0, PT, R4, 0x3c, PT ;  /* 0x0000003c0400780c */ /* 0x000fe40003f04270 */
[----:B------:R-:W-:Y:S02]  /*1e4e0*/  PRMT R23, RZ, 0x7610, R23 ;  /* 0x00007610ff177816 */ /* 0x000fe40000000017 */
[----:B------:R-:W-:Y:S02]  /*1e4f0*/  PRMT R22, RZ, 0x7610, R22 ;  /* 0x00007610ff167816 */ /* 0x000fe40000000016 */
[----:B------:R-:W-:Y:S02]  /*1e500*/  PRMT R21, RZ, 0x7610, R21 ;  /* 0x00007610ff157816 */ /* 0x000fe40000000015 */
[----:B------:R-:W-:Y:S02]  /*1e510*/  PRMT R20, RZ, 0x7610, R20 ;  /* 0x00007610ff147816 */ /* 0x000fe40000000014 */
[----:B------:R-:W-:-:S02]  /*1e520*/  PRMT R19, RZ, 0x7610, R19 ;  /* 0x00007610ff137816 */ /* 0x000fc40000000013 */
[----:B------:R-:W-:Y:S02]  /*1e530*/  PRMT R18, RZ, 0x7610, R18 ;  /* 0x00007610ff127816 */ /* 0x000fe40000000012 */
        /* <DEDUP_REMOVED lines=10> */
[----:B---3--:R-:W-:Y:S01]  /*1e5e0*/  PRMT R3, RZ, 0x7610, R3 ;  /* 0x00007610ff037816 */ /* 0x008fe20000000003 */
[----:B0-----:R-:W0:Y:S02]  /*1e5f0*/  S2R R2, SR_TID.X ;  /* 0x0000000000027919 */ /* 0x001e240000002100 */
[----:B0-----:R-:W-:-:S05]  /*1e600*/  LOP3.LUT R2, R2, 0x3f, RZ, 0xc0, !PT ;  /* 0x0000003f02027812 */ /* 0x001fca00078ec0ff */
[----:B------:R-:W-:Y:S01]  /*1e610*/  IMAD.SHL.U32 R2, R2, 0x2, RZ ;  /* 0x0000000202027824 */ /* 0x000fe200078e00ff */
[----:B--2---:R-:W-:-:S04]  /*1e620*/  @P1 LOP3.LUT R7, R7, R6, RZ, 0x3c, !PT ;  /* 0x0000000607071212 */ /* 0x004fc800078e3cff */
[----:B------:R-:W-:-:S04]  /*1e630*/  @P1 LOP3.LUT R6, R7, R6, RZ, 0x3c, !PT ;  /* 0x0000000607061212 */ /* 0x000fc800078e3cff */
[----:B------:R-:W-:-:S05]  /*1e640*/  @P1 LOP3.LUT R7, R7, R6, RZ, 0x3c, !PT ;  /* 0x0000000607071212 */ /* 0x000fca00078e3cff */
[----:B------:R0:W2:Y:S04]  /*1e650*/  @P1 LDG.E.U16 R14, desc[UR38][R6.64] ;  /* 0x00000026060e1981 */ /* 0x0000a8000c1e1500 */
[----:B------:R-:W0:Y:S04]  /*1e660*/  LDL R6, [R1+0x1a68] ;  /* 0x001a680001067983 */ /* 0x000e280000100800 */
[----:B------:R-:W0:Y:S02]  /*1e670*/  LDL R7, [R1+0x1a84] ;  /* 0x001a840001077983 */ /* 0x000e240000100800 */
[----:B0-----:R-:W-:-:S04]  /*1e680*/  @P1 LOP3.LUT R7, R7, R6, RZ, 0x3c, !PT ;  /* 0x0000000607071212 */ /* 0x001fc800078e3cff */
[----:B------:R-:W-:-:S04]  /*1e690*/  @P1 LOP3.LUT R6, R7, R6, RZ, 0x3c, !PT ;  /* 0x0000000607061212 */ /* 0x000fc800078e3cff */
[----:B------:R-:W-:Y:S01]  /*1e6a0*/  @P1 LOP3.LUT R7, R7, R6, RZ, 0x3c, !PT ;  /* 0x0000000607071212 */ /* 0x000fe200078e3cff */
[----:B--2---:R0:W-:Y:S04]  /*1e6b0*/  STL [R1+0x4], R14 ;  /* 0x0000040e01007387 */ /* 0x0041e80000100800 */
[----:B------:R1:W2:Y:S04]  /*1e6c0*/  @P1 LDG.E.U16 R28, desc[UR38][R6.64] ;  /* 0x00000026061c1981 */ /* 0x0002a8000c1e1500 */
[----:B0-----:R-:W3:Y:S04]  /*1e6d0*/  LDL R14, [R1+0x1a9c] ;  /* 0x001a9c00010e7983 */ /* 0x001ee80000100800 */
[----:B------:R-:W4:Y:S01]  /*1e6e0*/  LDL R7, [R1+0x1a80] ;  /* 0x001a800001077983 */ /* 0x000f220000100800 */
[----:B-1----:R-:W-:-:S03]  /*1e6f0*/  @P1 IMAD.MOV.U32 R6, RZ, RZ, R15 ;  /* 0x000000ffff061224 */ /* 0x002fc600078e000f */
[----:B--2---:R0:W-:Y:S04]  /*1e700*/  STL [R1+0x2f70], R28 ;  /* 0x002f701c01007387 */ /* 0x0041e80000100800 */
[----:B------:R-:W2:Y:S04]  /*1e710*/  LDL R15, [R1+0x1ab0] ;  /* 0x001ab000010f7983 */ /* 0x000ea80000100800 */
[----:B----4-:R-:W4:Y:S04]  /*1e720*/  @P1 LDG.E.U16 R29, desc[UR38][R6.64] ;  /* 0x00000026061d1981 */ /* 0x010f28000c1e1500 */
[----:B0-----:R-:W2:Y:S04]  /*1e730*/  LDL R28, [R1+0x1aa4] ;  /* 0x001aa400011c7983 */ /* 0x001ea80000100800 */
[----:B------:R-:W2:Y:S04]  /*1e740*/  LDL R6, [R1+0x1a8c] ;  /* 0x001a8c0001067983 */ /* 0x000ea80000100800 */
[----:B------:R-:W2:Y:S04]  /*1e750*/  LDL R7, [R1+0x1a98] ;  /* 0x001a980001077983 */ /* 0x000ea80000100800 */
[----:B----4-:R0:W-:Y:S04]  /*1e760*/  STL [R1+0x2f74], R29 ;  /* 0x002f741d01007387 */ /* 0x0101e80000100800 */
[----:B0-----:R-:W4:Y:S01]  /*1e770*/  LDL R29, [R1+0x1a94] ;  /* 0x001a9400011d7983 */ /* 0x001f220000100800 */
[----:B--2---:R-:W-:-:S04]  /*1e780*/  @P1 LOP3.LUT R7, R7, R6, RZ, 0x3c, !PT ;  /* 0x0000000607071212 */ /* 0x004fc800078e3cff */
[----:B------:R-:W-:-:S04]  /*1e790*/  @P1 LOP3.LUT R6, R7, R6, RZ, 0x3c, !PT ;  /* 0x0000000607061212 */ /* 0x000fc800078e3cff */
[----:B------:R-:W-:-:S05]  /*1e7a0*/  @P1 LOP3.LUT R7, R7, R6, RZ, 0x3c, !PT ;  /* 0x0000000607071212 */ /* 0x000fca00078e3cff */
[----:B------:R3:W2:Y:S02]  /*1e7b0*/  @P1 LDG.E.U16 R27, desc[UR38][R6.64] ;  /* 0x00000026061b1981 */ /* 0x0006a4000c1e1500 */
[----:B---3--:R-:W-:Y:S02]  /*1e7c0*/  @P1 IMAD.MOV.U32 R6, RZ, RZ, R14 ;  /* 0x000000ffff061224 */ /* 0x008fe400078e000e */
[----:B----4-:R-:W-:-:S05]  /*1e7d0*/  @P1 IMAD.MOV.U32 R7, RZ, RZ, R29 ;  /* 0x000000ffff071224 */ /* 0x010fca00078e001d */
[----:B------:R0:W3:Y:S04]  /*1e7e0*/  @P1 LDG.E.U16 R26, desc[UR38][R6.64] ;  /* 0x00000026061a1981 */ /* 0x0000e8000c1e1500 */
[----:B--2---:R1:W-:Y:S04]  /*1e7f0*/  STL [R1+0x2f78], R27 ;  /* 0x002f781b01007387 */ /* 0x0043e80000100800 */
[----:B------:R-:W2:Y:S04]  /*1e800*/  LDL R29, [R1+0x1aac] ;  /* 0x001aac00011d7983 */ /* 0x000ea80000100800 */
[----:B------:R-:W4:Y:S04]  /*1e810*/  LDL R14, [R1+0x1ab8] ;  /* 0x001ab800010e7983 */ /* 0x000f280000100800 */
[----:B-1----:R-:W2:Y:S01]  /*1e820*/  LDL R27, [R1+0x1a88] ;  /* 0x001a8800011b7983 */ /* 0x002ea20000100800 */
[----:B0-----:R-:W-:-:S03]  /*1e830*/  @P1 IMAD.MOV.U32 R6, RZ, RZ, R28 ;  /* 0x000000ffff061224 */ /* 0x001fc600078e001c */
[----:B---3--:R0:W-:Y:S04]  /*1e840*/  STL [R1+0x2f7c], R26 ;  /* 0x002f7c1a01007387 */ /* 0x0081e80000100800 */
[----:B------:R-:W3:Y:S04]  /*1e850*/  LDL R28, [R1+0x1ab4] ;  /* 0x001ab400011c7983 */ /* 0x000ee80000100800 */
[----:B0-----:R-:W3:Y:S01]  /*1e860*/  LDL R26, [R1+0x1aa0] ;  /* 0x001aa000011a7983 */ /* 0x001ee20000100800 */
[----:B--2---:R-:W-:-:S03]  /*1e870*/  @P1 IMAD.MOV.U32 R7, RZ, RZ, R27 ;  /* 0x000000ffff071224 */ /* 0x004fc600078e001b */
[----:B------:R-:W2:Y:S04]  /*1e880*/  LDL R27, [R1+0x1abc] ;  /* 0x001abc00011b7983 */ /* 0x000ea80000100800 */
[----:B------:R0:W2:Y:S02]  /*1e890*/  @P1 LDG.E.U16 R25, desc[UR38][R6.64] ;  /* 0x0000002606191981 */ /* 0x0000a4000c1e1500 */
[----:B0-----:R-:W-:Y:S02]  /*1e8a0*/  @P1 IMAD.MOV.U32 R6, RZ, RZ, R15 ;  /* 0x000000ffff061224 */ /* 0x001fe400078e000f */
[----:B---3--:R-:W-:-:S05]  /*1e8b0*/  @P1 IMAD.MOV.U32 R7, RZ, RZ, R26 ;  /* 0x000000ffff071224 */ /* 0x008fca00078e001a */
[----:B------:R4:W3:Y:S02]  /*1e8c0*/  @P1 LDG.E.U16 R24, desc[UR38][R6.64] ;  /* 0x0000002606181981 */ /* 0x0008e4000c1e1500 */
[----:B----4-:R-:W-:Y:S02]  /*1e8d0*/  @P1 IMAD.MOV.U32 R6, RZ, RZ, R14 ;  /* 0x000000ffff061224 */ /* 0x010fe400078e000e */
[----:B------:R-:W-:-:S05]  /*1e8e0*/  @P1 IMAD.MOV.U32 R7, RZ, RZ, R29 ;  /* 0x000000ffff071224 */ /* 0x000fca00078e001d */
[----:B------:R2:W4:Y:S02]  /*1e8f0*/  @P1 LDG.E.U16 R23, desc[UR38][R6.64] ;  /* 0x0000002606171981 */ /* 0x000524000c1e1500 */
[----:B--2---:R-:W-:Y:S02]  /*1e900*/  @P0 IMAD.MOV.U32 R6, RZ, RZ, R27 ;  /* 0x000000ffff060224 */ /* 0x004fe400078e001b */
[----:B------:R-:W-:-:S05]  /*1e910*/  @P0 IMAD.MOV.U32 R7, RZ, RZ, R28 ;  /* 0x000000ffff070224 */ /* 0x000fca00078e001c */
[----:B------:R-:W2:Y:S04]  /*1e920*/  @P0 LDG.E.U16 R22, desc[UR38][R6.64] ;  /* 0x0000002606160981 */ /* 0x000ea8000c1e1500 */
[----:B------:R0:W-:Y:S04]  /*1e930*/  STL [R1+0x2f80], R25 ;  /* 0x002f801901007387 */ /* 0x0001e80000100800 */
[----:B------:R-:W2:Y:S04]  /*1e940*/  LDL R15, [R1+0x1ac4] ;  /* 0x001ac400010f7983 */ /* 0x000ea80000100800 */
[----:B0-----:R-:W2:Y:S04]  /*1e950*/  LDL R25, [R1+0x1aa8] ;  /* 0x001aa80001197983 */ /* 0x001ea80000100800 */
[----:B---3--:R-:W-:Y:S04]  /*1e960*/  STL [R1+0x2f6c], R24 ;  /* 0x002f6c1801007387 */ /* 0x008fe80000100800 */
[----:B------:R-:W3:Y:S04]  /*1e970*/  LDL R26, [R1+0x1ac0] ;  /* 0x001ac000011a7983 */ /* 0x000ee80000100800 */
[----:B------:R-:W3:Y:S04]  /*1e980*/  LDL R14, [R1+0x1ad0] ;  /* 0x001ad000010e7983 */ /* 0x000ee80000100800 */
[----:B----4-:R-:W-:Y:S04]  /*1e990*/  STL [R1+0x2f84], R23 ;  /* 0x002f841701007387 */ /* 0x010fe80000100800 */
[----:B------:R-:W4:Y:S04]  /*1e9a0*/  LDL R29, [R1+0x1ad8] ;  /* 0x001ad800011d7983 */ /* 0x000f280000100800 */
[----:B------:R-:W4:Y:S04]  /*1e9b0*/  LDL R28, [R1+0x1ad4] ;  /* 0x001ad400011c7983 */ /* 0x000f280000100800 */
[----:B------:R-:W4:Y:S04]  /*1e9c0*/  LDL R27, [R1+0x1adc] ;  /* 0x001adc00011b7983 */ /* 0x000f280000100800 */
[----:B--2---:R0:W-:Y:S04]  /*1e9d0*/  STL [R1+0x2f3c], R22 ;  /* 0x002f3c1601007387 */ /* 0x0041e80000100800 */
[----:B0-----:R-:W2:Y:S01]  /*1e9e0*/  LDL R22, [R1+0x1acc] ;  /* 0x001acc0001167983 */ /* 0x001ea20000100800 */
[----:B------:R-:W-:-:S02]  /*1e9f0*/  @P0 IMAD.MOV.U32 R6, RZ, RZ, R15 ;  /* 0x000000ffff060224 */ /* 0x000fc400078e000f */
[----:B------:R-:W-:Y:S01]  /*1ea00*/  @P0 IMAD.MOV.U32 R7, RZ, RZ, R25 ;  /* 0x000000ffff070224 */ /* 0x000fe200078e0019 */
[----:B------:R-:W2:Y:S04]  /*1ea10*/  LDL R15, [R1+0x1ae4] ;  /* 0x001ae400010f7983 */ /* 0x000ea80000100800 */
[----:B------:R-:W2:Y:S04]  /*1ea20*/  LDL R25, [R1+0x1ac8] ;  /* 0x001ac80001197983 */ /* 0x000ea80000100800 */
[----:B------:R3:W2:Y:S02]  /*1ea30*/  @P0 LDG.E.U16 R21, desc[UR38][R6.64] ;  /* 0x0000002606150981 */ /* 0x0006a4000c1e1500 */
[----:B---3--:R-:W-:-:S02]  /*1ea40*/  @P0 IMAD.MOV.U32 R7, RZ, RZ, R26 ;  /* 0x000000ffff070224 */ /* 0x008fc400078e001a */
[----:B------:R-:W-:-:S05]  /*1ea50*/  @P0 IMAD.MOV.U32 R6, RZ, RZ, R14 ;  /* 0x000000ffff060224 */ /* 0x000fca00078e000e */
[----:B------:R4:W3:Y:S02]  /*1ea60*/  @P0 LDG.E.U16 R20, desc[UR38][R6.64] ;  /* 0x0000002606140981 */ /* 0x0008e4000c1e1500 */
[----:B----4-:R-:W-:Y:S02]  /*1ea70*/  @P0 IMAD.MOV.U32 R6, RZ, RZ, R29 ;  /* 0x000000ffff060224 */ /* 0x010fe400078e001d */
[----:B--2---:R-:W-:-:S05]  /*1ea80*/  @P0 IMAD.MOV.U32 R7, RZ, RZ, R22 ;  /* 0x000000ffff070224 */ /* 0x004fca00078e0016 */
[----:B------:R0:W2:Y:S04]  /*1ea90*/  @P0 LDG.E.U16 R19, desc[UR38][R6.64] ;  /* 0x0000002606130981 */ /* 0x0000a8000c1e1500 */
[----:B------:R-:W-:Y:S04]  /*1eaa0*/  STL [R1+0x2f40], R21 ;  /* 0x002f401501007387 */ /* 0x000fe80000100800 */
[----:B------:R-:W4:Y:S04]  /*1eab0*/  LDL R26, [R1+0x1ae0] ;  /* 0x001ae000011a7983 */ /* 0x000f280000100800 */
[----:B------:R-:W4:Y:S01]  /*1eac0*/  LDL R14, [R1+0x1af0] ;  /* 0x001af000010e7983 */ /* 0x000f220000100800 */
[----:B0-----:R-:W-:-:S02]  /*1ead0*/  @P0 IMAD.MOV.U32 R6, RZ, RZ, R27 ;  /* 0x000000ffff060224 */ /* 0x001fc400078e001b */
[----:B------:R-:W-:-:S05]  /*1eae0*/  @P0 IMAD.MOV.U32 R7, RZ, RZ, R28 ;  /* 0x000000ffff070224 */ /* 0x000fca00078e001c */
[----:B------:R0:W4:Y:S04]  /*1eaf0*/  @P0 LDG.E.U16 R18, desc[UR38][R6.64] ;  /* 0x0000002606120981 */ /* 0x000128000c1e1500 */
[----:B---3--:R-:W-:Y:S04]  /*1eb00*/  STL [R1+0x2f44], R20 ;  /* 0x002f441401007387 */ /* 0x008fe80000100800 */
[----:B--2---:R1:W-:Y:S04]  /*1eb10*/  STL [R1+0x2f48], R19 ;  /* 0x002f481301007387 */ /* 0x0043e80000100800 */
[----:B------:R-:W2:Y:S04]  /*1eb20*/  LDL R22, [R1+0x1aec] ;  /* 0x001aec0001167983 */ /* 0x000ea80000100800 */
[----:B-1----:R-:W3:Y:S01]  /*1eb30*/  LDL R19, [R1+0x1af8] ;  /* 0x001af80001137983 */ /* 0x002ee20000100800 */
[----:B0-----:R-:W-:-:S02]  /*1eb40*/  @P0 IMAD.MOV.U32 R6, RZ, RZ, R15 ;  /* 0x000000ffff060224 */ /* 0x001fc400078e000f */
[----:B------:R-:W-:Y:S01]  /*1eb50*/  @P0 IMAD.MOV.U32 R7, RZ, RZ, R25 ;  /* 0x000000ffff070224 */ /* 0x000fe200078e0019 */
[----:B----4-:R-:W-:Y:S04]  /*1eb60*/  STL [R1+0x2f4c], R18 ;  /* 0x002f4c1201007387 */ /* 0x010fe80000100800 */
[----:B------:R0:W4:Y:S04]  /*1eb70*/  @P0 LDG.E.U16 R17, desc[UR38][R6.64] ;  /* 0x0000002606110981 */ /* 0x000128000c1e1500 */
[----:B------:R-:W4:Y:S04]  /*1eb80*/  LDL R25, [R1+0x1af4] ;  /* 0x001af40001197983 */ /* 0x000f280000100800 */
[----:B------:R-:W4:Y:S01]  /*1eb90*/  LDL R15, [R1+0x1afc] ;  /* 0x001afc00010f7983 */ /* 0x000f220000100800 */
[----:B0-----:R-:W-:-:S02]  /*1eba0*/  @P0 IMAD.MOV.U32 R6, RZ, RZ, R14 ;  /* 0x000000ffff060224 */ /* 0x001fc400078e000e */
[----:B------:R-:W-:-:S05]  /*1ebb0*/  @P0 IMAD.MOV.U32 R7, RZ, RZ, R26 ;  /* 0x000000ffff070224 */ /* 0x000fca00078e001a */
[----:B------:R2:W4:Y:S02]  /*1ebc0*/  @P0 LDG.E.U16 R16, desc[UR38][R6.64] ;  /* 0x0000002606100981 */ /* 0x000524000c1e1500 */
[----:B--2---:R-:W-:Y:S02]  /*1ebd0*/  @P0 IMAD.MOV.U32 R7, RZ, RZ, R22 ;  /* 0x000000ffff070224 */ /* 0x004fe400078e0016 */
[----:B---3--:R-:W-:-:S05]  /*1ebe0*/  @P0 IMAD.MOV.U32 R6, RZ, RZ, R19 ;  /* 0x000000ffff060224 */ /* 0x008fca00078e0013 */
[----:B------:R0:W2:Y:S01]  /*1ebf0*/  @P0 LDG.E.U16 R13, desc[UR38][R6.64] ;  /* 0x00000026060d0981 */ /* 0x0000a2000c1e1500 */
[----:B------:R-:W-:-:S03]  /*1ec00*/  ISETP.GT.AND P1, PT, R4, 0x3d, PT ;  /* 0x0000003d0400780c */ /* 0x000fc60003f24270 */
[----:B----4-:R-:W-:Y:S04]  /*1ec10*/  STL [R1+0x2f50], R17 ;  /* 0x002f501101007387 */ /* 0x010fe80000100800 */
[----:B------:R-:W3:Y:S04]  /*1ec20*/  LDL R28, [R1+0x1ae8] ;  /* 0x001ae800011c7983 */ /* 0x000ee80000100800 */
[----:B------:R-:W4:Y:S02]  /*1ec30*/  LDL R14, [R1+0x1b04] ;  /* 0x001b0400010e7983 */ /* 0x000f240000100800 */
[----:B0-----:R-:W-:-:S02]  /*1ec40*/  @P1 IMAD.MOV.U32 R6, RZ, RZ, R15 ;  /* 0x000000ffff061224 */ /* 0x001fc400078e000f */
[----:B------:R-:W-:Y:S01]  /*1ec50*/  @P1 IMAD.MOV.U32 R7, RZ, RZ, R25 ;  /* 0x000000ffff071224 */ /* 0x000fe200078e0019 */
[----:B------:R-:W-:Y:S04]  /*1ec60*/  STL [R1+0x2f54], R16 ;  /* 0x002f541001007387 */ /* 0x000fe80000100800 */
[----:B------:R4:W3:Y:S04]  /*1ec70*/  @P1 LDG.E.U16 R12, desc[UR38][R6.64] ;  /* 0x00000026060c1981 */ /* 0x0008e8000c1e1500 */
[----:B------:R-:W3:Y:S04]  /*1ec80*/  LDL R22, [R1+0x1b00] ;  /* 0x001b000001167983 */ /* 0x000ee80000100800 */
[----:B------:R-:W3:Y:S04]  /*1ec90*/  LDL R19, [R1+0x1b10] ;  /* 0x001b100001137983 */ /* 0x000ee80000100800 */
[----:B--2---:R0:W-:Y:S04]  /*1eca0*/  STL [R1+0x2f58], R13 ;  /* 0x002f580d01007387 */ /* 0x0041e80000100800 */
[----:B------:R-:W2:Y:S04]  /*1ecb0*/  LDL R27, [R1+0x1b0c] ;  /* 0x001b0c00011b7983 */ /* 0x000ea80000100800 */
[----:B------:R-:W2:Y:S04]  /*1ecc0*/  LDL R26, [R1+0x1b18] ;  /* 0x001b1800011a7983 */ /* 0x000ea80000100800 */
[----:B------:R-:W2:Y:S04]  /*1ecd0*/  LDL R25, [R1+0x1b14] ;  /* 0x001b140001197983 */ /* 0x000ea80000100800 */
[----:B------:R-:W2:Y:S01]  /*1ece0*/  LDL R15, [R1+0x1b1c] ;  /* 0x001b1c00010f7983 */ /* 0x000ea20000100800 */
[----:B----4-:R-:W-:-:S02]  /*1ecf0*/  @P1 IMAD.MOV.U32 R6, RZ, RZ, R14 ;  /* 0x000000ffff061224 */ /* 0x010fc400078e000e */
[----:B---3--:R-:W-:-:S05]  /*1ed00*/  @P1 IMAD.MOV.U32 R7, RZ, RZ, R28 ;  /* 0x000000ffff071224 */ /* 0x008fca00078e001c */
[----:B------:R1:W3:Y:S04]  /*1ed10*/  @P1 LDG.E.U16 R11, desc[UR38][R6.64] ;  /* 0x00000026060b1981 */ /* 0x0002e8000c1e1500 */
[----:B------:R-:W-:Y:S04]  /*1ed20*/  STL [R1+0x2f00], R12 ;  /* 0x002f000c01007387 */ /* 0x000fe80000100800 */
[----:B------:R-:W4:Y:S01]  /*1ed30*/  LDL R14, [R1+0x1b08] ;  /* 0x001b0800010e7983 */ /* 0x000f220000100800 */
[----:B-1----:R-:W-:Y:S02]  /*1ed40*/  @P1 IMAD.MOV.U32 R6, RZ, RZ, R19 ;  /* 0x000000ffff061224 */ /* 0x002fe400078e0013 */
[----:B------:R-:W-:Y:S01]  /*1ed50*/  @P1 IMAD.MOV.U32 R7, RZ, RZ, R22 ;  /* 0x000000ffff071224 */ /* 0x000fe200078e0016 */
[----:B0-----:R-:W3:Y:S04]  /*1ed60*/  LDL R13, [R1+0x1b24] ;  /* 0x001b2400010d7983 */ /* 0x001ee80000100800 */
[----:B------:R2:W3:Y:S02]  /*1ed70*/  @P1 LDG.E.U16 R10, desc[UR38][R6.64] ;  /* 0x00000026060a1981 */ /* 0x0004e4000c1e1500 */
[----:B--2---:R-:W-:-:S02]  /*1ed80*/  @P1 IMAD.MOV.U32 R7, RZ, RZ, R27 ;  /* 0x000000ffff071224 */ /* 0x004fc400078e001b */
[----:B------:R-:W-:-:S05]  /*1ed90*/  @P1 IMAD.MOV.U32 R6, RZ, RZ, R26 ;  /* 0x000000ffff061224 */ /* 0x000fca00078e001a */
[----:B------:R0:W2:Y:S02]  /*1eda0*/  @P1 LDG.E.U16 R9, desc[UR38][R6.64] ;  /* 0x0000002606091981 */ /* 0x0000a4000c1e1500 */
[----:B0-----:R-:W-:Y:S02]  /*1edb0*/  @P1 IMAD.MOV.U32 R6, RZ, RZ, R15 ;  /* 0x000000ffff061224 */ /* 0x001fe400078e000f */
[----:B------:R-:W-:-:S05]  /*1edc0*/  @P1 IMAD.MOV.U32 R7, RZ, RZ, R25 ;  /* 0x000000ffff071224 */ /* 0x000fca00078e0019 */
[----:B------:R0:W2:Y:S01]  /*1edd0*/  @P1 LDG.E.U16 R8, desc[UR38][R6.64] ;  /* 0x0000002606081981 */ /* 0x0000a2000c1e1500 */
[----:B----4-:R-:W-:Y:S02]  /*1ede0*/  @P1 IMAD.MOV.U32 R15, RZ, RZ, R14 ;  /* 0x000000ffff0f1224 */ /* 0x010fe400078e000e */
[----:B---3--:R-:W-:Y:S01]  /*1edf0*/  @P1 IMAD.MOV.U32 R14, RZ, RZ, R13 ;  /* 0x000000ffff0e1224 */ /* 0x008fe200078e000d */
[----:B------:R-:W-:Y:S04]  /*1ee00*/  STL [R1+0x2f04], R11 ;  /* 0x002f040b01007387 */ /* 0x000fe80000100800 */
[----:B------:R-:W3:Y:S04]  /*1ee10*/  LDL R22, [R1+0x1b20] ;  /* 0x001b200001167983 */ /* 0x000ee80000100800 */
[----:B------:R-:W4:Y:S01]  /*1ee20*/  LDL R19, [R1+0x1b30] ;  /* 0x001b300001137983 */ /* 0x000f220000100800 */
[----:B0-----:R-:W-:-:S03]  /*1ee30*/  PRMT R7, RZ, 0x7610, R7 ;  /* 0x00007610ff077816 */ /* 0x001fc60000000007 */
[----:B------:R-:W-:Y:S04]  /*1ee40*/  STL [R1+0x2f0c], R10 ;  /* 0x002f0c0a01007387 */ /* 0x000fe80000100800 */
[----:B------:R4:W3:Y:S04]  /*1ee50*/  @P1 LDG.E.U16 R7, desc[UR38][R14.64] ;  /* 0x000000260e071981 */ /* 0x0008e8000c1e1500 */
[----:B--2---:R-:W-:Y:S04]  /*1ee60*/  STL [R1+0x2f10], R9 ;  /* 0x002f100901007387 */ /* 0x004fe80000100800 */
[----:B------:R-:W2:Y:S04]  /*1ee70*/  LDL R28, [R1+0x1b2c] ;  /* 0x001b2c00011c7983 */ /* 0x000ea80000100800 */
[----:B------:R-:W2:Y:S04]  /*1ee80*/  LDL R25, [R1+0x1b38] ;  /* 0x001b380001197983 */ /* 0x000ea80000100800 */
[----:B------:R0:W-:Y:S04]  /*1ee90*/  STL [R1+0x2f14], R8 ;  /* 0x002f140801007387 */ /* 0x0001e80000100800 */
[----:B------:R-:W2:Y:S04]  /*1eea0*/  LDL R27, [R1+0x1b34] ;  /* 0x001b3400011b7983 */ /* 0x000ea80000100800 */
[----:B------:R-:W2:Y:S01]  /*1eeb0*/  LDL R13, [R1+0x1b3c] ;  /* 0x001b3c00010d7983 */ /* 0x000ea20000100800 */
[----:B------:R-:W-:Y:S01]  /*1eec0*/  PRMT R6, RZ, 0x7610, R6 ;  /* 0x00007610ff067816 */ /* 0x000fe20000000006 */
[----:B----4-:R-:W-:-:S02]  /*1eed0*/  @P1 IMAD.MOV.U32 R14, RZ, RZ, R19 ;  /* 0x000000ffff0e1224 */ /* 0x010fc400078e0013 */
[----:B---3--:R-:W-:-:S05]  /*1eee0*/  @P1 IMAD.MOV.U32 R15, RZ, RZ, R22 ;  /* 0x000000ffff0f1224 */ /* 0x008fca00078e0016 */
[----:B------:R2:W3:Y:S04]  /*1eef0*/  @P1 LDG.E.U16 R6, desc[UR38][R14.64] ;  /* 0x000000260e061981 */ /* 0x0004e8000c1e1500 */
[----:B------:R1:W-:Y:S04]  /*1ef00*/  STL [R1+0x2f18], R7 ;  /* 0x002f180701007387 */ /* 0x0003e80000100800 */
[----:B------:R-:W4:Y:S04]  /*1ef10*/  LDL R26, [R1+0x1b28] ;  /* 0x001b2800011a7983 */ /* 0x000f280000100800 */
[----:B0-----:R-:W4:Y:S04]  /*1ef20*/  LDL R8, [R1+0x1b44] ;  /* 0x001b440001087983 */ /* 0x001f280000100800 */
[----:B------:R-:W4:Y:S04]  /*1ef30*/  LDL R22, [R1+0x1b40] ;  /* 0x001b400001167983 */ /* 0x000f280000100800 */
[----:B------:R-:W4:Y:S01]  /*1ef40*/  LDL R19, [R1+0x1b50] ;  /* 0x001b500001137983 */ /* 0x000f220000100800 */
[----:B------:R-:W-:-:S02]  /*1ef50*/  ISETP.GT.AND P0, PT, R4, 0x3e, PT ;  /* 0x0000003e0400780c */ /* 0x000fc40003f04270 */
[----:B------:R-:W-:Y:S01]  /*1ef60*/  PRMT R11, RZ, 0x7610, R11 ;  /* 0x00007610ff0b7816 */ /* 0x000fe2000000000b */
[----:B--2---:R-:W-:Y:S02]  /*1ef70*/  @P1 IMAD.MOV.U32 R15, RZ, RZ, R28 ;  /* 0x000000ffff0f1224 */ /* 0x004fe400078e001c */
[----:B------:R-:W-:-:S05]  /*1ef80*/  @P1 IMAD.MOV.U32 R14, RZ, RZ, R25 ;  /* 0x000000ffff0e1224 */ /* 0x000fca00078e0019 */
[----:B------:R0:W2:Y:S03]  /*1ef90*/  @P1 LDG.E.U16 R5, desc[UR38][R14.64] ;  /* 0x000000260e051981 */ /* 0x0000a6000c1e1500 */
[----:B0-----:R-:W-:Y:S02]  /*1efa0*/  @P0 IMAD.MOV.U32 R15, RZ, RZ, R27 ;  /* 0x000000ffff0f0224 */ /* 0x001fe400078e001b */
[----:B------:R-:W-:-:S05]  /*1efb0*/  @P0 IMAD.MOV.U32 R14, RZ, RZ, R13 ;  /* 0x000000ffff0e0224 */ /* 0x000fca00078e000d */
[----:B------:R4:W2:Y:S01]  /*1efc0*/  @P0 LDG.E.U16 R11, desc[UR38][R14.64] ;  /* 0x000000260e0b0981 */ /* 0x0008a2000c1e1500 */
[----:B-1----:R-:W-:-:S03]  /*1efd0*/  PRMT R7, RZ, 0x7610, R7 ;  /* 0x00007610ff077816 */ /* 0x002fc60000000007 */
[----:B---3--:R0:W-:Y:S04]  /*1efe0*/  STL [R1+0x2f1c], R6 ;  /* 0x002f1c0601007387 */ /* 0x0081e80000100800 */
[----:B------:R-:W3:Y:S01]  /*1eff0*/  LDL R25, [R1+0x1b4c] ;  /* 0x001b4c0001197983 */ /* 0x000ee20000100800 */
[----:B----4-:R-:W-:Y:S02]  /*1f000*/  @P0 IMAD.MOV.U32 R15, RZ, RZ, R26 ;  /* 0x000000ffff0f0224 */ /* 0x010fe400078e001a */
[----:B------:R-:W-:Y:S01]  /*1f010*/  @P0 IMAD.MOV.U32 R14, RZ, RZ, R8 ;  /* 0x000000ffff0e0224 */ /* 0x000fe200078e0008 */
[----:B0-----:R-:W4:Y:S04]  /*1f020*/  LDL R6, [R1+0x1b58] ;  /* 0x001b580001067983 */ /* 0x001f280000100800 */
[----:B------:R0:W3:Y:S02]  /*1f030*/  @P0 LDG.E.U16 R7, desc[UR38][R14.64] ;  /* 0x000000260e070981 */ /* 0x0000e4000c1e1500 */
[----:B0-----:R-:W-:-:S02]  /*1f040*/  @P0 IMAD.MOV.U32 R14, RZ, RZ, R19 ;  /* 0x000000ffff0e0224 */ /* 0x001fc400078e0013 */
[----:B------:R-:W-:Y:S01]  /*1f050*/  @P0 IMAD.MOV.U32 R15, RZ, RZ, R22 ;  /* 0x000000ffff0f0224 */ /* 0x000fe200078e0016 */
[----:B--2---:R0:W-:Y:S04]  /*1f060*/  STL [R1+0x2f20], R5 ;  /* 0x002f200501007387 */ /* 0x0041e80000100800 */
[----:B------:R-:W2:Y:S01]  /*1f070*/  LDL R13, [R1+0x1b54] ;  /* 0x001b5400010d7983 */ /* 0x000ea20000100800 */
[----:B0-----:R-:W-:-:S06]  /*1f080*/  PRMT R5, RZ, 0x7610, R5 ;  /* 0x00007610ff057816 */ /* 0x001fcc0000000005 */
[----:B------:R4:W2:Y:S04]  /*1f090*/  @P0 LDG.E.U16 R5, desc[UR38][R14.64] ;  /* 0x000000260e050981 */ /* 0x0008a8000c1e1500 */
[----:B------:R0:W-:Y:S04]  /*1f0a0*/  STL [R1+0xc0], R11 ;  /* 0x0000c00b01007387 */ /* 0x0001e80000100800 */
[----:B------:R-:W2:Y:S04]  /*1f0b0*/  LDL R8, [R1+0x1b48] ;  /* 0x001b480001087983 */ /* 0x000ea80000100800 */
[----:B0-----:R-:W2:Y:S04]  /*1f0c0*/  LDL R11, [R1+0x1b5c] ;  /* 0x001b5c00010b7983 */ /* 0x001ea80000100800 */
[----:B---3--:R0:W-:Y:S04]  /*1f0d0*/  STL [R1+0xb8], R7 ;  /* 0x0000b80701007387 */ /* 0x0081e80000100800 */
[----:B------:R-:W3:Y:S04]  /*1f0e0*/  LDL R22, [R1+0x1b60] ;  /* 0x001b600001167983 */ /* 0x000ee80000100800 */
[----:B------:R-:W3:Y:S04]  /*1f0f0*/  LDL R19, [R1+0x1b70] ;  /* 0x001b700001137983 */ /* 0x000ee80000100800 */
[----:B0-----:R-:W3:Y:S01]  /*1f100*/  LDL R7, [R1+0x1b64] ;  /* 0x001b640001077983 */ /* 0x001ee20000100800 */
[----:B----4-:R-:W-:-:S03]  /*1f110*/  @P0 IMAD.MOV.U32 R14, RZ, RZ, R6 ;  /* 0x000000ffff0e0224 */ /* 0x010fc600078e0006 */
[----:B------:R-:W4:Y:S01]  /*1f120*/  LDL R6, [R1+0x1b6c] ;  /* 0x001b6c0001067983 */ /* 0x000f220000100800 */
[----:B------:R-:W-:Y:S01]  /*1f130*/  PRMT R24, RZ, 0x7610, R24 ;  /* 0x00007610ff187816 */ /* 0x000fe20000000018 */
[----:B------:R-:W-:-:S05]  /*1f140*/  @P0 IMAD.MOV.U32 R15, RZ, RZ, R25 ;  /* 0x000000ffff0f0224 */ /* 0x000fca00078e0019 */
[----:B------:R0:W4:Y:S04]  /*1f150*/  @P0 LDG.E.U16 R24, desc[UR38][R14.64] ;  /* 0x000000260e180981 */ /* 0x000128000c1e1500 */
[----:B--2---:R1:W-:Y:S04]  /*1f160*/  STL [R1+0xb0], R5 ;  /* 0x0000b00501007387 */ /* 0x0043e80000100800 */
[----:B-1----:R-:W2:Y:S01]  /*1f170*/  LDL R5, [R1+0x1b78] ;  /* 0x001b780001057983 */ /* 0x002ea20000100800 */
[----:B0-----:R-:W-:Y:S02]  /*1f180*/  @P0 IMAD.MOV.U32 R14, RZ, RZ, R11 ;  /* 0x000000ffff0e0224 */ /* 0x001fe400078e000b */
[----:B------:R-:W-:Y:S01]  /*1f190*/  @P0 IMAD.MOV.U32 R15, RZ, RZ, R13 ;  /* 0x000000ffff0f0224 */ /* 0x000fe200078e000d */
[----:B------:R-:W2:Y:S04]  /*1f1a0*/  LDL R11, [R1+0x1b7c] ;  /* 0x001b7c00010b7983 */ /* 0x000ea80000100800 */
[----:B------:R-:W2:Y:S04]  /*1f1b0*/  LDL R13, [R1+0x1b74] ;  /* 0x001b7400010d7983 */ /* 0x000ea80000100800 */
[----:B------:R0:W2:Y:S01]  /*1f1c0*/  @P0 LDG.E.U16 R0, desc[UR38][R14.64] ;  /* 0x000000260e000981 */ /* 0x0000a2000c1e1500 */
[----:B------:R-:W-:-:S02]  /*1f1d0*/  PRMT R23, RZ, 0x7610, R23 ;  /* 0x00007610ff177816 */ /* 0x000fc40000000017 */
[----:B------:R-:W-:Y:S01]  /*1f1e0*/  PRMT R18, RZ, 0x7610, R18 ;  /* 0x00007610ff127816 */ /* 0x000fe20000000012 */
[----:B0-----:R-:W-:Y:S02]  /*1f1f0*/  @P0 IMAD.MOV.U32 R15, RZ, RZ, R8 ;  /* 0x000000ffff0f0224 */ /* 0x001fe400078e0008 */
[----:B---3--:R-:W-:-:S05]  /*1f200*/  @P0 IMAD.MOV.U32 R14, RZ, RZ, R7 ;  /* 0x000000ffff0e0224 */ /* 0x008fca00078e0007 */
[----:B------:R0:W3:Y:S01]  /*1f210*/  @P0 LDG.E.U16 R23, desc[UR38][R14.64] ;  /* 0x000000260e170981 */ /* 0x0000e2000c1e1500 */
[----:B------:R-:W-:Y:S01]  /*1f220*/  PRMT R16, RZ, 0x7610, R16 ;  /* 0x00007610ff107816 */ /* 0x000fe20000000010 */
[----:B0-----:R-:W-:Y:S02]  /*1f230*/  @P0 IMAD.MOV.U32 R14, RZ, RZ, R19 ;  /* 0x000000ffff0e0224 */ /* 0x001fe400078e0013 */
[----:B------:R-:W-:-:S05]  /*1f240*/  @P0 IMAD.MOV.U32 R15, RZ, RZ, R22 ;  /* 0x000000ffff0f0224 */ /* 0x000fca00078e0016 */
[----:B------:R4:W3:Y:S02]  /*1f250*/  @P0 LDG.E.U16 R18, desc[UR38][R14.64] ;  /* 0x000000260e120981 */ /* 0x0008e4000c1e1500 */
[----:B----4-:R-:W-:Y:S01]  /*1f260*/  @P0 IMAD.MOV.U32 R15, RZ, RZ, R6 ;  /* 0x000000ffff0f0224 */ /* 0x010fe200078e0006 */
[----:B------:R-:W-:Y:S02]  /*1f270*/  ISETP.GT.AND P1, PT, R4, 0x3f, PT ;  /* 0x0000003f0400780c */ /* 0x000fe40003f24270 */
[----:B------:R-:W-:Y:S01]  /*1f280*/  PRMT R10, RZ, 0x7610, R10 ;  /* 0x00007610ff0a7816 */ /* 0x000fe2000000000a */
[----:B--2---:R-:W-:-:S05]  /*1f290*/  @P0 IMAD.MOV.U32 R14, RZ, RZ, R5 ;  /* 0x000000ffff0e0224 */ /* 0x004fca00078e0005 */
[----:B------:R0:W2:Y:S05]  /*1f2a0*/  @P0 LDG.E.U16 R16, desc[UR38][R14.64] ;  /* 0x000000260e100981 */ /* 0x0000aa000c1e1500 */
[----:B0-----:R-:W-:Y:S02]  /*1f2b0*/  @P1 IMAD.MOV.U32 R14, RZ, RZ, R11 ;  /* 0x000000ffff0e1224 */ /* 0x001fe400078e000b */
[----:B------:R-:W-:-:S05]  /*1f2c0*/  @P1 IMAD.MOV.U32 R15, RZ, RZ, R13 ;  /* 0x000000ffff0f1224 */ /* 0x000fca00078e000d */
[----:B------:R-:W4:Y:S04]  /*1f2d0*/  @P1 LDG.E.U16 R10, desc[UR38][R14.64] ;  /* 0x000000260e0a1981 */ /* 0x000f28000c1e1500 */
[----:B------:R-:W-:Y:S04]  /*1f2e0*/  STL [R1+0x2ed4], R0 ;  /* 0x002ed40001007387 */ /* 0x000fe80000100800 */
[----:B------:R-:W4:Y:S04]  /*1f2f0*/  LDL R8, [R1+0x1b68] ;  /* 0x001b680001087983 */ /* 0x000f280000100800 */
[----:B------:R-:W4:Y:S04]  /*1f300*/  LDL R7, [R1+0x1b84] ;  /* 0x001b840001077983 */ /* 0x000f280000100800 */
[----:B------:R-:W4:Y:S04]  /*1f310*/  LDL R6, [R1+0x1b80] ;  /* 0x001b800001067983 */ /* 0x000f280000100800 */
[----:B------:R-:W4:Y:S04]  /*1f320*/  LDL R5, [R1+0x1b94] ;  /* 0x001b940001057983 */ /* 0x000f280000100800 */
[----:B------:R-:W4:Y:S04]  /*1f330*/  LDL R19, [R1+0x1b90] ;  /* 0x001b900001137983 */ /* 0x000f280000100800 */
[----:B---3--:R0:W-:Y:S04]  /*1f340*/  STL [R1+0x90], R18 ;  /* 0x0000901201007387 */ /* 0x0081e80000100800 */
[----:B0-----:R-:W3:Y:S04]  /*1f350*/  LDL R18, [R1+0x1b98] ;  /* 0x001b980001127983 */ /* 0x001ee80000100800 */
[----:B--2---:R0:W-:Y:S04]  /*1f360*/  STL [R1+0x88], R16 ;  /* 0x0000881001007387 */ /* 0x0041e80000100800 */
[----:B------:R-:W2:Y:S04]  /*1f370*/  LDL R13, [R1+0x1b9c] ;  /* 0x001b9c00010d7983 */ /* 0x000ea80000100800 */
[----:B0-----:R-:W2:Y:S04]  /*1f380*/  LDL R16, [R1+0x1b8c] ;  /* 0x001b8c0001107983 */ /* 0x001ea80000100800 */
[----:B------:R-:W-:Y:S04]  /*1f390*/  STL [R1+0xa8], R24 ;  /* 0x0000a81801007387 */ /* 0x000fe80000100800 */
[----:B------:R-:W2:Y:S04]  /*1f3a0*/  LDL R11, [R1+0x1b88] ;  /* 0x001b8800010b7983 */ /* 0x000ea80000100800 */
[----:B----4-:R0:W-:Y:S01]  /*1f3b0*/  STL [R1+0x80], R10 ;  /* 0x0000800a01007387 */ /* 0x0101e20000100800 */
[----:B------:R-:W-:-:S02]  /*1f3c0*/  @P1 IMAD.MOV.U32 R15, RZ, RZ, R8 ;  /* 0x000000ffff0f1224 */ /* 0x000fc400078e0008 */
[----:B------:R-:W-:Y:S01]  /*1f3d0*/  @P1 IMAD.MOV.U32 R14, RZ, RZ, R7 ;  /* 0x000000ffff0e1224 */ /* 0x000fe200078e0007 */
[----:B------:R-:W4:Y:S04]  /*1f3e0*/  LDL R8, [R1+0x1ba8] ;  /* 0x001ba80001087983 */ /* 0x000f280000100800 */
[----:B------:R-:W4:Y:S04]  /*1f3f0*/  LDL R7, [R1+0x1bb0] ;  /* 0x001bb00001077983 */ /* 0x000f280000100800 */
[----:B0-----:R-:W4:Y:S01]  /*1f400*/  LDL R10, [R1+0x1bac] ;  /* 0x001bac00010a7983 */ /* 0x001f220000100800 */
[----:B------:R-:W-:-:S02]  /*1f410*/  PRMT R21, RZ, 0x7610, R21 ;  /* 0x00007610ff157816 */ /* 0x000fc40000000015 */
[----:B------:R-:W-:Y:S02]  /*1f420*/  PRMT R20, RZ, 0x7610, R20 ;  /* 0x00007610ff147816 */ /* 0x000fe40000000014 */
[----:B------:R-:W-:Y:S01]  /*1f430*/  PRMT R17, RZ, 0x7610, R17 ;  /* 0x00007610ff117816 */ /* 0x000fe20000000011 */
[----:B------:R-:W4:Y:S04]  /*1f440*/  LDL.LU R25, [R1+0xbe4] ;  /* 0x000be40001197983 */ /* 0x000f280000300800 */
[----:B------:R0:W4:Y:S04]  /*1f450*/  @P1 LDG.E.U16 R21, desc[UR38][R14.64] ;  /* 0x000000260e151981 */ /* 0x000128000c1e1500 */
[----:B------:R-:W4:Y:S01]  /*1f460*/  LDL.LU R27, [R1+0xbe0] ;  /* 0x000be000011b7983 */ /* 0x000f220000300800 */
[----:B0-----:R-:W-:-:S02]  /*1f470*/  @P1 IMAD.MOV.U32 R14, RZ, RZ, R5 ;  /* 0x000000ffff0e1224 */ /* 0x001fc400078e0005 */
[----:B------:R-:W-:Y:S01]  /*1f480*/  @P1 IMAD.MOV.U32 R15, RZ, RZ, R6 ;  /* 0x000000ffff0f1224 */ /* 0x000fe200078e0006 */
[----:B------:R-:W-:Y:S01]  /*1f490*/  PRMT R12, RZ, 0x7610, R12 ;  /* 0x00007610ff0c7816 */ /* 0x000fe2000000000c */
[----:B------:R-:W4:Y:S04]  /*1f4a0*/  LDL R6, [R1+0x1ba4] ;  /* 0x001ba40001067983 */ /* 0x000f280000100800 */
[----:B------:R3:W4:Y:S04]  /*1f4b0*/  @P1 LDG.E.U16 R20, desc[UR38][R14.64] ;  /* 0x000000260e141981 */ /* 0x000728000c1e1500 */
[----:B------:R-:W-:Y:S04]  /*1f4c0*/  STL [R1+0x98], R23 ;  /* 0x0000981701007387 */ /* 0x000fe80000100800 */
[----:B------:R-:W4:Y:S01]  /*1f4d0*/  LDL R5, [R1+0x1bb4] ;  /* 0x001bb40001057983 */ /* 0x000f220000100800 */
[----:B------:R-:W-:-:S02]  /*1f4e0*/  PRMT R9, RZ, 0x7610, R9 ;  /* 0x00007610ff097816 */ /* 0x000fc40000000009 */
[----:B------:R-:W-:Y:S01]  /*1f4f0*/  PRMT R0, RZ, 0x7610, R0 ;  /* 0x00007610ff007816 */ /* 0x000fe20000000000 */
[----:B------:R-:W4:Y:S01]  /*1f500*/  LDL.LU R29, [R1+0xbdc] ;  /* 0x000bdc00011d7983 */ /* 0x000f220000300800 */
[----:B---3--:R-:W-:Y:S02]  /*1f510*/  @P1 IMAD.MOV.U32 R14, RZ, RZ, R18 ;  /* 0x000000ffff0e1224 */ /* 0x008fe400078e0012 */
[----:B------:R-:W-:-:S05]  /*1f520*/  @P1 IMAD.MOV.U32 R15, RZ, RZ, R19 ;  /* 0x000000ffff0f1224 */ /* 0x000fca00078e0013 */
[----:B------:R2:W3:Y:S02]  /*1f530*/  @P1 LDG.E.U16 R17, desc[UR38][R14.64] ;  /* 0x000000260e111981 */ /* 0x0004e4000c1e1500 */
[----:B--2---:R-:W-:Y:S02]  /*1f540*/  @P1 IMAD.MOV.U32 R14, RZ, RZ, R13 ;  /* 0x000000ffff0e1224 */ /* 0x004fe400078e000d */
[----:B------:R-:W-:-:S05]  /*1f550*/  @P1 IMAD.MOV.U32 R15, RZ, RZ, R16 ;  /* 0x000000ffff0f1224 */ /* 0x000fca00078e0010 */
[----:B------:R0:W2:Y:S02]  /*1f560*/  @P1 LDG.E.U16 R12, desc[UR38][R14.64] ;  /* 0x000000260e0c1981 */ /* 0x0000a4000c1e1500 */
[----:B0-----:R-:W-:Y:S02]  /*1f570*/  @P1 IMAD.MOV.U32 R15, RZ, RZ, R11 ;  /* 0x000000ffff0f1224 */ /* 0x001fe400078e000b */
[----:B----4-:R-:W-:-:S05]  /*1f580*/  @P1 IMAD.MOV.U32 R14, RZ, RZ, R10 ;  /* 0x000000ffff0e1224 */ /* 0x010fca00078e000a */
[----:B------:R0:W4:Y:S02]  /*1f590*/  @P1 LDG.E.U16 R9, desc[UR38][R14.64] ;  /* 0x000000260e091981 */ /* 0x000124000c1e1500 */
[----:B0-----:R-:W-:Y:S02]  /*1f5a0*/  @P1 IMAD.MOV.U32 R14, RZ, RZ, R7 ;  /* 0x000000ffff0e1224 */ /* 0x001fe400078e0007 */
[----:B------:R-:W-:-:S05]  /*1f5b0*/  @P1 IMAD.MOV.U32 R15, RZ, RZ, R8 ;  /* 0x000000ffff0f1224 */ /* 0x000fca00078e0008 */
[----:B------:R0:W3:Y:S02]  /*1f5c0*/  @P1 LDG.E.U16 R3, desc[UR38][R14.64] ;  /* 0x000000260e031981 */ /* 0x0000e4000c1e1500 */
[----:B0-----:R-:W-:Y:S02]  /*1f5d0*/  @P1 IMAD.MOV.U32 R14, RZ, RZ, R5 ;  /* 0x000000ffff0e1224 */ /* 0x001fe400078e0005 */
[----:B------:R-:W-:-:S05]  /*1f5e0*/  @P1 IMAD.MOV.U32 R15, RZ, RZ, R6 ;  /* 0x000000ffff0f1224 */ /* 0x000fca00078e0006 */
[----:B------:R-:W4:Y:S01]  /*1f5f0*/  @P1 LDG.E.U16 R0, desc[UR38][R14.64] ;  /* 0x000000260e001981 */ /* 0x000f22000c1e1500 */
[----:B------:R-:W-:Y:S06]  /*1f600*/  BAR.SYNC.DEFER_BLOCKING 0x0 ;  /* 0x0000000000007b1d */ /* 0x000fec0000010000 */
[----:B--2---:R0:W-:Y:S02]  /*1f610*/  STL [R1+0x50], R12 ;  /* 0x0000500c01007387 */ /* 0x0041e40000100800 */
[----:B0-----:R-:W0:Y:S02]  /*1f620*/  S2R R12, SR_TID.X ;  /* 0x00000000000c7919 */ /* 0x001e240000002100 */
[----:B---3--:R1:W-:Y:S04]  /*1f630*/  STL [R1+0x38], R3 ;  /* 0x0000380301007387 */ /* 0x0083e80000100800 */
[----:B0-----:R-:W-:Y:S04]  /*1f640*/  STL [R1+0x2f5c], R12 ;  /* 0x002f5c0c01007387 */ /* 0x001fe80000100800 */
[----:B------:R-:W2:Y:S01]  /*1f650*/  LDL.LU R28, [R1+0xbd8] ;  /* 0x000bd800011c7983 */ /* 0x000ea20000300800 */
[----:B-1----:R-:W-:-:S03]  /*1f660*/  LOP3.LUT R3, R12, 0x3f, RZ, 0xc0, !PT ;  /* 0x0000003f0c037812 */ /* 0x002fc600078ec0ff */
[----:B------:R-:W3:Y:S04]  /*1f670*/  LDL.LU R24, [R1+0xbd4] ;  /* 0x000bd40001187983 */ /* 0x000ee80000300800 */
[----:B------:R-:W3:Y:S04]  /*1f680*/  LDL.LU R26, [R1+0xbd0] ;  /* 0x000bd000011a7983 */ /* 0x000ee80000300800 */
[----:B------:R-:W-:Y:S04]  /*1f690*/  STL [R1+0x78], R21 ;  /* 0x0000781501007387 */ /* 0x000fe80000100800 */
[----:B------:R0:W-:Y:S04]  /*1f6a0*/  STL [R1+0x2ed8], R14 ;  /* 0x002ed80e01007387 */ /* 0x0001e80000100800 */
[----:B------:R-:W-:Y:S04]  /*1f6b0*/  STL [R1+0x2e5c], R3 ;  /* 0x002e5c0301007387 */ /* 0x000fe80000100800 */
[----:B------:R-:W-:Y:S01]  /*1f6c0*/  STL [R1+0x2edc], R3 ;  /* 0x002edc0301007387 */ /* 0x000fe20000100800 */
[----:B------:R-:W-:-:S03]  /*1f6d0*/  ISETP.GE.AND P0, PT, R3, R4, PT ;  /* 0x000000040300720c */ /* 0x000fc60003f06270 */
[----:B------:R-:W-:Y:S04]  /*1f6e0*/  STL [R1+0x68], R20 ;  /* 0x0000681401007387 */ /* 0x000fe80000100800 */
[----:B------:R-:W3:Y:S04]  /*1f6f0*/  LDL.LU R4, [R1+0xbcc] ;  /* 0x000bcc0001047983 */ /* 0x000ee80000300800 */
[----:B------:R1:W-:Y:S04]  /*1f700*/  STS.U16 [R2+UR5+0x80], R27 ;  /* 0x0000801b02007988 */ /* 0x0003e80008000405 */
[----:B0-----:R-:W3:Y:S04]  /*1f710*/  LDL.LU R14, [R1+0xbc8] ;  /* 0x000bc800010e7983 */ /* 0x001ee80000300800 */
[----:B------:R-:W3:Y:S04]  /*1f720*/  LDL.LU R15, [R1+0xae4] ;  /* 0x000ae400010f7983 */ /* 0x000ee80000300800 */
[----:B------:R-:W-:Y:S04]  /*1f730*/  STL [R1+0x5c], R17 ;  /* 0x00005c1101007387 */ /* 0x000fe80000100800 */
[----:B------:R-:W3:Y:S04]  /*1f740*/  LDL.LU R12, [R1+0xae0] ;  /* 0x000ae000010c7983 */ /* 0x000ee80000300800 */
[----:B-1----:R-:W3:Y:S04]  /*1f750*/  LDL.LU R27, [R1+0xadc] ;  /* 0x000adc00011b7983 */ /* 0x002ee80000300800 */
[----:B----4-:R0:W-:Y:S04]  /*1f760*/  STL [R1+0x2c], R0 ;  /* 0x00002c0001007387 */ /* 0x0101e80000100800 */
[----:B0-----:R-:W4:Y:S04]  /*1f770*/  LDL.LU R0, [R1+0xad8] ;  /* 0x000ad80001007983 */ /* 0x001f280000300800 */
[----:B------:R-:W4:Y:S04]  /*1f780*/  LDL.LU R5, [R1+0xad4] ;  /* 0x000ad40001057983 */ /* 0x000f280000300800 */
[----:B------:R-:W4:Y:S04]  /*1f790*/  LDL.LU R6, [R1+0xad0] ;  /* 0x000ad00001067983 */ /* 0x000f280000300800 */
[----:B------:R-:W4:Y:S04]  /*1f7a0*/  LDL.LU R7, [R1+0xacc] ;  /* 0x000acc0001077983 */ /* 0x000f280000300800 */
[----:B------:R0:W-:Y:S04]  /*1f7b0*/  STL [R1+0x44], R9 ;  /* 0x0000440901007387 */ /* 0x0001e80000100800 */
[----:B------:R-:W4:Y:S04]  /*1f7c0*/  LDL.LU R8, [R1+0xac8] ;  /* 0x000ac80001087983 */ /* 0x000f280000300800 */
[----:B0-----:R-:W4:Y:S04]  /*1f7d0*/  LDL.LU R9, [R1+0x9e4] ;  /* 0x0009e40001097983 */ /* 0x001f280000300800 */
[----:B------:R-:W4:Y:S04]  /*1f7e0*/  LDL.LU R10, [R1+0x9e0] ;  /* 0x0009e000010a7983 */ /* 0x000f280000300800 */
        /* <DEDUP_REMOVED lines=8> */
[----:B------:R0:W-:Y:S04]  /*1f870*/  STS.U16 [R2+UR5+0x100], R29 ;  /* 0x0001001d02007988 */ /* 0x0001e80008000405 */
[----:B------:R-:W4:Y:S04]  /*1f880*/  LDL.LU R22, [R1+0x8d4] ;  /* 0x0008d40001167983 */ /* 0x000f280000300800 */
[----:B0-----:R-:W4:Y:S04]  /*1f890*/  LDL.LU R29, [R1+0x8cc] ;  /* 0x0008cc00011d7983 */ /* 0x001f280000300800 */
[----:B------:R0:W-:Y:S04]  /*1f8a0*/  STS.U16 [R2+UR5], R25 ;  /* 0x0000001902007988 */ /* 0x0001e80008000405 */
[----:B------:R-:W4:Y:S04]  /*1f8b0*/  LDL.LU R23, [R1+0x8c4] ;  /* 0x0008c40001177983 */ /* 0x000f280000300800 */
[----:B0-----:R-:W4:Y:S04]  /*1f8c0*/  LDL.LU R25, [R1+0x8bc] ;  /* 0x0008bc0001197983 */ /* 0x001f280000300800 */
[----:B--2---:R0:W-:Y:S04]  /*1f8d0*/  STS.U16 [R2+UR5+0x180], R28 ;  /* 0x0001801c02007988 */ /* 0x0041e80008000405 */
[----:B0-----:R-:W2:Y:S04]  /*1f8e0*/  LDL.LU R28, [R1+0x8b4] ;  /* 0x0008b400011c7983 */ /* 0x001ea80000300800 */
[----:B---3--:R0:W-:Y:S04]  /*1f8f0*/  STS.U16 [R2+UR5+0x200], R24 ;  /* 0x0002001802007988 */ /* 0x0081e80008000405 */
[----:B------:R1:W-:Y:S04]  /*1f900*/  STS.U16 [R2+UR5+0x280], R26 ;  /* 0x0002801a02007988 */ /* 0x0003e80008000405 */
[----:B0-----:R-:W3:Y:S04]  /*1f910*/  LDL.LU R24, [R1+0x8ac] ;  /* 0x0008ac0001187983 */ /* 0x001ee80000300800 */
[----:B-1----:R-:W3:Y:S04]  /*1f920*/  LDL.LU R26, [R1+0x7e4] ;  /* 0x0007e400011a7983 */ /* 0x002ee80000300800 */
[----:B------:R0:W-:Y:S04]  /*1f930*/  STS.U16 [R2+UR5+0x2100], R27 ;  /* 0x0021001b02007988 */ /* 0x0001e80008000405 */
[----:B0-----:R-:W3:Y:S04]  /*1f940*/  LDL.LU R27, [R1+0x7dc] ;  /* 0x0007dc00011b7983 */ /* 0x001ee80000300800 */
[----:B----4-:R0:W-:Y:S04]  /*1f950*/  STS.U16 [R2+UR5+0x6180], R29 ;  /* 0x0061801d02007988 */ /* 0x0101e80008000405 */
[----:B0-----:R-:W4:Y:S04]  /*1f960*/  LDL.LU R29, [R1+0x7d4] ;  /* 0x0007d400011d7983 */ /* 0x001f280000300800 */
[----:B------:R0:W-:Y:S04]  /*1f970*/  STS.U16 [R2+UR5+0x6280], R25 ;  /* 0x0062801902007988 */ /* 0x0001e80008000405 */
[----:B0-----:R-:W4:Y:S04]  /*1f980*/  LDL.LU R25, [R1+0x7cc] ;  /* 0x0007cc0001197983 */ /* 0x001f280000300800 */
[----:B--2---:R0:W-:Y:S04]  /*1f990*/  STS.U16 [R2+UR5+0x6300], R28 ;  /* 0x0063001c02007988 */ /* 0x0041e80008000405 */
[----:B0-----:R-:W2:Y:S04]  /*1f9a0*/  LDL.LU R28, [R1+0x7c4] ;  /* 0x0007c400011c7983 */ /* 0x001ea80000300800 */
[----:B------:R0:W-:Y:S04]  /*1f9b0*/  STS.U16 [R2+UR5+0x300], R4 ;  /* 0x0003000402007988 */ /* 0x0001e80008000405 */
[----:B------:R1:W-:Y:S04]  /*1f9c0*/  STS.U16 [R2+UR5+0x380], R14 ;  /* 0x0003800e02007988 */ /* 0x0003e80008000405 */
[----:B------:R0:W-:Y:S04]  /*1f9d0*/  STS.U16 [R2+UR5+0x2000], R15 ;  /* 0x0020000f02007988 */ /* 0x0001e80008000405 */
[----:B------:R0:W-:Y:S04]  /*1f9e0*/  STS.U16 [R2+UR5+0x2080], R12 ;  /* 0x0020800c02007988 */ /* 0x0001e80008000405 */
[----:B---3--:R3:W-:Y:S04]  /*1f9f0*/  STS.U16 [R2+UR5+0x8000], R26 ;  /* 0x0080001a02007988 */ /* 0x0087e80008000405 */
[----:B------:R3:W-:Y:S04]  /*1fa00*/  STS.U16 [R2+UR5+0x2180], R0 ;  /* 0x0021800002007988 */ /* 0x0007e80008000405 */
[----:B0-----:R-:W2:Y:S04]  /*1fa10*/  LDL.LU R4, [R1+0x7bc] ;  /* 0x0007bc0001047983 */ /* 0x001ea80000300800 */
[----:B-1----:R-:W2:Y:S04]  /*1fa20*/  LDL.LU R14, [R1+0x7b4] ;  /* 0x0007b400010e7983 */ /* 0x002ea80000300800 */
[----:B------:R-:W2:Y:S04]  /*1fa30*/  LDL.LU R15, [R1+0x7ac] ;  /* 0x0007ac00010f7983 */ /* 0x000ea80000300800 */
[----:B------:R-:W2:Y:S04]  /*1fa40*/  LDL.LU R12, [R1+0x6e4] ;  /* 0x0006e400010c7983 */ /* 0x000ea80000300800 */
[----:B---3--:R-:W3:Y:S04]  /*1fa50*/  LDL.LU R26, [R1+0x6dc] ;  /* 0x0006dc00011a7983 */ /* 0x008ee80000300800 */
[----:B------:R0:W-:Y:S04]  /*1fa60*/  STS.U16 [R2+UR5+0x2200], R5 ;  /* 0x0022000502007988 */ /* 0x0001e80008000405 */
[----:B------:R-:W3:Y:S04]  /*1fa70*/  LDL.LU R0, [R1+0x6d4] ;  /* 0x0006d40001007983 */ /* 0x000ee80000300800 */
[----:B------:R1:W-:Y:S04]  /*1fa80*/  STS.U16 [R2+UR5+0x2280], R6 ;  /* 0x0022800602007988 */ /* 0x0003e80008000405 */
[----:B------:R0:W-:Y:S04]  /*1fa90*/  STS.U16 [R2+UR5+0x2300], R7 ;  /* 0x0023000702007988 */ /* 0x0001e80008000405 */
[----:B------:R0:W-:Y:S04]  /*1faa0*/  STS.U16 [R2+UR5+0x2380], R8 ;  /* 0x0023800802007988 */ /* 0x0001e80008000405 */
[----:B------:R1:W-:Y:S04]  /*1fab0*/  STS.U16 [R2+UR5+0x4000], R9 ;  /* 0x0040000902007988 */ /* 0x0003e80008000405 */
[----:B------:R1:W-:Y:S04]  /*1fac0*/  STS.U16 [R2+UR5+0x4080], R10 ;  /* 0x0040800a02007988 */ /* 0x0003e80008000405 */
[----:B0-----:R-:W3:Y:S04]  /*1fad0*/  LDL.LU R5, [R1+0x6cc] ;  /* 0x0006cc0001057983 */ /* 0x001ee80000300800 */
[----:B-1----:R-:W3:Y:S04]  /*1fae0*/  LDL.LU R6, [R1+0x6c4] ;  /* 0x0006c40001067983 */ /* 0x002ee80000300800 */
[----:B------:R-:W3:Y:S04]  /*1faf0*/  LDL.LU R7, [R1+0x6bc] ;  /* 0x0006bc0001077983 */ /* 0x000ee80000300800 */
[----:B------:R-:W3:Y:S04]  /*1fb00*/  LDL.LU R8, [R1+0x6b4] ;  /* 0x0006b40001087983 */ /* 0x000ee80000300800 */
[----:B------:R-:W3:Y:S04]  /*1fb10*/  LDL.LU R9, [R1+0x6ac] ;  /* 0x0006ac0001097983 */ /* 0x000ee80000300800 */
        /* <DEDUP_REMOVED lines=24> */
[----:B----4-:R0:W-:Y:S04]  /*1fca0*/  STS.U16 [R2+UR5+0x8100], R29 ;  /* 0x0081001d02007988 */ /* 0x0101e80008000405 */
[----:B------:R-:W4:Y:S04]  /*1fcb0*/  LDL.LU R24, [R1+0x6c] ;  /* 0x00006c0001187983 */ /* 0x000f280000300800 */
[----:B0-----:R-:W4:Y:S04]  /*1fcc0*/  LDL.LU R29, [R1+0x64] ;  /* 0x00006400011d7983 */ /* 0x001f280000300800 */
[----:B------:R0:W-:Y:S04]  /*1fcd0*/  STS.U16 [R2+UR5+0x8180], R25 ;  /* 0x0081801902007988 */ /* 0x0001e80008000405 */
[----:B0-----:R-:W4:Y:S04]  /*1fce0*/  LDL.LU R25, [R1+0x60] ;  /* 0x0000600001197983 */ /* 0x001f280000300800 */
[----:B--2---:R0:W-:Y:S04]  /*1fcf0*/  STS.U16 [R2+UR5+0x8200], R28 ;  /* 0x0082001c02007988 */ /* 0x0041e80008000405 */
[----:B0-----:R-:W2:Y:S04]  /*1fd00*/  LDL.LU R28, [R1+0x58] ;  /* 0x00005800011c7983 */ /* 0x001ea80000300800 */
[----:B---3--:R0:W-:Y:S04]  /*1fd10*/  STS.U16 [R2+UR5+0xa080], R26 ;  /* 0x00a0801a02007988 */ /* 0x0081e80008000405 */
[----:B0-----:R-:W3:Y:S04]  /*1fd20*/  LDL.LU R26, [R1+0xbc4] ;  /* 0x000bc400011a7983 */ /* 0x001ee80000300800 */
[----:B------:R-:W-:Y:S04]  /*1fd30*/  STS.U16 [R2+UR5+0x8280], R4 ;  /* 0x0082800402007988 */ /* 0x000fe80008000405 */
[----:B------:R0:W-:Y:S04]  /*1fd40*/  STS.U16 [R2+UR5+0xe100], R27 ;  /* 0x00e1001b02007988 */ /* 0x0001e80008000405 */
[----:B0-----:R-:W3:Y:S04]  /*1fd50*/  LDL.LU R27, [R1+0xbbc] ;  /* 0x000bbc00011b7983 */ /* 0x001ee80000300800 */
[----:B----4-:R0:W-:Y:S04]  /*1fd60*/  STS.U16 [R2+UR5+0xe280], R29 ;  /* 0x00e2801d02007988 */ /* 0x0101e80008000405 */
[----:B0-----:R-:W4:Y:S04]  /*1fd70*/  LDL.LU R29, [R1+0xbb4] ;  /* 0x000bb400011d7983 */ /* 0x001f280000300800 */
[----:B------:R-:W4:Y:S04]  /*1fd80*/  LDL.LU R3, [R1+0xbac] ;  /* 0x000bac0001037983 */ /* 0x000f280000300800 */
[----:B------:R0:W-:Y:S04]  /*1fd90*/  STS.U16 [R2+UR5+0xe200], R24 ;  /* 0x00e2001802007988 */ /* 0x0001e80008000405 */
[----:B------:R-:W4:Y:S04]  /*1fda0*/  LDL.LU R4, [R1+0xba4] ;  /* 0x000ba40001047983 */ /* 0x000f280000300800 */
[----:B0-----:R-:W4:Y:S04]  /*1fdb0*/  LDL.LU R24, [R1+0xb9c] ;  /* 0x000b9c0001187983 */ /* 0x001f280000300800 */
[----:B--2---:R0:W-:Y:S04]  /*1fdc0*/  STS.U16 [R2+UR5+0xe380], R28 ;  /* 0x00e3801c02007988 */ /* 0x0041e80008000405 */
[----:B0-----:R-:W2:Y:S04]  /*1fdd0*/  LDL.LU R28, [R1+0xb94] ;  /* 0x000b9400011c7983 */ /* 0x001ea80000300800 */
[----:B------:R0:W-:Y:S04]  /*1fde0*/  STS.U16 [R2+UR5+0x8300], R14 ;  /* 0x0083000e02007988 */ /* 0x0001e80008000405 */
[----:B------:R-:W-:Y:S04]  /*1fdf0*/  STL [R1+0x2ee0], R2 ;  /* 0x002ee00201007387 */ /* 0x000fe80000100800 */
[----:B------:R1:W-:Y:S04]  /*1fe00*/  STS.U16 [R2+UR5+0x8380], R15 ;  /* 0x0083800f02007988 */ /* 0x0003e80008000405 */
[----:B------:R0:W-:Y:S04]  /*1fe10*/  STS.U16 [R2+UR5+0xa000], R12 ;  /* 0x00a0000c02007988 */ /* 0x0001e80008000405 */
[----:B------:R0:W-:Y:S04]  /*1fe20*/  STS.U16 [R2+UR5+0xa180], R5 ;  /* 0x00a1800502007988 */ /* 0x0001e80008000405 */
[----:B------:R1:W-:Y:S04]  /*1fe30*/  STS.U16 [R2+UR5+0xa200], R6 ;  /* 0x00a2000602007988 */ /* 0x0003e80008000405 */
[----:B------:R1:W-:Y:S04]  /*1fe40*/  STS.U16 [R2+UR5+0xa280], R7 ;  /* 0x00a2800702007988 */ /* 0x0003e80008000405 */
[----:B0-----:R-:W2:Y:S04]  /*1fe50*/  LDL.LU R14, [R1+0xb8c] ;  /* 0x000b8c00010e7983 */ /* 0x001ea80000300800 */
[----:B-1----:R-:W2:Y:S04]  /*1fe60*/  LDL.LU R15, [R1+0xac4] ;  /* 0x000ac400010f7983 */ /* 0x002ea80000300800 */
[----:B------:R-:W2:Y:S04]  /*1fe70*/  LDL.LU R12, [R1+0xabc] ;  /* 0x000abc00010c7983 */ /* 0x000ea80000300800 */
[----:B------:R-:W2:Y:S04]  /*1fe80*/  LDL.LU R5, [R1+0xab4] ;  /* 0x000ab40001057983 */ /* 0x000ea80000300800 */
[----:B------:R-:W2:Y:S04]  /*1fe90*/  LDL.LU R6, [R1+0xaac] ;  /* 0x000aac0001067983 */ /* 0x000ea80000300800 */
[----:B------:R0:W-:Y:S04]  /*1fea0*/  STS.U16 [R2+UR5+0xa300], R8 ;  /* 0x00a3000802007988 */ /* 0x0001e80008000405 */
[----:B------:R-:W2:Y:S04]  /*1feb0*/  LDL.LU R7, [R1+0xaa4] ;  /* 0x000aa40001077983 */ /* 0x000ea80000300800 */
        /* <DEDUP_REMOVED lines=12> */
[----:B------:R-:W-:Y:S04]  /*1ff80*/  STS.U16 [R2+UR5+0xa100], R0 ;  /* 0x00a1000002007988 */ /* 0x000fe80008000405 */
[----:B------:R1:W-:Y:S04]  /*1ff90*/  STS.U16 [R2+UR5+0xc280], R18 ;  /* 0x00c2801202007988 */ /* 0x0003e80008000405 */
[----:B------:R0:W-:Y:S04]  /*1ffa0*/  STS.U16 [R2+UR5+0xc300], R19 ;  /* 0x00c3001302007988 */ /* 0x0001e80008000405 */
[----:B------:R1:W-:Y:S04]  /*1ffb0*/  STS.U16 [R2+UR5+0xc380], R20 ;  /* 0x00c3801402007988 */ /* 0x0003e80008000405 */
[----:B------:R1:W-:Y:S04]  /*1ffc0*/  STS.U16 [R2+UR5+0xe300], R25 ;  /* 0x00e3001902007988 */ /* 0x0003e80008000405 */
[----:B0-----:R-:W2:Y:S04]  /*1ffd0*/  LDL.LU R17, [R1+0x990] ;  /* 0x0009900001117983 */ /* 0x001ea80000300800 */
[----:B-1----:R-:W2:Y:S01]  /*1ffe0*/  LDL.LU R18, [R1+0x988] ;  /* 0x0009880001127983 */ /* 0x002ea20000300800 */
[----:B------:R-:W-:-:S03]  /*1fff0*/  LOP3.LUT R0, R2, 0x10, RZ, 0x3c, !PT ;  /* 0x0000001002007812 */ /* 0x000fc600078e3cff */
[----:B------:R-:W2:Y:S04]  /*20000*/  LDL.LU R19, [R1+0x980] ;  /* 0x0009800001137983 */ /* 0x000ea80000300800 */
[----:B------:R-:W2:Y:S04]  /*20010*/  LDL.LU R20, [R1+0x978] ;  /* 0x0009780001147983 */ /* 0x000ea80000300800 */
[----:B------:R0:W-:Y:S04]  /*20020*/  STS.U16 [R2+UR5+0xe000], R21 ;  /* 0x00e0001502007988 */ /* 0x0001e80008000405 */
[----:B------:R-:W2:Y:S04]  /*20030*/  LDL.LU R25, [R1+0x970] ;  /* 0x0009700001197983 */ /* 0x000ea80000300800 */
[----:B------:R1:W-:Y:S04]  /*20040*/  STS.U16 [R2+UR5+0xe080], R22 ;  /* 0x00e0801602007988 */ /* 0x0003e80008000405 */
[----:B------:R-:W-:Y:S04]  /*20050*/  STS.U16 [R2+UR5+0xe180], R23 ;  /* 0x00e1801702007988 */ /* 0x000fe80008000405 */
[----:B---3--:R3:W-:Y:S04]  /*20060*/  STS.U16 [R0+UR5+0x400], R26 ;  /* 0x0004001a00007988 */ /* 0x0087e80008000405 */
[----:B------:R3:W-:Y:S04]  /*20070*/  STS.U16 [R0+UR5+0x480], R27 ;  /* 0x0004801b00007988 */ /* 0x0007e80008000405 */
[----:B0-----:R-:W2:Y:S04]  /*20080*/  LDL.LU R21, [R1+0x8a4] ;  /* 0x0008a40001157983 */ /* 0x001ea80000300800 */
[----:B-1----:R-:W2:Y:S04]  /*20090*/  LDL.LU R22, [R1+0x89c] ;  /* 0x00089c0001167983 */ /* 0x002ea80000300800 */
[----:B---3--:R-:W3:Y:S04]  /*200a0*/  LDL.LU R26, [R1+0x894] ;  /* 0x00089400011a7983 */ /* 0x008ee80000300800 */
[----:B------:R-:W3:Y:S04]  /*200b0*/  LDL.LU R23, [R1+0x88c] ;  /* 0x00088c0001177983 */ /* 0x000ee80000300800 */
[----:B----4-:R0:W-:Y:S04]  /*200c0*/  STS.U16 [R0+UR5+0x500], R29 ;  /* 0x0005001d00007988 */ /* 0x0101e80008000405 */
[----:B------:R-:W4:Y:S04]  /*200d0*/  LDL.LU R27, [R1+0x884] ;  /* 0x00088400011b7983 */ /* 0x000f280000300800 */
[----:B0-----:R-:W4:Y:S04]  /*200e0*/  LDL.LU R29, [R1+0x87c] ;  /* 0x00087c00011d7983 */ /* 0x001f280000300800 */
[----:B------:R-:W-:Y:S04]  /*200f0*/  STS.U16 [R0+UR5+0x580], R3 ;  /* 0x0005800300007988 */ /* 0x000fe80008000405 */
[----:B------:R-:W-:Y:S04]  /*20100*/  STS.U16 [R0+UR5+0x600], R4 ;  /* 0x0006000400007988 */ /* 0x000fe80008000405 */
[----:B------:R0:W-:Y:S04]  /*20110*/  STS.U16 [R0+UR5+0x680], R24 ;  /* 0x0006801800007988 */ /* 0x0001e80008000405 */
[----:B0-----:R-:W4:Y:S04]  /*20120*/  LDL.LU R24, [R1+0x874] ;  /* 0x0008740001187983 */ /* 0x001f280000300800 */
[----:B--2---:R0:W-:Y:S04]  /*20130*/  STS.U16 [R0+UR5+0x700], R28 ;  /* 0x0007001c00007988 */ /* 0x0041e80008000405 */
[----:B0-----:R-:W2:Y:S04]  /*20140*/  LDL.LU R28, [R1+0x86c] ;  /* 0x00086c00011c7983 */ /* 0x001ea80000300800 */
[----:B------:R-:W-:Y:S04]  /*20150*/  STS.U16 [R0+UR5+0x780], R14 ;  /* 0x0007800e00007988 */ /* 0x000fe80008000405 */
        /* <DEDUP_REMOVED lines=15> */
[----:B------:R0:W-:Y:S04]  /*20250*/  STS.U16 [R0+UR5+0x4780], R25 ;  /* 0x0047801900007988 */ /* 0x0001e80008000405 */
[----:B------:R-:W-:Y:S04]  /*20260*/  STS.U16 [R0+UR5+0x6400], R21 ;  /* 0x0064001500007988 */ /* 0x000fe80008000405 */
[----:B------:R-:W-:Y:S04]  /*20270*/  STS.U16 [R0+UR5+0x6480], R22 ;  /* 0x0064801600007988 */ /* 0x000fe80008000405 */
[----:B0-----:R-:W2:Y:S04]  /*20280*/  LDL.LU R25, [R1+0x7a4] ;  /* 0x0007a40001197983 */ /* 0x001ea80000300800 */
[----:B---3--:R0:W-:Y:S04]  /*20290*/  STS.U16 [R0+UR5+0x6500], R26 ;  /* 0x0065001a00007988 */ /* 0x0081e80008000405 */
[----:B------:R-:W-:Y:S04]  /*202a0*/  STS.U16 [R0+UR5+0x6580], R23 ;  /* 0x0065801700007988 */ /* 0x000fe80008000405 */
[----:B----4-:R1:W-:Y:S04]  /*202b0*/  STS.U16 [R0+UR5+0x6600], R27 ;  /* 0x0066001b00007988 */ /* 0x0103e80008000405 */
[----:B0-----:R-:W3:Y:S04]  /*202c0*/  LDL.LU R26, [R1+0x79c] ;  /* 0x00079c00011a7983 */ /* 0x001ee80000300800 */
[----:B------:R-:W4:Y:S04]  /*202d0*/  LDL.LU R3, [R1+0x794] ;  /* 0x0007940001037983 */ /* 0x000f280000300800 */
[----:B------:R-:W4:Y:S04]  /*202e0*/  LDL.LU R4, [R1+0x78c] ;  /* 0x00078c0001047983 */ /* 0x000f280000300800 */
[----:B------:R0:W-:Y:S04]  /*202f0*/  STS.U16 [R0+UR5+0x6680], R29 ;  /* 0x0066801d00007988 */ /* 0x0001e80008000405 */
[----:B-1----:R-:W4:Y:S04]  /*20300*/  LDL.LU R27, [R1+0x784] ;  /* 0x00078400011b7983 */ /* 0x002f280000300800 */
        /* <DEDUP_REMOVED lines=15> */
[----:B------:R-:W-:Y:S04]  /*20400*/  STS.U16 [R0+UR5+0x6700], R24 ;  /* 0x0067001800007988 */ /* 0x000fe80008000405 */
[----:B------:R-:W4:Y:S04]  /*20410*/  LDL.LU R19, [R1+0x148] ;  /* 0x0001480001137983 */ /* 0x000f280000300800 */
[----:B------:R-:W4:Y:S04]  /*20420*/  LDL.LU R20, [R1+0x140] ;  /* 0x0001400001147983 */ /* 0x000f280000300800 */
[----:B--2---:R0:W-:Y:S04]  /*20430*/  STS.U16 [R0+UR5+0x6780], R28 ;  /* 0x0067801c00007988 */ /* 0x0041e80008000405 */
[----:B0-----:R-:W2:Y:S04]  /*20440*/  LDL.LU R28, [R1+0x138] ;  /* 0x00013800011c7983 */ /* 0x001ea80000300800 */
[----:B------:R-:W2:Y:S04]  /*20450*/  LDL.LU R21, [R1+0x130] ;  /* 0x0001300001157983 */ /* 0x000ea80000300800 */
[----:B------:R-:W2:Y:S04]  /*20460*/  LDL.LU R22, [R1+0x54] ;  /* 0x0000540001167983 */ /* 0x000ea80000300800 */
[----:B------:R-:W2:Y:S04]  /*20470*/  LDL.LU R24, [R1+0x4c] ;  /* 0x00004c0001187983 */ /* 0x000ea80000300800 */
[----:B------:R-:W2:Y:S04]  /*20480*/  LDL.LU R23, [R1+0x48] ;  /* 0x0000480001177983 */ /* 0x000ea80000300800 */
[----:B------:R0:W-:Y:S04]  /*20490*/  STS.U16 [R0+UR5+0x8400], R25 ;  /* 0x0084001900007988 */ /* 0x0001e80008000405 */
[----:B0-----:R-:W2:Y:S04]  /*204a0*/  LDL.LU R25, [R1+0x40] ;  /* 0x0000400001197983 */ /* 0x001ea80000300800 */
[----:B---3--:R0:W-:Y:S04]  /*204b0*/  STS.U16 [R0+UR5+0x8480], R26 ;  /* 0x0084801a00007988 */ /* 0x0081e80008000405 */
[----:B----4-:R-:W-:Y:S04]  /*204c0*/  STS.U16 [R0+UR5+0x8500], R3 ;  /* 0x0085000300007988 */ /* 0x010fe80008000405 */
[----:B------:R-:W-:Y:S04]  /*204d0*/  STS.U16 [R0+UR5+0x8580], R4 ;  /* 0x0085800400007988 */ /* 0x000fe80008000405 */
[----:B------:R1:W-:Y:S04]  /*204e0*/  STS.U16 [R0+UR5+0x8600], R27 ;  /* 0x0086001b00007988 */ /* 0x0003e80008000405 */
[----:B0-----:R-:W3:Y:S04]  /*204f0*/  LDL.LU R26, [R1+0x3c] ;  /* 0x00003c00011a7983 */ /* 0x001ee80000300800 */
[----:B------:R0:W-:Y:S04]  /*20500*/  STS.U16 [R0+UR5+0x8680], R29 ;  /* 0x0086801d00007988 */ /* 0x0001e80008000405 */
[----:B------:R-:W-:Y:S04]  /*20510*/  STS.U16 [R0+UR5+0x8700], R14 ;  /* 0x0087000e00007988 */ /* 0x000fe80008000405 */
[----:B-1----:R-:W4:Y:S04]  /*20520*/  LDL.LU R27, [R1+0x34] ;  /* 0x00003400011b7983 */ /* 0x002f280000300800 */
        /* <DEDUP_REMOVED lines=14> */
[----:B0-----:R-:W3:Y:S04]  /*20610*/  LDL.LU R29, [R1+0x30] ;  /* 0x00003000011d7983 */ /* 0x001ee80000300800 */
[----:B------:R-:W-:Y:S04]  /*20620*/  STS.U16 [R0+UR5+0xc680], R20 ;  /* 0x00c6801400007988 */ /* 0x000fe80008000405 */
[----:B--2---:R0:W-:Y:S02]  /*20630*/  STS.U16 [R0+UR5+0xc700], R28 ;  /* 0x00c7001c00007988 */ /* 0x0041e40008000405 */
[----:B0-----:R-:W0:Y:S02]  /*20640*/  S2R R28, SR_TID.X ;  /* 0x00000000001c7919 */ /* 0x001e240000002100 */
[----:B------:R-:W-:Y:S04]  /*20650*/  STS.U16 [R0+UR5+0xc780], R21 ;  /* 0x00c7801500007988 */ /* 0x000fe80008000405 */
[----:B------:R-:W-:Y:S04]  /*20660*/  STS.U16 [R0+UR5+0xe400], R22 ;  /* 0x00e4001600007988 */ /* 0x000fe80008000405 */
[----:B------:R0:W-:Y:S02]  /*20670*/  STS.U16 [R0+UR5+0xe480], R24 ;  /* 0x00e4801800007988 */ /* 0x0001e40008000405 */
[----:B0-----:R-:W-:-:S05]  /*20680*/  LOP3.LUT R24, R28, 0x3f, RZ, 0xc0, !PT ;  /* 0x0000003f1c187812 */ /* 0x001fca00078ec0ff */
[----:B------:R-:W-:Y:S01]  /*20690*/  IMAD.SHL.U32 R2, R24, 0x2, RZ ;  /* 0x0000000218027824 */ /* 0x000fe200078e00ff */
[----:B------:R-:W-:Y:S04]  /*206a0*/  STL [R1+0x2f9c], R24 ;  /* 0x002f9c1801007387 */ /* 0x000fe80000100800 */
[----:B------:R-:W-:-:S05]  /*206b0*/  LOP3.LUT R2, R2, 0x20, RZ, 0x3c, !PT ;  /* 0x0000002002027812 */ /* 0x000fca00078e3cff */
[----:B------:R0:W-:Y:S04]  /*206c0*/  STL [R1+0x2fb4], R2 ;  /* 0x002fb40201007387 */ /* 0x0001e80000100800 */
[----:B0-----:R-:W2:Y:S04]  /*206d0*/  LDL.LU R2, [R1+0x28] ;  /* 0x0000280001027983 */ /* 0x001ea80000300800 */
[----:B------:R-:W2:Y:S04]  /*206e0*/  LDL.LU R24, [R1+0xb7c] ;  /* 0x000b7c0001187983 */ /* 0x000ea80000300800 */
[----:B--2---:R0:W-:Y:S04]  /*206f0*/  STL [R1+0x2fac], R24 ;  /* 0x002fac1801007387 */ /* 0x0041e80000100800 */
[----:B0-----:R-:W2:Y:S04]  /*20700*/  LDL.LU R24, [R1+0xb80] ;  /* 0x000b800001187983 */ /* 0x001ea80000300800 */
[----:B--2---:R0:W-:Y:S04]  /*20710*/  STL [R1+0x2fb0], R24 ;  /* 0x002fb01801007387 */ /* 0x0041e80000100800 */
[----:B0-----:R-:W2:Y:S04]  /*20720*/  LDL.LU R24, [R1+0xb84] ;  /* 0x000b840001187983 */ /* 0x001ea80000300800 */
[----:B------:R-:W-:Y:S04]  /*20730*/  STS.U16 [R0+UR5+0xe500], R23 ;  /* 0x00e5001700007988 */ /* 0x000fe80008000405 */
[----:B------:R-:W-:Y:S04]  /*20740*/  STS.U16 [R0+UR5+0xe580], R25 ;  /* 0x00e5801900007988 */ /* 0x000fe80008000405 */
[----:B---3--:R-:W-:Y:S04]  /*20750*/  STS.U16 [R0+UR5+0xe600], R26 ;  /* 0x00e6001a00007988 */ /* 0x008fe80008000405 */
[----:B----4-:R-:W-:Y:S04]  /*20760*/  STS.U16 [R0+UR5+0xe680], R27 ;  /* 0x00e6801b00007988 */ /* 0x010fe80008000405 */
[----:B------:R0:W-:Y:S01]  /*20770*/  STS.U16 [R0+UR5+0xe700], R29 ;  /* 0x00e7001d00007988 */ /* 0x0001e20008000405 */
[----:B------:R-:W-:-:S03]  /*20780*/  LOP3.LUT R28, R28, 0x3f, RZ, 0xc0, !PT ;  /* 0x0000003f1c1c7812 */ /* 0x000fc600078ec0ff */
[----:B--2---:R1:W-:Y:S04]  /*20790*/  STL [R1+0x2fb8], R24 ;  /* 0x002fb81801007387 */ /* 0x0043e80000100800 */
[----:B------:R-:W2:Y:S04]  /*207a0*/  LDL.LU R3, [R1+0xb78] ;  /* 0x000b780001037983 */ /* 0x000ea80000300800 */
[----:B------:R-:W3:Y:S04]  /*207b0*/  LDL.LU R4, [R1+0xb74] ;  /* 0x000b740001047983 */ /* 0x000ee80000300800 */
[----:B------:R-:W4:Y:S04]  /*207c0*/  LDL.LU R14, [R1+0xb70] ;  /* 0x000b7000010e7983 */ /* 0x000f280000300800 */
[----:B------:R-:W2:Y:S04]  /*207d0*/  LDL.LU R15, [R1+0xb6c] ;  /* 0x000b6c00010f7983 */ /* 0x000ea80000300800 */
[----:B------:R-:W2:Y:S04]  /*207e0*/  LDL.LU R12, [R1+0xb68] ;  /* 0x000b6800010c7983 */ /* 0x000ea80000300800 */
[----:B0-----:R-:W2:Y:S04]  /*207f0*/  LDL.LU R0, [R1+0xa84] ;  /* 0x000a840001007983 */ /* 0x001ea80000300800 */
[----:B------:R-:W2:Y:S04]  /*20800*/  LDL.LU R5, [R1+0xa80] ;  /* 0x000a800001057983 */ /* 0x000ea80000300800 */
        /* <DEDUP_REMOVED lines=9> */
[----:B------:R-:W2:Y:S01]  /*208a0*/  LDL.LU R18, [R1+0x95c] ;  /* 0x00095c0001127983 */ /* 0x000ea20000300800 */
[----:B-1----:R-:W-:-:S03]  /*208b0*/  IMAD.SHL.U32 R24, R28, 0x2, RZ ;  /* 0x000000021c187824 */ /* 0x002fc600078e00ff */
[----:B------:R-:W2:Y:S04]  /*208c0*/  LDL.LU R19, [R1+0x958] ;  /* 0x0009580001137983 */ /* 0x000ea80000300800 */
[----:B------:R-:W2:Y:S04]  /*208d0*/  LDL.LU R20, [R1+0x954] ;  /* 0x0009540001147983 */ /* 0x000ea80000300800 */
[----:B------:R-:W2:Y:S04]  /*208e0*/  LDL.LU R21, [R1+0x950] ;  /* 0x0009500001157983 */ /* 0x000ea80000300800 */
[----:B------:R-:W2:Y:S04]  /*208f0*/  LDL.LU R22, [R1+0x94c] ;  /* 0x00094c0001167983 */ /* 0x000ea80000300800 */
[----:B------:R-:W2:Y:S01]  /*20900*/  LDL.LU R23, [R1+0x864] ;  /* 0x0008640001177983 */ /* 0x000ea20000300800 */
[----:B------:R-:W-:-:S03]  /*20910*/  LOP3.LUT R24, R24, 0x10, RZ, 0x3c, !PT ;  /* 0x0000001018187812 */ /* 0x000fc600078e3cff */
[----:B------:R-:W2:Y:S04]  /*20920*/  LDL.LU R25, [R1+0x860] ;  /* 0x0008600001197983 */ /* 0x000ea80000300800 */
[----:B------:R-:W2:Y:S04]  /*20930*/  LDL.LU R26, [R1+0x85c] ;  /* 0x00085c00011a7983 */ /* 0x000ea80000300800 */
[----:B------:R-:W2:Y:S04]  /*20940*/  LDL.LU R27, [R1+0x858] ;  /* 0x00085800011b7983 */ /* 0x000ea80000300800 */
[----:B------:R-:W2:Y:S04]  /*20950*/  LDL.LU R29, [R1+0x854] ;  /* 0x00085400011d7983 */ /* 0x000ea80000300800 */
[----:B------:R-:W2:Y:S04]  /*20960*/  LDL.LU R28, [R1+0x850] ;  /* 0x00085000011c7983 */ /* 0x000ea80000300800 */
[----:B------:R0:W-:Y:S04]  /*20970*/  STS.U16 [R24+UR5+0xe780], R2 ;  /* 0x00e7800218007988 */ /* 0x0001e80008000405 */
[----:B0-----:R-:W2:Y:S04]  /*20980*/  LDL.LU R24, [R1+0x2fb8] ;  /* 0x002fb80001187983 */ /* 0x001ea80000300800 */
[----:B------:R-:W2:Y:S04]  /*20990*/  LDL.LU R2, [R1+0x2fb4] ;  /* 0x002fb40001027983 */ /* 0x000ea80000300800 */
[----:B--2---:R0:W-:Y:S04]  /*209a0*/  STS.U16 [R2+UR5+0x800], R24 ;  /* 0x0008001802007988 */ /* 0x0041e80008000405 */
[----:B0-----:R-:W2:Y:S04]  /*209b0*/  LDL.LU R24, [R1+0x2fb0] ;  /* 0x002fb00001187983 */ /* 0x001ea80000300800 */
[----:B--2---:R0:W-:Y:S04]  /*209c0*/  STS.U16 [R2+UR5+0x880], R24 ;  /* 0x0008801802007988 */ /* 0x0041e80008000405 */
[----:B0-----:R-:W2:Y:S04]  /*209d0*/  LDL.LU R24, [R1+0x2fac] ;  /* 0x002fac0001187983 */ /* 0x001ea80000300800 */
[----:B--2---:R0:W-:Y:S04]  /*209e0*/  STS.U16 [R2+UR5+0x900], R24 ;  /* 0x0009001802007988 */ /* 0x0041e80008000405 */
[----:B0-----:R-:W2:Y:S04]  /*209f0*/  LDL.LU R24, [R1+0x760] ;  /* 0x0007600001187983 */ /* 0x001ea80000300800 */
[----:B--2---:R0:W-:Y:S04]  /*20a00*/  STL [R1+0x2fa0], R24 ;  /* 0x002fa01801007387 */ /* 0x0041e80000100800 */
[----:B0-----:R-:W2:Y:S04]  /*20a10*/  LDL.LU R24, [R1+0x764] ;  /* 0x0007640001187983 */ /* 0x001ea80000300800 */
[----:B--2---:R0:W-:Y:S04]  /*20a20*/  STL [R1+0x2fa4], R24 ;  /* 0x002fa41801007387 */ /* 0x0041e80000100800 */
[----:B0-----:R-:W2:Y:S04]  /*20a30*/  LDL.LU R24, [R1+0x848] ;  /* 0x0008480001187983 */ /* 0x001ea80000300800 */
[----:B------:R-:W-:Y:S04]  /*20a40*/  STS.U16 [R2+UR5+0x980], R3 ;  /* 0x0009800302007988 */ /* 0x000fe80008000405 */
[----:B---3--:R-:W-:Y:S04]  /*20a50*/  STS.U16 [R2+UR5+0xa00], R4 ;  /* 0x000a000402007988 */ /* 0x008fe80008000405 */
[----:B----4-:R-:W-:Y:S04]  /*20a60*/  STS.U16 [R2+UR5+0xa80], R14 ;  /* 0x000a800e02007988 */ /* 0x010fe80008000405 */
        /* <DEDUP_REMOVED lines=10> */
[----:B--2---:R0:W-:Y:S04]  /*20b10*/  STL [R1+0x2fa8], R24 ;  /* 0x002fa81801007387 */ /* 0x0041e80000100800 */
[----:B0-----:R-:W2:Y:S04]  /*20b20*/  LDL.LU R24, [R1+0x84c] ;  /* 0x00084c0001187983 */ /* 0x001ea80000300800 */
[----:B------:R-:W3:Y:S04]  /*20b30*/  LDL.LU R3, [R1+0x75c] ;  /* 0x00075c0001037983 */ /* 0x000ee80000300800 */
[----:B------:R-:W4:Y:S04]  /*20b40*/  LDL.LU R4, [R1+0x758] ;  /* 0x0007580001047983 */ /* 0x000f280000300800 */
[----:B------:R-:W3:Y:S04]  /*20b50*/  LDL.LU R14, [R1+0x754] ;  /* 0x00075400010e7983 */ /* 0x000ee80000300800 */
        /* <DEDUP_REMOVED lines=36> */
[----:B0-----:R-:W3:Y:S04]  /*20da0*/  LDL.LU R29, [R1+0x18] ;  /* 0x00001800011d7983 */ /* 0x001ee80000300800 */
[----:B-1----:R-:W3:Y:S04]  /*20db0*/  LDL.LU R28, [R1+0x14] ;  /* 0x00001400011c7983 */ /* 0x002ee80000300800 */
[----:B--2---:R0:W-:Y:S04]  /*20dc0*/  STS.U16 [R2+UR5+0x6b00], R24 ;  /* 0x006b001802007988 */ /* 0x0041e80008000405 */
[----:B0-----:R-:W2:Y:S04]  /*20dd0*/  LDL.LU R24, [R1+0x2fa8] ;  /* 0x002fa80001187983 */ /* 0x001ea80000300800 */
[----:B--2---:R0:W-:Y:S04]  /*20de0*/  STS.U16 [R2+UR5+0x6b80], R24 ;  /* 0x006b801802007988 */ /* 0x0041e80008000405 */
[----:B0-----:R-:W2:Y:S04]  /*20df0*/  LDL.LU R24, [R1+0x2fa4] ;  /* 0x002fa40001187983 */ /* 0x001ea80000300800 */
[----:B--2---:R0:W-:Y:S04]  /*20e00*/  STS.U16 [R2+UR5+0x8800], R24 ;  /* 0x0088001802007988 */ /* 0x0041e80008000405 */
[----:B0-----:R-:W2:Y:S04]  /*20e10*/  LDL.LU R24, [R1+0x2fa0] ;  /* 0x002fa00001187983 */ /* 0x001ea80000300800 */
[----:B--2---:R0:W-:Y:S04]  /*20e20*/  STS.U16 [R2+UR5+0x8880], R24 ;  /* 0x0088801802007988 */ /* 0x0041e80008000405 */
[----:B---3--:R1:W-:Y:S04]  /*20e30*/  STS.U16 [R2+UR5+0x8900], R3 ;  /* 0x0089000302007988 */ /* 0x0083e80008000405 */
[----:B0-----:R-:W2:Y:S04]  /*20e40*/  LDL.LU R24, [R1+0x2f9c] ;  /* 0x002f9c0001187983 */ /* 0x001ea80000300800 */
[----:B-1----:R-:W3:Y:S04]  /*20e50*/  LDL.LU R3, [R1+0x8] ;  /* 0x0000080001037983 */ /* 0x002ee80000300800 */
[----:B---3--:R0:W-:Y:S04]  /*20e60*/  STL [R1+0x2f94], R3 ;  /* 0x002f940301007387 */ /* 0x0081e80000100800 */
[----:B0-----:R-:W3:Y:S04]  /*20e70*/  LDL.LU R3, [R1+0xc] ;  /* 0x00000c0001037983 */ /* 0x001ee80000300800 */
        /* <DEDUP_REMOVED lines=13> */
[----:B---3--:R0:W-:Y:S04]  /*20f50*/  STL [R1+0x2f98], R3 ;  /* 0x002f980301007387 */ /* 0x0081e80000100800 */
[----:B0-----:R-:W3:Y:S04]  /*20f60*/  LDL.LU R3, [R1+0x10] ;  /* 0x0000100001037983 */ /* 0x001ee80000300800 */
[----:B------:R-:W4:Y:S04]  /*20f70*/  LDL.LU R4, [R1+0xb64] ;  /* 0x000b640001047983 */ /* 0x000f280000300800 */
[----:B------:R-:W2:Y:S04]  /*20f80*/  LDL.LU R14, [R1+0xb60] ;  /* 0x000b6000010e7983 */ /* 0x000ea80000300800 */
        /* <DEDUP_REMOVED lines=12> */
[----:B------:R1:W-:Y:S04]  /*21050*/  STS.U16 [R2+UR5+0xc880], R17 ;  /* 0x00c8801102007988 */ /* 0x0003e80008000405 */
[----:B------:R0:W-:Y:S04]  /*21060*/  STS.U16 [R2+UR5+0xc900], R18 ;  /* 0x00c9001202007988 */ /* 0x0001e80008000405 */
[----:B------:R0:W-:Y:S04]  /*21070*/  STS.U16 [R2+UR5+0xc980], R19 ;  /* 0x00c9801302007988 */ /* 0x0001e80008000405 */
[----:B------:R1:W-:Y:S04]  /*21080*/  STS.U16 [R2+UR5+0xca00], R20 ;  /* 0x00ca001402007988 */ /* 0x0003e80008000405 */
[----:B------:R1:W-:Y:S04]  /*21090*/  STS.U16 [R2+UR5+0xca80], R21 ;  /* 0x00ca801502007988 */ /* 0x0003e80008000405 */
[----:B0-----:R-:W4:Y:S04]  /*210a0*/  LDL.LU R16, [R1+0xa50] ;  /* 0x000a500001107983 */ /* 0x001f280000300800 */
[----:B-1----:R-:W4:Y:S04]  /*210b0*/  LDL.LU R17, [R1+0xa4c] ;  /* 0x000a4c0001117983 */ /* 0x002f280000300800 */
        /* <DEDUP_REMOVED lines=17> */
[----:B0-----:R-:W4:Y:S04]  /*211d0*/  LDL.LU R28, [R1+0x840] ;  /* 0x00084000011c7983 */ /* 0x001f280000300800 */
[----:B---3--:R0:W-:Y:S04]  /*211e0*/  STS.U16 [R2+UR5+0xea80], R3 ;  /* 0x00ea800302007988 */ /* 0x0081e80008000405 */
[----:B0-----:R-:W3:Y:S01]  /*211f0*/  LDL.LU R3, [R1+0x2f98] ;  /* 0x002f980001037983 */ /* 0x001ee20000300800 */
[----:B--2---:R-:W-:-:S03]  /*21200*/  IMAD.SHL.U32 R24, R24, 0x2, RZ ;  /* 0x0000000218187824 */ /* 0x004fc600078e00ff */
[----:B---3--:R0:W-:Y:S04]  /*21210*/  STS.U16 [R2+UR5+0xeb00], R3 ;  /* 0x00eb000302007988 */ /* 0x0081e80008000405 */
[----:B0-----:R-:W2:Y:S01]  /*21220*/  LDL.LU R3, [R1+0x2f94] ;  /* 0x002f940001037983 */ /* 0x001ea20000300800 */
[----:B------:R-:W-:-:S03]  /*21230*/  LOP3.LUT R24, R24, 0x30, RZ, 0x3c, !PT ;  /* 0x0000003018187812 */ /* 0x000fc600078e3cff */
[----:B--2---:R-:W-:Y:S04]  /*21240*/  STS.U16 [R2+UR5+0xeb80], R3 ;  /* 0x00eb800302007988 */ /* 0x004fe80008000405 */
        /* <DEDUP_REMOVED lines=21> */
[----:B0-----:R-:W2:Y:S04]  /*213a0*/  LDL.LU R23, [R1+0x830] ;  /* 0x0008300001177983 */ /* 0x001ea80000300800 */
[----:B--2---:R0:W-:Y:S04]  /*213b0*/  STL [R1+0x2f88], R23 ;  /* 0x002f881701007387 */ /* 0x0041e80000100800 */
[----:B0-----:R-:W2:Y:S04]  /*213c0*/  LDL.LU R23, [R1+0x834] ;  /* 0x0008340001177983 */ /* 0x001ea80000300800 */
[----:B--2---:R0:W-:Y:S04]  /*213d0*/  STL [R1+0x2f8c], R23 ;  /* 0x002f8c1701007387 */ /* 0x0041e80000100800 */
[----:B0-----:R-:W2:Y:S04]  /*213e0*/  LDL.LU R23, [R1+0x838] ;  /* 0x0008380001177983 */ /* 0x001ea80000300800 */
        /* <DEDUP_REMOVED lines=42> */
[----:B----4-:R2:W-:Y:S04]  /*21690*/  STS.U16 [R24+UR5+0x6f80], R26 ;  /* 0x006f801a18007988 */ /* 0x0105e80008000405 */
[----:B------:R3:W-:Y:S04]  /*216a0*/  STS.U16 [R24+UR5+0x8c00], R27 ;  /* 0x008c001b18007988 */ /* 0x0007e80008000405 */
[----:B------:R4:W-:Y:S04]  /*216b0*/  STS.U16 [R24+UR5+0x8c80], R29 ;  /* 0x008c801d18007988 */ /* 0x0009e80008000405 */
[----:B------:R2:W-:Y:S04]  /*216c0*/  STS.U16 [R24+UR5+0x8d00], R28 ;  /* 0x008d001c18007988 */ /* 0x0005e80008000405 */
[----:B0-----:R-:W4:Y:S04]  /*216d0*/  LDL.LU R23, [R1+0x2f84] ;  /* 0x002f840001177983 */ /* 0x001f280000300800 */
[----:B-1----:R-:W4:Y:S04]  /*216e0*/  LDL.LU R25, [R1+0x2f80] ;  /* 0x002f800001197983 */ /* 0x002f280000300800 */
[----:B--2---:R-:W2:Y:S04]  /*216f0*/  LDL.LU R26, [R1+0x2f7c] ;  /* 0x002f7c00011a7983 */ /* 0x004ea80000300800 */
[----:B---3--:R-:W3:Y:S04]  /*21700*/  LDL.LU R27, [R1+0x2f78] ;  /* 0x002f7800011b7983 */ /* 0x008ee80000300800 */
[----:B----4-:R-:W4:Y:S04]  /*21710*/  LDL.LU R29, [R1+0x2f74] ;  /* 0x002f7400011d7983 */ /* 0x010f280000300800 */
[----:B------:R-:W2:Y:S04]  /*21720*/  LDL.LU R28, [R1+0x2f70] ;  /* 0x002f7000011c7983 */ /* 0x000ea80000300800 */
[----:B------:R0:W-:Y:S04]  /*21730*/  STS.U16 [R24+UR5+0x8d80], R2 ;  /* 0x008d800218007988 */ /* 0x0001e80008000405 */
[----:B------:R1:W-:Y:S04]  /*21740*/  STS.U16 [R24+UR5+0x8e00], R3 ;  /* 0x008e000318007988 */ /* 0x0003e80008000405 */
        /* <DEDUP_REMOVED lines=13> */
[----:B------:R-:W3:Y:S04]  /*21820*/  LDL.LU R0, [R1+0xa40] ;  /* 0x000a400001007983 */ /* 0x000ee80000300800 */
[----:B------:R0:W-:Y:S04]  /*21830*/  STS.U16 [R24+UR5+0xae00], R7 ;  /* 0x00ae000718007988 */ /* 0x0001e80008000405 */
[----:B------:R0:W-:Y:S04]  /*21840*/  STS.U16 [R24+UR5+0xae80], R8 ;  /* 0x00ae800818007988 */ /* 0x0001e80008000405 */
[----:B------:R1:W-:Y:S04]  /*21850*/  STS.U16 [R24+UR5+0xaf00], R9 ;  /* 0x00af000918007988 */ /* 0x0003e80008000405 */
[----:B------:R1:W-:Y:S04]  /*21860*/  STS.U16 [R24+UR5+0xaf80], R10 ;  /* 0x00af800a18007988 */ /* 0x0003e80008000405 */
[----:B0-----:R-:W3:Y:S04]  /*21870*/  LDL.LU R5, [R1+0xa3c] ;  /* 0x000a3c0001057983 */ /* 0x001ee80000300800 */
[----:B-1----:R-:W3:Y:S04]  /*21880*/  LDL.LU R6, [R1+0xa38] ;  /* 0x000a380001067983 */ /* 0x002ee80000300800 */
[----:B------:R-:W-:Y:S04]  /*21890*/  STS.U16 [R24+UR5+0xcc00], R11 ;  /* 0x00cc000b18007988 */ /* 0x000fe80008000405 */
        /* <DEDUP_REMOVED lines=21> */
[----:B----4-:R-:W-:Y:S04]  /*219f0*/  STS.U16 [R24+UR5+0xed00], R29 ;  /* 0x00ed001d18007988 */ /* 0x010fe80008000405 */
[----:B---3--:R-:W-:Y:S04]  /*21a00*/  STS.U16 [R24+UR5+0xed80], R27 ;  /* 0x00ed801b18007988 */ /* 0x008fe80008000405 */
[----:B------:R-:W-:Y:S04]  /*21a10*/  STS.U16 [R24+UR5+0xee00], R26 ;  /* 0x00ee001a18007988 */ /* 0x000fe80008000405 */
[----:B------:R-:W-:Y:S04]  /*21a20*/  STS.U16 [R24+UR5+0xee80], R25 ;  /* 0x00ee801918007988 */ /* 0x000fe80008000405 */
[----:B0-----:R-:W2:Y:S04]  /*21a30*/  LDL.LU R28, [R1+0x824] ;  /* 0x00082400011c7983 */ /* 0x001ea80000300800 */
[----:B------:R0:W-:Y:S04]  /*21a40*/  STL [R1+0x2ee4], R29 ;  /* 0x002ee41d01007387 */ /* 0x0001e80000100800 */
[----:B0-----:R-:W3:Y:S04]  /*21a50*/  LDL.LU R29, [R1+0xb3c] ;  /* 0x000b3c00011d7983 */ /* 0x001ee80000300800 */
[----:B------:R0:W-:Y:S04]  /*21a60*/  STL [R1+0x2ee8], R27 ;  /* 0x002ee81b01007387 */ /* 0x0001e80000100800 */
[----:B0-----:R-:W4:Y:S04]  /*21a70*/  LDL.LU R27, [R1+0xb40] ;  /* 0x000b4000011b7983 */ /* 0x001f280000300800 */
[----:B------:R0:W-:Y:S04]  /*21a80*/  STL [R1+0x2eec], R26 ;  /* 0x002eec1a01007387 */ /* 0x0001e80000100800 */
[----:B0-----:R-:W2:Y:S04]  /*21a90*/  LDL.LU R26, [R1+0xb44] ;  /* 0x000b4400011a7983 */ /* 0x001ea80000300800 */
[----:B------:R-:W2:Y:S01]  /*21aa0*/  LDL.LU R24, [R1+0x2f6c] ;  /* 0x002f6c0001187983 */ /* 0x000ea20000300800 */
[----:B------:R-:W0:Y:S03]  /*21ab0*/  S2R R11, SR_TID.X ;  /* 0x00000000000b7919 */ /* 0x000e260000002100 */
[----:B------:R1:W-:Y:S01]  /*21ac0*/  STL [R1+0x2ef0], R25 ;  /* 0x002ef01901007387 */ /* 0x0003e20000100800 */
[----:B0-----:R-:W-:-:S05]  /*21ad0*/  LOP3.LUT R11, R11, 0x3f, RZ, 0xc0, !PT ;  /* 0x0000003f0b0b7812 */ /* 0x001fca00078ec0ff */
[C---:B-1----:R-:W-:Y:S02]  /*21ae0*/  IMAD.SHL.U32 R25, R11.reuse, 0x2, RZ ;  /* 0x000000020b197824 */ /* 0x042fe400078e00ff */
[----:B------:R-:W-:-:S03]  /*21af0*/  IMAD.SHL.U32 R11, R11, 0x2, RZ ;  /* 0x000000020b0b7824 */ /* 0x000fc600078e00ff */
[----:B------:R-:W-:Y:S02]  /*21b00*/  LOP3.LUT R25, R25, 0x30, RZ, 0x3c, !PT ;  /* 0x0000003019197812 */ /* 0x000fe400078e3cff */
[----:B------:R-:W-:-:S03]  /*21b10*/  LOP3.LUT R11, R11, 0x40, RZ, 0x3c, !PT ;  /* 0x000000400b0b7812 */ /* 0x000fc600078e3cff */
[----:B--2---:R-:W-:Y:S04]  /*21b20*/  STS.U16 [R25+UR5+0xef00], R24 ;  /* 0x00ef001819007988 */ /* 0x004fe80008000405 */
[----:B------:R-:W-:Y:S04]  /*21b30*/  STS.U16 [R25+UR5+0xef80], R23 ;  /* 0x00ef801719007988 */ /* 0x000fe80008000405 */
[----:B------:R-:W-:Y:S04]  /*21b40*/  STS.U16 [R11+UR5+0x1000], R26 ;  /* 0x0010001a0b007988 */ /* 0x000fe80008000405 */
[----:B----4-:R-:W-:Y:S04]  /*21b50*/  STS.U16 [R11+UR5+0x1080], R27 ;  /* 0x0010801b0b007988 */ /* 0x010fe80008000405 */
[----:B---3--:R-:W-:Y:S04]  /*21b60*/  STS.U16 [R11+UR5+0x1100], R29 ;  /* 0x0011001d0b007988 */ /* 0x008fe80008000405 */
[----:B------:R-:W-:Y:S04]  /*21b70*/  STS.U16 [R11+UR5+0x1180], R2 ;  /* 0x001180020b007988 */ /* 0x000fe80008000405 */
[----:B------:R-:W-:Y:S04]  /*21b80*/  STS.U16 [R11+UR5+0x1200], R3 ;  /* 0x001200030b007988 */ /* 0x000fe80008000405 */
[----:B------:R-:W-:Y:S04]  /*21b90*/  STS.U16 [R11+UR5+0x1280], R4 ;  /* 0x001280040b007988 */ /* 0x000fe80008000405 */
[----:B------:R-:W-:Y:S04]  /*21ba0*/  STS.U16 [R11+UR5+0x1300], R14 ;  /* 0x0013000e0b007988 */ /* 0x000fe80008000405 */
[----:B------:R-:W-:Y:S04]  /*21bb0*/  STL [R1+0x2ef4], R24 ;  /* 0x002ef41801007387 */ /* 0x000fe80000100800 */
[----:B------:R-:W-:Y:S04]  /*21bc0*/  STS.U16 [R11+UR5+0x1380], R15 ;  /* 0x0013800f0b007988 */ /* 0x000fe80008000405 */
[----:B------:R-:W-:Y:S04]  /*21bd0*/  STL [R1+0x2ef8], R23 ;  /* 0x002ef81701007387 */ /* 0x000fe80000100800 */
        /* <DEDUP_REMOVED lines=50> */
[----:B0-----:R-:W3:Y:S04]  /*21f00*/  LDL.LU R28, [R1+0xc8] ;  /* 0x0000c800011c7983 */ /* 0x001ee80000300800 */
        /* <DEDUP_REMOVED lines=21> */
[----:B0-----:R-:W2:Y:S04]  /*22060*/  LDL.LU R20, [R1+0x2f44] ;  /* 0x002f440001147983 */ /* 0x001ea80000300800 */
[----:B-1----:R-:W2:Y:S04]  /*22070*/  LDL.LU R21, [R1+0x2f40] ;  /* 0x002f400001157983 */ /* 0x002ea80000300800 */
[----:B------:R-:W2:Y:S04]  /*22080*/  LDL.LU R22, [R1+0x2f3c] ;  /* 0x002f3c0001167983 */ /* 0x000ea80000300800 */
[----:B------:R0:W-:Y:S04]  /*22090*/  STS.U16 [R11+UR5+0x9280], R23 ;  /* 0x009280170b007988 */ /* 0x0001e80008000405 */
[----:B------:R1:W-:Y:S04]  /*220a0*/  STS.U16 [R11+UR5+0x9300], R24 ;  /* 0x009300180b007988 */ /* 0x0003e80008000405 */
[----:B------:R0:W-:Y:S04]  /*220b0*/  STS.U16 [R11+UR5+0x9380], R25 ;  /* 0x009380190b007988 */ /* 0x0001e80008000405 */
[----:B------:R0:W-:Y:S04]  /*220c0*/  STS.U16 [R11+UR5+0xb000], R26 ;  /* 0x00b0001a0b007988 */ /* 0x0001e80008000405 */
        /* <DEDUP_REMOVED lines=13> */
[----:B-1----:R-:W3:Y:S04]  /*221a0*/  LDL.LU R24, [R1+0xb1c] ;  /* 0x000b1c0001187983 */ /* 0x002ee80000300800 */
[----:B------:R-:W-:Y:S04]  /*221b0*/  STS.U16 [R11+UR5+0xd280], R9 ;  /* 0x00d280090b007988 */ /* 0x000fe80008000405 */
[----:B------:R-:W3:Y:S04]  /*221c0*/  LDL.LU R25, [R1+0xb18] ;  /* 0x000b180001197983 */ /* 0x000ee80000300800 */
[----:B------:R0:W-:Y:S04]  /*221d0*/  STS.U16 [R11+UR5+0xd300], R10 ;  /* 0x00d3000a0b007988 */ /* 0x0001e80008000405 */
[----:B------:R-:W3:Y:S04]  /*221e0*/  LDL.LU R26, [R1+0xb14] ;  /* 0x000b1400011a7983 */ /* 0x000ee80000300800 */
[----:B------:R1:W-:Y:S04]  /*221f0*/  STS.U16 [R11+UR5+0xd380], R28 ;  /* 0x00d3801c0b007988 */ /* 0x0003e80008000405 */
[----:B0-----:R-:W3:Y:S04]  /*22200*/  LDL.LU R10, [R1+0xb10] ;  /* 0x000b1000010a7983 */ /* 0x001ee80000300800 */
[----:B-1----:R-:W3:Y:S04]  /*22210*/  LDL.LU R28, [R1+0xb0c] ;  /* 0x000b0c00011c7983 */ /* 0x002ee80000300800 */
        /* <DEDUP_REMOVED lines=13> */
[----:B--2---:R-:W-:Y:S04]  /*222f0*/  STS.U16 [R11+UR5+0xf000], R22 ;  /* 0x00f000160b007988 */ /* 0x004fe80008000405 */
[----:B------:R-:W-:Y:S04]  /*22300*/  STL [R1+0x2efc], R22 ;  /* 0x002efc1601007387 */ /* 0x000fe80000100800 */
[----:B------:R-:W-:Y:S04]  /*22310*/  STS.U16 [R11+UR5+0xf080], R21 ;  /* 0x00f080150b007988 */ /* 0x000fe80008000405 */
[----:B------:R0:W-:Y:S04]  /*22320*/  STL [R1+0x2f24], R21 ;  /* 0x002f241501007387 */ /* 0x0001e80000100800 */
[----:B0-----:R-:W2:Y:S01]  /*22330*/  LDL.LU R21, [R1+0xb24] ;  /* 0x000b240001157983 */ /* 0x001ea20000300800 */
[----:B------:R-:W-:-:S03]  /*22340*/  LOP3.LUT R12, R12, 0x3f, RZ, 0xc0, !PT ;  /* 0x0000003f0c0c7812 */ /* 0x000fc600078ec0ff */
[----:B------:R-:W-:Y:S04]  /*22350*/  STS.U16 [R11+UR5+0xf100], R20 ;  /* 0x00f100140b007988 */ /* 0x000fe80008000405 */
[----:B------:R0:W-:Y:S01]  /*22360*/  STL [R1+0x2f28], R20 ;  /* 0x002f281401007387 */ /* 0x0001e20000100800 */
[C---:B------:R-:W-:Y:S02]  /*22370*/  IMAD.SHL.U32 R22, R12.reuse, 0x2, RZ ;  /* 0x000000020c167824 */ /* 0x040fe400078e00ff */
[----:B0-----:R-:W-:-:S05]  /*22380*/  IMAD.SHL.U32 R20, R12, 0x2, RZ ;  /* 0x000000020c147824 */ /* 0x001fca00078e00ff */
[----:B------:R-:W-:Y:S02]  /*22390*/  LOP3.LUT R20, R20, 0x40, RZ, 0x3c, !PT ;  /* 0x0000004014147812 */ /* 0x000fe400078e3cff */
[----:B------:R-:W-:-:S03]  /*223a0*/  LOP3.LUT R22, R22, 0x50, RZ, 0x3c, !PT ;  /* 0x0000005016167812 */ /* 0x000fc600078e3cff */
[----:B------:R-:W-:Y:S04]  /*223b0*/  STS.U16 [R20+UR5+0xf180], R19 ;  /* 0x00f1801314007988 */ /* 0x000fe80008000405 */
[----:B----4-:R-:W-:Y:S04]  /*223c0*/  STS.U16 [R20+UR5+0xf200], R18 ;  /* 0x00f2001214007988 */ /* 0x010fe80008000405 */
[----:B---3--:R-:W-:Y:S04]  /*223d0*/  STS.U16 [R20+UR5+0xf280], R17 ;  /* 0x00f2801114007988 */ /* 0x008fe80008000405 */
[----:B------:R-:W-:Y:S04]  /*223e0*/  STS.U16 [R20+UR5+0xf300], R16 ;  /* 0x00f3001014007988 */ /* 0x000fe80008000405 */
[----:B------:R-:W-:Y:S04]  /*223f0*/  STS.U16 [R20+UR5+0xf380], R13 ;  /* 0x00f3800d14007988 */ /* 0x000fe80008000405 */
[----:B------:R-:W-:Y:S04]  /*22400*/  STL [R1+0x2f2c], R19 ;  /* 0x002f2c1301007387 */ /* 0x000fe80000100800 */
[----:B------:R-:W-:Y:S04]  /*22410*/  STL [R1+0x2f30], R18 ;  /* 0x002f301201007387 */ /* 0x000fe80000100800 */
[----:B------:R-:W3:Y:S04]  /*22420*/  LDL.LU R11, [R1+0x8f8] ;  /* 0x0008f800010b7983 */ /* 0x000ee80000300800 */
[----:B------:R-:W4:Y:S04]  /*22430*/  LDL.LU R12, [R1+0x8f4] ;  /* 0x0008f400010c7983 */ /* 0x000f280000300800 */
[----:B------:R-:W-:Y:S04]  /*22440*/  STL [R1+0x2f34], R17 ;  /* 0x002f341101007387 */ /* 0x000fe80000100800 */
[----:B------:R-:W-:Y:S04]  /*22450*/  STL [R1+0x2f38], R16 ;  /* 0x002f381001007387 */ /* 0x000fe80000100800 */
[----:B--2---:R-:W-:Y:S04]  /*22460*/  STS.U16 [R22+UR5+0x1400], R21 ;  /* 0x0014001516007988 */ /* 0x004fe80008000405 */
[----:B------:R-:W-:Y:S04]  /*22470*/  STS.U16 [R22+UR5+0x1480], R23 ;  /* 0x0014801716007988 */ /* 0x000fe80008000405 */
[----:B------:R-:W-:Y:S04]  /*22480*/  STS.U16 [R22+UR5+0x1500], R24 ;  /* 0x0015001816007988 */ /* 0x000fe80008000405 */
[----:B------:R-:W-:Y:S04]  /*22490*/  STS.U16 [R22+UR5+0x1580], R25 ;  /* 0x0015801916007988 */ /* 0x000fe80008000405 */
[----:B------:R-:W-:Y:S04]  /*224a0*/  STS.U16 [R22+UR5+0x1600], R26 ;  /* 0x0016001a16007988 */ /* 0x000fe80008000405 */
[----:B------:R0:W-:Y:S04]  /*224b0*/  STS.U16 [R22+UR5+0x1680], R10 ;  /* 0x0016800a16007988 */ /* 0x0001e80008000405 */
[----:B------:R1:W-:Y:S04]  /*224c0*/  STS.U16 [R22+UR5+0x1700], R28 ;  /* 0x0017001c16007988 */ /* 0x0003e80008000405 */
[----:B0-----:R-:W2:Y:S04]  /*224d0*/  LDL.LU R10, [R1+0x8f0] ;  /* 0x0008f000010a7983 */ /* 0x001ea80000300800 */
[----:B-1----:R-:W2:Y:S04]  /*224e0*/  LDL.LU R28, [R1+0x8ec] ;  /* 0x0008ec00011c7983 */ /* 0x002ea80000300800 */
[----:B------:R-:W-:Y:S04]  /*224f0*/  STS.U16 [R22+UR5+0x1780], R27 ;  /* 0x0017801b16007988 */ /* 0x000fe80008000405 */
[----:B------:R-:W-:Y:S04]  /*22500*/  STS.U16 [R22+UR5+0x3400], R29 ;  /* 0x0034001d16007988 */ /* 0x000fe80008000405 */
[----:B------:R-:W-:Y:S04]  /*22510*/  STS.U16 [R22+UR5+0x3480], R2 ;  /* 0x0034800216007988 */ /* 0x000fe80008000405 */
[----:B------:R-:W-:Y:S04]  /*22520*/  STS.U16 [R22+UR5+0x3500], R3 ;  /* 0x0035000316007988 */ /* 0x000fe80008000405 */
[----:B------:R-:W-:Y:S04]  /*22530*/  STS.U16 [R22+UR5+0x3580], R4 ;  /* 0x0035800416007988 */ /* 0x000fe80008000405 */
[----:B------:R-:W2:Y:S04]  /*22540*/  LDL.LU R16, [R1+0x804] ;  /* 0x0008040001107983 */ /* 0x000ea80000300800 */
[----:B------:R-:W-:Y:S04]  /*22550*/  STS.U16 [R22+UR5+0x3600], R14 ;  /* 0x0036000e16007988 */ /* 0x000fe80008000405 */
[----:B------:R-:W2:Y:S04]  /*22560*/  LDL.LU R17, [R1+0x800] ;  /* 0x0008000001117983 */ /* 0x000ea80000300800 */
[----:B------:R0:W-:Y:S04]  /*22570*/  STS.U16 [R22+UR5+0x3680], R15 ;  /* 0x0036800f16007988 */ /* 0x0001e80008000405 */
[----:B------:R-:W2:Y:S04]  /*22580*/  LDL.LU R18, [R1+0x7fc] ;  /* 0x0007fc0001127983 */ /* 0x000ea80000300800 */
        /* <DEDUP_REMOVED lines=9> */
[----:B------:R-:W2:Y:S04]  /*22620*/  LDL.LU R5, [R1+0x704] ;  /* 0x0007040001057983 */ /* 0x000ea80000300800 */
[----:B------:R0:W-:Y:S04]  /*22630*/  STS.U16 [R22+UR5+0x5500], R8 ;  /* 0x0055000816007988 */ /* 0x0001e80008000405 */
[----:B------:R-:W2:Y:S04]  /*22640*/  LDL.LU R6, [R1+0x700] ;  /* 0x0007000001067983 */ /* 0x000ea80000300800 */
[----:B------:R-:W-:Y:S04]  /*22650*/  STS.U16 [R22+UR5+0x5580], R9 ;  /* 0x0055800916007988 */ /* 0x000fe80008000405 */
[----:B---3--:R-:W3:Y:S04]  /*22660*/  LDL.LU R7, [R1+0x6fc] ;  /* 0x0006fc0001077983 */ /* 0x008ee80000300800 */
[----:B------:R1:W-:Y:S04]  /*22670*/  STS.U16 [R22+UR5+0x5600], R11 ;  /* 0x0056000b16007988 */ /* 0x0003e80008000405 */
[----:B----4-:R4:W-:Y:S04]  /*22680*/  STS.U16 [R22+UR5+0x5680], R12 ;  /* 0x0056800c16007988 */ /* 0x0109e80008000405 */
[----:B0-----:R-:W3:Y:S04]  /*22690*/  LDL.LU R8, [R1+0x6f8] ;  /* 0x0006f80001087983 */ /* 0x001ee80000300800 */
[----:B-1----:R-:W3:Y:S04]  /*226a0*/  LDL.LU R11, [R1+0x6f4] ;  /* 0x0006f400010b7983 */ /* 0x002ee80000300800 */
[----:B----4-:R-:W4:Y:S04]  /*226b0*/  LDL.LU R12, [R1+0x6f0] ;  /* 0x0006f000010c7983 */ /* 0x010f280000300800 */
[----:B------:R-:W4:Y:S04]  /*226c0*/  LDL.LU R9, [R1+0x6ec] ;  /* 0x0006ec0001097983 */ /* 0x000f280000300800 */
[----:B--2---:R0:W-:Y:S04]  /*226d0*/  STS.U16 [R22+UR5+0x5700], R10 ;  /* 0x0057000a16007988 */ /* 0x0041e80008000405 */
[----:B------:R1:W-:Y:S04]  /*226e0*/  STS.U16 [R22+UR5+0x5780], R28 ;  /* 0x0057801c16007988 */ /* 0x0003e80008000405 */
[----:B0-----:R-:W2:Y:S04]  /*226f0*/  LDL.LU R10, [R1+0x6e8] ;  /* 0x0006e800010a7983 */ /* 0x001ea80000300800 */
[----:B-1----:R-:W2:Y:S04]  /*22700*/  LDL.LU R28, [R1+0x2b4] ;  /* 0x0002b400011c7983 */ /* 0x002ea80000300800 */
        /* <DEDUP_REMOVED lines=10> */
[----:B------:R0:W-:Y:S04]  /*227b0*/  STS.U16 [R22+UR5+0x7400], R16 ;  /* 0x0074001016007988 */ /* 0x0001e80008000405 */
        /* <DEDUP_REMOVED lines=22> */
[----:B------:R-:W3:Y:S04]  /*22920*/  LDL.LU R8, [R1+0x2f14] ;  /* 0x002f140001087983 */ /* 0x000ee80000300800 */
[----:B------:R0:W-:Y:S04]  /*22930*/  STS.U16 [R22+UR5+0x9600], R11 ;  /* 0x0096000b16007988 */ /* 0x0001e80008000405 */
[----:B----4-:R1:W-:Y:S04]  /*22940*/  STS.U16 [R22+UR5+0x9680], R12 ;  /* 0x0096800c16007988 */ /* 0x0103e80008000405 */
[----:B------:R4:W-:Y:S04]  /*22950*/  STS.U16 [R22+UR5+0x9700], R9 ;  /* 0x0097000916007988 */ /* 0x0009e80008000405 */
[----:B0-----:R-:W3:Y:S04]  /*22960*/  LDL.LU R11, [R1+0x94] ;  /* 0x00009400010b7983 */ /* 0x001ee80000300800 */
[----:B-1----:R-:W3:Y:S04]  /*22970*/  LDL.LU R12, [R1+0x8c] ;  /* 0x00008c00010c7983 */ /* 0x002ee80000300800 */
[----:B----4-:R-:W4:Y:S04]  /*22980*/  LDL.LU R9, [R1+0x2f10] ;  /* 0x002f100001097983 */ /* 0x010f280000300800 */
[----:B--2---:R0:W-:Y:S04]  /*22990*/  STS.U16 [R22+UR5+0x9780], R10 ;  /* 0x0097800a16007988 */ /* 0x0041e80008000405 */
[----:B------:R1:W-:Y:S04]  /*229a0*/  STS.U16 [R22+UR5+0xb400], R28 ;  /* 0x00b4001c16007988 */ /* 0x0003e80008000405 */
[----:B0-----:R-:W2:Y:S04]  /*229b0*/  LDL.LU R10, [R1+0x2f0c] ;  /* 0x002f0c00010a7983 */ /* 0x001ea80000300800 */
[----:B-1----:R-:W2:Y:S04]  /*229c0*/  LDL.LU R28, [R1+0x2f08] ;  /* 0x002f0800011c7983 */ /* 0x002ea80000300800 */
        /* <DEDUP_REMOVED lines=8> */
[----:B0-----:R-:W4:Y:S04]  /*22a50*/  LDL.LU R23, [R1+0xb04] ;  /* 0x000b040001177983 */ /* 0x001f280000300800 */
[----:B-1----:R-:W4:Y:S04]  /*22a60*/  LDL.LU R24, [R1+0xb00] ;  /* 0x000b000001187983 */ /* 0x002f280000300800 */
[----:B------:R-:W4:Y:S04]  /*22a70*/  LDL.LU R25, [R1+0xafc] ;  /* 0x000afc0001197983 */ /* 0x000f280000300800 */
[----:B------:R0:W-:Y:S04]  /*22a80*/  STS.U16 [R22+UR5+0xd480], R4 ;  /* 0x00d4800416007988 */ /* 0x0001e80008000405 */
[----:B------:R-:W4:Y:S04]  /*22a90*/  LDL.LU R26, [R1+0xaf8] ;  /* 0x000af800011a7983 */ /* 0x000f280000300800 */
[----:B------:R1:W-:Y:S04]  /*22aa0*/  STS.U16 [R22+UR5+0xd500], R14 ;  /* 0x00d5000e16007988 */ /* 0x0003e80008000405 */
[----:B------:R-:W-:Y:S04]  /*22ab0*/  STS.U16 [R22+UR5+0xd580], R15 ;  /* 0x00d5800f16007988 */ /* 0x000fe80008000405 */
[----:B------:R1:W-:Y:S04]  /*22ac0*/  STS.U16 [R22+UR5+0xd600], R0 ;  /* 0x00d6000016007988 */ /* 0x0003e80008000405 */
[----:B0-----:R-:W4:Y:S04]  /*22ad0*/  LDL.LU R4, [R1+0xaf0] ;  /* 0x000af00001047983 */ /* 0x001f280000300800 */
[----:B------:R-:W4:Y:S04]  /*22ae0*/  LDL.LU R27, [R1+0xaec] ;  /* 0x000aec00011b7983 */ /* 0x000f280000300800 */
[----:B------:R-:W4:Y:S04]  /*22af0*/  LDL.LU R29, [R1+0xae8] ;  /* 0x000ae800011d7983 */ /* 0x000f280000300800 */
[----:B------:R-:W4:Y:S04]  /*22b00*/  LDL.LU R2, [R1+0xa04] ;  /* 0x000a040001027983 */ /* 0x000f280000300800 */
[----:B------:R-:W4:Y:S04]  /*22b10*/  LDL.LU R3, [R1+0xa00] ;  /* 0x000a000001037983 */ /* 0x000f280000300800 */
[----:B-1----:R-:W4:Y:S04]  /*22b20*/  LDL.LU R14, [R1+0x9fc] ;  /* 0x0009fc00010e7983 */ /* 0x002f280000300800 */
[----:B------:R-:W4:Y:S04]  /*22b30*/  LDL.LU R0, [R1+0x9f8] ;  /* 0x0009f80001007983 */ /* 0x000f280000300800 */
[----:B--2---:R0:W-:Y:S04]  /*22b40*/  STS.U16 [R22+UR5+0xd680], R28 ;  /* 0x00d6801c16007988 */ /* 0x0041e80008000405 */
[----:B---3--:R1:W-:Y:S04]  /*22b50*/  STS.U16 [R22+UR5+0xd700], R11 ;  /* 0x00d7000b16007988 */ /* 0x0083e80008000405 */
[----:B------:R2:W-:Y:S04]  /*22b60*/  STS.U16 [R22+UR5+0xd780], R12 ;  /* 0x00d7800c16007988 */ /* 0x0005e80008000405 */
[----:B0-----:R-:W3:Y:S04]  /*22b70*/  LDL.LU R28, [R1+0x9f0] ;  /* 0x0009f000011c7983 */ /* 0x001ee80000300800 */
[----:B------:R-:W3:Y:S04]  /*22b80*/  LDL.LU R15, [R1+0x8e8] ;  /* 0x0008e800010f7983 */ /* 0x000ee80000300800 */
[----:B-1----:R-:W3:Y:S04]  /*22b90*/  LDL.LU R11, [R1+0x2f04] ;  /* 0x002f0400010b7983 */ /* 0x002ee80000300800 */
[----:B--2---:R-:W2:Y:S04]  /*22ba0*/  LDL.LU R12, [R1+0x2f00] ;  /* 0x002f0000010c7983 */ /* 0x004ea80000300800 */
[----:B--2---:R-:W-:Y:S04]  /*22bb0*/  STS.U16 [R22+UR5+0xf400], R12 ;  /* 0x00f4000c16007988 */ /* 0x004fe80008000405 */
[----:B---3--:R-:W-:Y:S04]  /*22bc0*/  STS.U16 [R22+UR5+0xf480], R11 ;  /* 0x00f4800b16007988 */ /* 0x008fe80008000405 */
[----:B------:R0:W-:Y:S04]  /*22bd0*/  STS.U16 [R22+UR5+0xf500], R10 ;  /* 0x00f5000a16007988 */ /* 0x0001e80008000405 */
[----:B----4-:R-:W-:Y:S04]  /*22be0*/  STS.U16 [R22+UR5+0xf580], R9 ;  /* 0x00f5800916007988 */ /* 0x010fe80008000405 */
[----:B------:R1:W-:Y:S04]  /*22bf0*/  STS.U16 [R22+UR5+0xf600], R8 ;  /* 0x00f6000816007988 */ /* 0x0003e80008000405 */
[----:B------:R-:W-:Y:S04]  /*22c00*/  STS.U16 [R22+UR5+0xf680], R7 ;  /* 0x00f6800716007988 */ /* 0x000fe80008000405 */
[----:B------:R-:W-:Y:S04]  /*22c10*/  STS.U16 [R22+UR5+0xf700], R6 ;  /* 0x00f7000616007988 */ /* 0x000fe80008000405 */
[----:B------:R2:W-:Y:S04]  /*22c20*/  STS.U16 [R22+UR5+0xf780], R5 ;  /* 0x00f7800516007988 */ /* 0x0005e80008000405 */
[----:B0-----:R-:W3:Y:S04]  /*22c30*/  LDL.LU R10, [R1+0x9f4] ;  /* 0x0009f400010a7983 */ /* 0x001ee80000300800 */
[----:B-1----:R-:W4:Y:S04]  /*22c40*/  LDL.LU R8, [R1+0x9e8] ;  /* 0x0009e80001087983 */ /* 0x002f280000300800 */
[----:B--2---:R-:W2:Y:S04]  /*22c50*/  LDL.LU R22, [R1+0x2efc] ;  /* 0x002efc0001167983 */ /* 0x004ea80000300800 */
[----:B------:R-:W2:Y:S01]  /*22c60*/  LDL.LU R5, [R1+0xaf4] ;  /* 0x000af40001057983 */ /* 0x000ea20000300800 */
[----:B------:R-:W0:Y:S02]  /*22c70*/  S2R R9, SR_TID.X ;  /* 0x0000000000097919 */ /* 0x000e240000002100 */
[----:B0-----:R-:W-:-:S05]  /*22c80*/  LOP3.LUT R9, R9, 0x3f, RZ, 0xc0, !PT ;  /* 0x0000003f09097812 */ /* 0x001fca00078ec0ff */
[----:B------:R-:W-:-:S05]  /*22c90*/  IMAD.SHL.U32 R9, R9, 0x2, RZ ;  /* 0x0000000209097824 */ /* 0x000fca00078e00ff */
[----:B------:R-:W-:-:S05]  /*22ca0*/  LOP3.LUT R9, R9, 0x60, RZ, 0x3c, !PT ;  /* 0x0000006009097812 */ /* 0x000fca00078e3cff */
        /* <DEDUP_REMOVED lines=8> */
[----:B--2---:R0:W-:Y:S04]  /*22d30*/  STS.U16 [R9+UR5+0x1a00], R5 ;  /* 0x001a000509007988 */ /* 0x0041e80008000405 */
[----:B------:R1:W-:Y:S04]  /*22d40*/  STS.U16 [R9+UR5+0x1a80], R4 ;  /* 0x001a800409007988 */ /* 0x0003e80008000405 */
[----:B------:R2:W-:Y:S04]  /*22d50*/  STS.U16 [R9+UR5+0x1b00], R27 ;  /* 0x001b001b09007988 */ /* 0x0005e80008000405 */
[----:B------:R0:W-:Y:S04]  /*22d60*/  STS.U16 [R9+UR5+0x1b80], R29 ;  /* 0x001b801d09007988 */ /* 0x0001e80008000405 */
[----:B------:R0:W-:Y:S04]  /*22d70*/  STS.U16 [R9+UR5+0x3800], R2 ;  /* 0x0038000209007988 */ /* 0x0001e80008000405 */
[----:B------:R1:W-:Y:S04]  /*22d80*/  STS.U16 [R9+UR5+0x3880], R3 ;  /* 0x0038800309007988 */ /* 0x0003e80008000405 */
[----:B------:R2:W-:Y:S04]  /*22d90*/  STS.U16 [R9+UR5+0x3900], R14 ;  /* 0x0039000e09007988 */ /* 0x0005e80008000405 */
[----:B0-----:R-:W4:Y:S04]  /*22da0*/  LDL R5, [R1+0x1ba0] ;  /* 0x001ba00001057983 */ /* 0x001f280000100800 */
[----:B-1----:R-:W4:Y:S04]  /*22db0*/  LDL R4, [R1+0x1bd0] ;  /* 0x001bd00001047983 */ /* 0x002f280000100800 */
[----:B--2---:R-:W2:Y:S04]  /*22dc0*/  LDL.LU R27, [R1+0x2ee8] ;  /* 0x002ee800011b7983 */ /* 0x004ea80000300800 */
[----:B------:R-:W2:Y:S04]  /*22dd0*/  LDL.LU R29, [R1+0x2ee4] ;  /* 0x002ee400011d7983 */ /* 0x000ea80000300800 */
[----:B------:R-:W2:Y:S04]  /*22de0*/  LDL.LU R2, [R1+0x2ee0] ;  /* 0x002ee00001027983 */ /* 0x000ea80000300800 */
[----:B------:R-:W2:Y:S04]  /*22df0*/  LDL.LU R3, [R1+0x2edc] ;  /* 0x002edc0001037983 */ /* 0x000ea80000300800 */
[----:B------:R-:W2:Y:S04]  /*22e00*/  LDL.LU R14, [R1+0x2ed8] ;  /* 0x002ed800010e7983 */ /* 0x000ea80000300800 */
[----:B------:R0:W-:Y:S04]  /*22e10*/  STS.U16 [R9+UR5+0x3980], R0 ;  /* 0x0039800009007988 */ /* 0x0001e80008000405 */
[----:B---3--:R1:W-:Y:S04]  /*22e20*/  STS.U16 [R9+UR5+0x3a00], R10 ;  /* 0x003a000a09007988 */ /* 0x0083e80008000405 */
[----:B------:R3:W-:Y:S04]  /*22e30*/  STS.U16 [R9+UR5+0x3a80], R28 ;  /* 0x003a801c09007988 */ /* 0x0007e80008000405 */
[----:B0-----:R-:W2:Y:S04]  /*22e40*/  LDL.LU R0, [R1+0x2ed4] ;  /* 0x002ed40001007983 */ /* 0x001ea80000300800 */
[----:B-1----:R-:W2:Y:S04]  /*22e50*/  LDL R10, [R1+0x1be4] ;  /* 0x001be400010a7983 */ /* 0x002ea80000100800 */
[----:B---3--:R-:W3:Y:S04]  /*22e60*/  LDL.LU R28, [R1+0x2ed0] ;  /* 0x002ed000011c7983 */ /* 0x008ee80000300800 */
[----:B---3--:R0:W-:Y:S04]  /*22e70*/  STS.U16 [R9+UR5+0x3b00], R28 ;  /* 0x003b001c09007988 */ /* 0x0081e80008000405 */
[----:B0-----:R-:W3:Y:S02]  /*22e80*/  LDL.LU R28, [R1+0x2ecc] ;  /* 0x002ecc00011c7983 */ /* 0x001ee40000300800 */
[----:B---3--:R-:W-:-:S06]  /*22e90*/  PRMT R28, RZ, 0x7610, R28 ;  /* 0x00007610ff1c7816 */ /* 0x008fcc000000001c */
[----:B----4-:R-:W3:Y:S04]  /*22ea0*/  @!P0 LDG.E.U16 R28, desc[UR38][R4.64] ;  /* 0x00000026041c8981 */ /* 0x010ee8000c1e1500 */
[----:B------:R0:W-:Y:S04]  /*22eb0*/  STS.U16 [R9+UR5+0x3b80], R8 ;  /* 0x003b800809007988 */ /* 0x0001e80008000405 */
[----:B------:R1:W-:Y:S04]  /*22ec0*/  STS.U16 [R9+UR5+0x5800], R15 ;  /* 0x0058000f09007988 */ /* 0x0003e80008000405 */
[----:B0-----:R-:W4:Y:S04]  /*22ed0*/  LDL R8, [R1+0x1bf4] ;  /* 0x001bf40001087983 */ /* 0x001f280000100800 */
[----:B-1----:R-:W2:Y:S04]  /*22ee0*/  LDL R15, [R1+0x1bec] ;  /* 0x001bec00010f7983 */ /* 0x002ea80000100800 */
[----:B------:R-:W2:Y:S04]  /*22ef0*/  LDL R9, [R1+0x1bc4] ;  /* 0x001bc40001097983 */ /* 0x000ea80000100800 */
[----:B---3--:R0:W-:Y:S04]  /*22f00*/  STL [R1+0x20], R28 ;  /* 0x0000201c01007387 */ /* 0x0081e80000100800 */
[----:B0-----:R-:W3:Y:S04]  /*22f10*/  LDL.LU R28, [R1+0x2ec8] ;  /* 0x002ec800011c7983 */ /* 0x001ee80000300800 */
[----:B------:R-:W2:Y:S04]  /*22f20*/  LDL R4, [R1+0x1bb8] ;  /* 0x001bb80001047983 */ /* 0x000ea80000100800 */
[----:B------:R-:W2:Y:S01]  /*22f30*/  LDL R5, [R1+0x1bdc] ;  /* 0x001bdc0001057983 */ /* 0x000ea20000100800 */
[----:B------:R-:W-:-:S02]  /*22f40*/  PRMT R7, RZ, 0x7610, R7 ;  /* 0x00007610ff077816 */ /* 0x000fc40000000007 */
[----:B--2---:R-:W-:-:S04]  /*22f50*/  @!P0 LOP3.LUT R5, R5, R4, RZ, 0x3c, !PT ;  /* 0x0000000405058212 */ /* 0x004fc800078e3cff */
[----:B------:R-:W-:-:S04]  /*22f60*/  @!P0 LOP3.LUT R4, R5, R4, RZ, 0x3c, !PT ;  /* 0x0000000405048212 */ /* 0x000fc800078e3cff */
[----:B------:R-:W-:-:S05]  /*22f70*/  @!P0 LOP3.LUT R5, R5, R4, RZ, 0x3c, !PT ;  /* 0x0000000405058212 */ /* 0x000fca00078e3cff */
[----:B------:R0:W2:Y:S04]  /*22f80*/  @!P0 LDG.E.U16 R7, desc[UR38][R4.64] ;  /* 0x0000002604078981 */ /* 0x0000a8000c1e1500 */
[----:B------:R-:W3:Y:S01]  /*22f90*/  LDL R5, [R1+0x1bbc] ;  /* 0x001bbc0001057983 */ /* 0x000ee20000100800 */
[----:B------:R-:W-:Y:S01]  /*22fa0*/  PRMT R3, RZ, 0x7610, R3 ;  /* 0x00007610ff037816 */ /* 0x000fe20000000003 */
[----:B0-----:R-:W-:Y:S02]  /*22fb0*/  @!P0 IMAD.MOV.U32 R4, RZ, RZ, R10 ;  /* 0x000000ffff048224 */ /* 0x001fe400078e000a */
[----:B--2---:R0:W-:Y:S01]  /*22fc0*/  STL [R1+0x1c], R7 ;  /* 0x00001c0701007387 */ /* 0x0041e20000100800 */
[----:B------:R-:W-:Y:S02]  /*22fd0*/  PRMT R14, RZ, 0x7610, R14 ;  /* 0x00007610ff0e7816 */ /* 0x000fe4000000000e */
[----:B------:R-:W-:Y:S01]  /*22fe0*/  PRMT R2, RZ, 0x7610, R2 ;  /* 0x00007610ff027816 */ /* 0x000fe20000000002 */
[----:B------:R-:W2:Y:S04]  /*22ff0*/  LDL R10, [R1+0x1c04] ;  /* 0x001c0400010a7983 */ /* 0x000ea80000100800 */
[----:B---3--:R1:W3:Y:S04]  /*23000*/  @!P0 LDG.E.U16 R3, desc[UR38][R4.64] ;  /* 0x0000002604038981 */ /* 0x0082e8000c1e1500 */
[----:B0-----:R-:W2:Y:S04]  /*23010*/  LDL R7, [R1+0x1bfc] ;  /* 0x001bfc0001077983 */ /* 0x001ea80000100800 */
[----:B------:R-:W2:Y:S01]  /*23020*/  LDL R5, [R1+0x1bc0] ;  /* 0x001bc00001057983 */ /* 0x000ea20000100800 */
[----:B-1----:R-:W-:-:S05]  /*23030*/  @!P0 IMAD.MOV.U32 R4, RZ, RZ, R15 ;  /* 0x000000ffff048224 */ /* 0x002fca00078e000f */
[----:B--2---:R4:W2:Y:S02]  /*23040*/  @!P0 LDG.E.U16 R14, desc[UR38][R4.64] ;  /* 0x00000026040e8981 */ /* 0x0048a4000c1e1500 */
[----:B----4-:R-:W-:Y:S02]  /*23050*/  @!P0 IMAD.MOV.U32 R4, RZ, RZ, R8 ;  /* 0x000000ffff048224 */ /* 0x010fe400078e0008 */
[----:B------:R-:W-:-:S05]  /*23060*/  @!P0 IMAD.MOV.U32 R5, RZ, RZ, R9 ;  /* 0x000000ffff058224 */ /* 0x000fca00078e0009 */
[----:B------:R-:W4:Y:S04]  /*23070*/  @!P0 LDG.E.U16 R2, desc[UR38][R4.64] ;  /* 0x0000002604028981 */ /* 0x000f28000c1e1500 */
[----:B---3--:R0:W-:Y:S04]  /*23080*/  STL [R1+0x2e60], R3 ;  /* 0x002e600301007387 */ /* 0x0081e80000100800 */
[----:B------:R-:W3:Y:S04]  /*23090*/  LDL R15, [R1+0x1bd4] ;  /* 0x001bd400010f7983 */ /* 0x000ee80000100800 */
[----:B0-----:R-:W3:Y:S04]  /*230a0*/  LDL R3, [R1+0x1bcc] ;  /* 0x001bcc0001037983 */ /* 0x001ee80000100800 */
[----:B--2---:R0:W-:Y:S04]  /*230b0*/  STL [R1+0x14], R14 ;  /* 0x0000140e01007387 */ /* 0x0041e80000100800 */
[----:B------:R-:W2:Y:S04]  /*230c0*/  LDL R9, [R1+0x1bd8] ;  /* 0x001bd80001097983 */ /* 0x000ea80000100800 */
[----:B------:R-:W2:Y:S04]  /*230d0*/  LDL R8, [R1+0x1c14] ;  /* 0x001c140001087983 */ /* 0x000ea80000100800 */
[----:B0-----:R-:W2:Y:S04]  /*230e0*/  LDL R14, [R1+0x1c0c] ;  /* 0x001c0c00010e7983 */ /* 0x001ea80000100800 */
[----:B----4-:R-:W-:Y:S04]  /*230f0*/  STL [R1+0x10], R2 ;  /* 0x0000100201007387 */ /* 0x010fe80000100800 */
[----:B------:R-:W4:Y:S01]  /*23100*/  LDL R5, [R1+0x1bc8] ;  /* 0x001bc80001057983 */ /* 0x000f220000100800 */
[----:B------:R-:W-:Y:S01]  /*23110*/  PRMT R6, RZ, 0x7610, R6 ;  /* 0x00007610ff067816 */ /* 0x000fe20000000006 */
[----:B------:R-:W-:Y:S01]  /*23120*/  @!P0 IMAD.MOV.U32 R4, RZ, RZ, R7 ;  /* 0x000000ffff048224 */ /* 0x000fe200078e0007 */
[----:B------:R-:W-:Y:S01]  /*23130*/  PRMT R28, RZ, 0x7610, R28 ;  /* 0x00007610ff1c7816 */ /* 0x000fe2000000001c */
[----:B------:R-:W2:Y:S04]  /*23140*/  LDL R7, [R1+0x1be0] ;  /* 0x001be00001077983 */ /* 0x000ea80000100800 */
[----:B----4-:R0:W4:Y:S02]  /*23150*/  @!P0 LDG.E.U16 R6, desc[UR38][R4.64] ;  /* 0x0000002604068981 */ /* 0x010124000c1e1500 */
[----:B0-----:R-:W-:-:S02]  /*23160*/  @!P0 IMAD.MOV.U32 R4, RZ, RZ, R10 ;  /* 0x000000ffff048224 */ /* 0x001fc400078e000a */
[----:B---3--:R-:W-:-:S05]  /*23170*/  @!P0 IMAD.MOV.U32 R5, RZ, RZ, R3 ;  /* 0x000000ffff058224 */ /* 0x008fca00078e0003 */
[----:B------:R2:W3:Y:S04]  /*23180*/  @!P0 LDG.E.U16 R28, desc[UR38][R4.64] ;  /* 0x00000026041c8981 */ /* 0x0004e8000c1e1500 */
[----:B----4-:R0:W-:Y:S04]  /*23190*/  STL [R1+0xc], R6 ;  /* 0x00000c0601007387 */ /* 0x0101e80000100800 */
[----:B------:R-:W4:Y:S04]  /*231a0*/  LDL R10, [R1+0x1be8] ;  /* 0x001be800010a7983 */ /* 0x000f280000100800 */
[----:B------:R-:W4:Y:S04]  /*231b0*/  LDL R3, [R1+0x1c24] ;  /* 0x001c240001037983 */ /* 0x000f280000100800 */
[----:B0-----:R-:W4:Y:S01]  /*231c0*/  LDL R6, [R1+0x1c1c] ;  /* 0x001c1c0001067983 */ /* 0x001f220000100800 */
[----:B------:R-:W-:Y:S01]  /*231d0*/  PRMT R11, RZ, 0x7610, R11 ;  /* 0x00007610ff0b7816 */ /* 0x000fe2000000000b */
[----:B--2---:R-:W-:-:S02]  /*231e0*/  @!P0 IMAD.MOV.U32 R4, RZ, RZ, R14 ;  /* 0x000000ffff048224 */ /* 0x004fc400078e000e */
[----:B------:R-:W-:Y:S01]  /*231f0*/  @!P0 IMAD.MOV.U32 R5, RZ, RZ, R15 ;  /* 0x000000ffff058224 */ /* 0x000fe200078e000f */
[----:B---3--:R0:W-:Y:S04]  /*23200*/  STL [R1+0x2e64], R28 ;  /* 0x002e641c01007387 */ /* 0x0081e80000100800 */
[----:B------:R1:W2:Y:S01]  /*23210*/  @!P0 LDG.E.U16 R11, desc[UR38][R4.64] ;  /* 0x00000026040b8981 */ /* 0x0002a2000c1e1500 */
[----:B------:R-:W-:Y:S02]  /*23220*/  PRMT R29, RZ, 0x7610, R29 ;  /* 0x00007610ff1d7816 */ /* 0x000fe4000000001d */
[----:B0-----:R-:W-:Y:S01]  /*23230*/  PRMT R28, RZ, 0x7610, R28 ;  /* 0x00007610ff1c7816 */ /* 0x001fe2000000001c */
[----:B-1----:R-:W-:Y:S02]  /*23240*/  @!P0 IMAD.MOV.U32 R4, RZ, RZ, R8 ;  /* 0x000000ffff048224 */ /* 0x002fe400078e0008 */
[----:B------:R-:W-:Y:S01]  /*23250*/  @!P0 IMAD.MOV.U32 R5, RZ, RZ, R9 ;  /* 0x000000ffff058224 */ /* 0x000fe200078e0009 */
[----:B------:R-:W-:Y:S01]  /*23260*/  PRMT R27, RZ, 0x7610, R27 ;  /* 0x00007610ff1b7816 */ /* 0x000fe2000000001b */
[----:B------:R-:W3:Y:S04]  /*23270*/  LDL R9, [R1+0x1bf0] ;  /* 0x001bf00001097983 */ /* 0x000ee80000100800 */
[----:B------:R0:W2:Y:S04]  /*23280*/  @!P0 LDG.E.U16 R28, desc[UR38][R4.64] ;  /* 0x00000026041c8981 */ /* 0x0000a8000c1e1500 */
[----:B------:R-:W3:Y:S01]  /*23290*/  LDL R8, [R1+0x1c2c] ;  /* 0x001c2c0001087983 */ /* 0x000ee20000100800 */
[----:B0-----:R-:W-:-:S02]  /*232a0*/  @!P0 IMAD.MOV.U32 R5, RZ, RZ, R7 ;  /* 0x000000ffff058224 */ /* 0x001fc400078e0007 */
[----:B----4-:R-:W-:-:S05]  /*232b0*/  @!P0 IMAD.MOV.U32 R4, RZ, RZ, R6 ;  /* 0x000000ffff048224 */ /* 0x010fca00078e0006 */
[----:B------:R0:W4:Y:S02]  /*232c0*/  @!P0 LDG.E.U16 R29, desc[UR38][R4.64] ;  /* 0x00000026041d8981 */ /* 0x000124000c1e1500 */
[----:B0-----:R-:W-:Y:S02]  /*232d0*/  @!P0 IMAD.MOV.U32 R4, RZ, RZ, R3 ;  /* 0x000000ffff048224 */ /* 0x001fe400078e0003 */
[----:B------:R-:W-:-:S05]  /*232e0*/  @!P0 IMAD.MOV.U32 R5, RZ, RZ, R10 ;  /* 0x000000ffff058224 */ /* 0x000fca00078e000a */
[----:B------:R3:W4:Y:S04]  /*232f0*/  @!P0 LDG.E.U16 R27, desc[UR38][R4.64] ;  /* 0x00000026041b8981 */ /* 0x000728000c1e1500 */
[----:B--2---:R-:W-:Y:S04]  /*23300*/  STL [R1+0x2e68], R28 ;  /* 0x002e681c01007387 */ /* 0x004fe80000100800 */
[----:B------:R-:W2:Y:S04]  /*23310*/  LDL R7, [R1+0x1bf8] ;  /* 0x001bf80001077983 */ /* 0x000ea80000100800 */
[----:B------:R-:W2:Y:S01]  /*23320*/  LDL R6, [R1+0x1c34] ;  /* 0x001c340001067983 */ /* 0x000ea20000100800 */
[----:B---3--:R-:W-:-:S02]  /*23330*/  @!P0 IMAD.MOV.U32 R4, RZ, RZ, R8 ;  /* 0x000000ffff048224 */ /* 0x008fc400078e0008 */
[----:B------:R-:W-:Y:S01]  /*23340*/  @!P0 IMAD.MOV.U32 R5, RZ, RZ, R9 ;  /* 0x000000ffff058224 */ /* 0x000fe200078e0009 */
[----:B----4-:R-:W-:Y:S04]  /*23350*/  STL [R1+0x2e6c], R29 ;  /* 0x002e6c1d01007387 */ /* 0x010fe80000100800 */
[----:B------:R-:W3:Y:S04]  /*23360*/  LDL R14, [R1+0x1c00] ;  /* 0x001c0000010e7983 */ /* 0x000ee80000100800 */
[----:B------:R0:W-:Y:S04]  /*23370*/  STL [R1+0x4], R11 ;  /* 0x0000040b01007387 */ /* 0x0001e80000100800 */
[----:B------:R-:W4:Y:S04]  /*23380*/  LDL R10, [R1+0x1c08] ;  /* 0x001c0800010a7983 */ /* 0x000f280000100800 */
[----:B------:R-:W4:Y:S04]  /*23390*/  LDL R3, [R1+0x1c44] ;  /* 0x001c440001037983 */ /* 0x000f280000100800 */
[----:B0-----:R-:W4:Y:S04]  /*233a0*/  LDL R11, [R1+0x1c3c] ;  /* 0x001c3c00010b7983 */ /* 0x001f280000100800 */
[----:B------:R-:W-:Y:S04]  /*233b0*/  STL [R1+0x2e70], R27 ;  /* 0x002e701b01007387 */ /* 0x000fe80000100800 */
[----:B------:R-:W4:Y:S04]  /*233c0*/  LDL R9, [R1+0x1c10] ;  /* 0x001c100001097983 */ /* 0x000f280000100800 */
[----:B------:R-:W4:Y:S01]  /*233d0*/  LDL R8, [R1+0x1c4c] ;  /* 0x001c4c0001087983 */ /* 0x000f220000100800 */
[----:B------:R-:W-:-:S02]  /*233e0*/  PRMT R26, RZ, 0x7610, R26 ;  /* 0x00007610ff1a7816 */ /* 0x000fc4000000001a */
[----:B------:R-:W-:-:S04]  /*233f0*/  PRMT R25, RZ, 0x7610, R25 ;  /* 0x00007610ff197816 */ /* 0x000fc80000000019 */
[----:B------:R2:W4:Y:S01]  /*23400*/  @!P0 LDG.E.U16 R26, desc[UR38][R4.64] ;  /* 0x00000026041a8981 */ /* 0x000522000c1e1500 */
[----:B------:R-:W-:Y:S01]  /*23410*/  PRMT R21, RZ, 0x7610, R21 ;  /* 0x00007610ff157816 */ /* 0x000fe20000000015 */
[----:B--2---:R-:W-:Y:S02]  /*23420*/  @!P0 IMAD.MOV.U32 R4, RZ, RZ, R6 ;  /* 0x000000ffff048224 */ /* 0x004fe400078e0006 */
[----:B------:R-:W-:-:S05]  /*23430*/  @!P0 IMAD.MOV.U32 R5, RZ, RZ, R7 ;  /* 0x000000ffff058224 */ /* 0x000fca00078e0007 */
[----:B------:R3:W2:Y:S01]  /*23440*/  @!P0 LDG.E.U16 R25, desc[UR38][R4.64] ;  /* 0x0000002604198981 */ /* 0x0006a2000c1e1500 */
[----:B------:R-:W-:Y:S02]  /*23450*/  PRMT R19, RZ, 0x7610, R19 ;  /* 0x00007610ff137816 */ /* 0x000fe40000000013 */
[----:B------:R-:W-:Y:S01]  /*23460*/  PRMT R17, RZ, 0x7610, R17 ;  /* 0x00007610ff117816 */ /* 0x000fe20000000011 */
[----:B---3--:R-:W-:Y:S02]  /*23470*/  @!P0 IMAD.MOV.U32 R5, RZ, RZ, R14 ;  /* 0x000000ffff058224 */ /* 0x008fe400078e000e */
[----:B----4-:R-:W-:-:S05]  /*23480*/  @!P0 IMAD.MOV.U32 R4, RZ, RZ, R11 ;  /* 0x000000ffff048224 */ /* 0x010fca00078e000b */
[----:B------:R0:W3:Y:S02]  /*23490*/  @!P0 LDG.E.U16 R21, desc[UR38][R4.64] ;  /* 0x0000002604158981 */ /* 0x0000e4000c1e1500 */
[----:B0-----:R-:W-:Y:S02]  /*234a0*/  @!P0 IMAD.MOV.U32 R4, RZ, RZ, R3 ;  /* 0x000000ffff048224 */ /* 0x001fe400078e0003 */
[----:B------:R-:W-:-:S05]  /*234b0*/  @!P0 IMAD.MOV.U32 R5, RZ, RZ, R10 ;  /* 0x000000ffff058224 */ /* 0x000fca00078e000a */
[----:B------:R0:W4:Y:S02]  /*234c0*/  @!P0 LDG.E.U16 R19, desc[UR38][R4.64] ;  /* 0x0000002604138981 */ /* 0x000124000c1e1500 */
[----:B0-----:R-:W-:Y:S02]  /*234d0*/  @!P0 IMAD.MOV.U32 R4, RZ, RZ, R8 ;  /* 0x000000ffff048224 */ /* 0x001fe400078e0008 */
[----:B------:R-:W-:-:S05]  /*234e0*/  @!P0 IMAD.MOV.U32 R5, RZ, RZ, R9 ;  /* 0x000000ffff058224 */ /* 0x000fca00078e0009 */
[----:B------:R-:W4:Y:S04]  /*234f0*/  @!P0 LDG.E.U16 R17, desc[UR38][R4.64] ;  /* 0x0000002604118981 */ /* 0x000f28000c1e1500 */
[----:B------:R-:W-:Y:S04]  /*23500*/  STL [R1+0x2e74], R26 ;  /* 0x002e741a01007387 */ /* 0x000fe80000100800 */
[----:B------:R-:W4:Y:S04]  /*23510*/  LDL R7, [R1+0x1c18] ;  /* 0x001c180001077983 */ /* 0x000f280000100800 */
[----:B------:R-:W4:Y:S04]  /*23520*/  LDL R6, [R1+0x1c54] ;  /* 0x001c540001067983 */ /* 0x000f280000100800 */
[----:B--2---:R-:W-:Y:S04]  /*23530*/  STL [R1+0x2e78], R25 ;  /* 0x002e781901007387 */ /* 0x004fe80000100800 */
[----:B---3--:R-:W-:Y:S04]  /*23540*/  STL [R1+0x2e7c], R21 ;  /* 0x002e7c1501007387 */ /* 0x008fe80000100800 */
[----:B------:R-:W2:Y:S04]  /*23550*/  LDL R14, [R1+0x1c20] ;  /* 0x001c2000010e7983 */ /* 0x000ea80000100800 */
[----:B------:R-:W3:Y:S04]  /*23560*/  LDL R3, [R1+0x1c5c] ;  /* 0x001c5c0001037983 */ /* 0x000ee80000100800 */
[----:B----4-:R0:W-:Y:S04]  /*23570*/  STL [R1+0x2e80], R19 ;  /* 0x002e801301007387 */ /* 0x0101e80000100800 */
[----:B------:R-:W4:Y:S04]  /*23580*/  LDL R9, [R1+0x1c28] ;  /* 0x001c280001097983 */ /* 0x000f280000100800 */
[----:B------:R-:W4:Y:S04]  /*23590*/  LDL R8, [R1+0x1c64] ;  /* 0x001c640001087983 */ /* 0x000f280000100800 */
[----:B------:R1:W-:Y:S04]  /*235a0*/  STL [R1+0x2e84], R17 ;  /* 0x002e841101007387 */ /* 0x0003e80000100800 */
[----:B0-----:R-:W4:Y:S01]  /*235b0*/  LDL R19, [R1+0x1c30] ;  /* 0x001c300001137983 */ /* 0x001f220000100800 */
[----:B------:R-:W-:-:S02]  /*235c0*/  PRMT R13, RZ, 0x7610, R13 ;  /* 0x00007610ff0d7816 */ /* 0x000fc4000000000d */
[----:B------:R-:W-:Y:S02]  /*235d0*/  PRMT R4, RZ, 0x7610, R4 ;  /* 0x00007610ff047816 */ /* 0x000fe40000000004 */
[----:B------:R-:W-:Y:S01]  /*235e0*/  PRMT R5, RZ, 0x7610, R5 ;  /* 0x00007610ff057816 */ /* 0x000fe20000000005 */
[----:B------:R-:W4:Y:S04]  /*235f0*/  LDL R11, [R1+0x1c38] ;  /* 0x001c3800010b7983 */ /* 0x000f280000100800 */
[----:B------:R2:W4:Y:S04]  /*23600*/  @!P0 LDG.E.U16 R13, desc[UR38][R6.64] ;  /* 0x00000026060d8981 */ /* 0x000528000c1e1500 */
[----:B------:R-:W4:Y:S04]  /*23610*/  LDL R10, [R1+0x1c74] ;  /* 0x001c7400010a7983 */ /* 0x000f280000100800 */
[----:B-1----:R-:W4:Y:S01]  /*23620*/  LDL R17, [R1+0x1c6c] ;  /* 0x001c6c0001117983 */ /* 0x002f220000100800 */
[----:B--2---:R-:W-:-:S02]  /*23630*/  @!P0 IMAD.MOV.U32 R7, RZ, RZ, R14 ;  /* 0x000000ffff078224 */ /* 0x004fc400078e000e */
[----:B---3--:R-:W-:-:S05]  /*23640*/  @!P0 IMAD.MOV.U32 R6, RZ, RZ, R3 ;  /* 0x000000ffff068224 */ /* 0x008fca00078e0003 */
[----:B------:R0:W2:Y:S02]  /*23650*/  @!P0 LDG.E.U16 R4, desc[UR38][R6.64] ;  /* 0x0000002606048981 */ /* 0x0000a4000c1e1500 */
[----:B0-----:R-:W-:Y:S02]  /*23660*/  PRMT R6, RZ, 0x7610, R6 ;  /* 0x00007610ff067816 */ /* 0x001fe40000000006 */
[----:B----4-:R0:W3:Y:S02]  /*23670*/  @!P0 LDG.E.U16 R5, desc[UR38][R8.64] ;  /* 0x0000002608058981 */ /* 0x0100e4000c1e1500 */
[----:B0-----:R-:W-:Y:S02]  /*23680*/  @!P0 IMAD.MOV.U32 R9, RZ, RZ, R19 ;  /* 0x000000ffff098224 */ /* 0x001fe400078e0013 */
[----:B------:R-:W-:-:S05]  /*23690*/  @!P0 IMAD.MOV.U32 R8, RZ, RZ, R17 ;  /* 0x000000ffff088224 */ /* 0x000fca00078e0011 */
[----:B------:R-:W4:Y:S04]  /*236a0*/  @!P0 LDG.E.U16 R6, desc[UR38][R8.64] ;  /* 0x0000002608068981 */ /* 0x000f28000c1e1500 */
[----:B------:R0:W-:Y:S04]  /*236b0*/  STL [R1+0x2e88], R13 ;  /* 0x002e880d01007387 */ /* 0x0001e80000100800 */
[----:B------:R-:W4:Y:S04]  /*236c0*/  LDL R15, [R1+0x1c58] ;  /* 0x001c5800010f7983 */ /* 0x000f280000100800 */
[----:B------:R-:W4:Y:S01]  /*236d0*/  LDL R3, [R1+0x1c94] ;  /* 0x001c940001037983 */ /* 0x000f220000100800 */
[----:B------:R-:W-:-:S06]  /*236e0*/  PRMT R7, RZ, 0x7610, R7 ;  /* 0x00007610ff077816 */ /* 0x000fcc0000000007 */
[----:B------:R1:W4:Y:S04]  /*236f0*/  @!P0 LDG.E.U16 R7, desc[UR38][R10.64] ;  /* 0x000000260a078981 */ /* 0x000328000c1e1500 */
[----:B--2---:R2:W-:Y:S04]  /*23700*/  STL [R1+0x2e8c], R4 ;  /* 0x002e8c0401007387 */ /* 0x0045e80000100800 */
[----:B------:R-:W4:Y:S04]  /*23710*/  LDL R14, [R1+0x1c60] ;  /* 0x001c6000010e7983 */ /* 0x000f280000100800 */
[----:B0-----:R-:W4:Y:S04]  /*23720*/  LDL R13, [R1+0x1cb0] ;  /* 0x001cb000010d7983 */ /* 0x001f280000100800 */
[----:B---3--:R-:W-:Y:S04]  /*23730*/  STL [R1+0x2e90], R5 ;  /* 0x002e900501007387 */ /* 0x008fe80000100800 */
[----:B----4-:R0:W-:Y:S04]  /*23740*/  STL [R1+0x2e94], R6 ;  /* 0x002e940601007387 */ /* 0x0101e80000100800 */
[----:B--2---:R-:W2:Y:S04]  /*23750*/  LDL R4, [R1+0x1c7c] ;  /* 0x001c7c0001047983 */ /* 0x004ea80000100800 */
[----:B0-----:R-:W3:Y:S01]  /*23760*/  LDL R6, [R1+0x1c40] ;  /* 0x001c400001067983 */ /* 0x001ee20000100800 */
[----:B------:R-:W-:Y:S01]  /*23770*/  PRMT R8, RZ, 0x7610, R8 ;  /* 0x00007610ff087816 */ /* 0x000fe20000000008 */
[----:B-1----:R-:W-:-:S02]  /*23780*/  @!P0 IMAD.MOV.U32 R10, RZ, RZ, R3 ;  /* 0x000000ffff0a8224 */ /* 0x002fc400078e0003 */
[----:B------:R-:W-:-:S05]  /*23790*/  @!P0 IMAD.MOV.U32 R11, RZ, RZ, R15 ;  /* 0x000000ffff0b8224 */ /* 0x000fca00078e000f */
[----:B------:R0:W4:Y:S01]  /*237a0*/  @!P0 LDG.E.U16 R8, desc[UR38][R10.64] ;  /* 0x000000260a088981 */ /* 0x000122000c1e1500 */
[----:B------:R-:W-:-:S03]  /*237b0*/  PRMT R9, RZ, 0x7610, R9 ;  /* 0x00007610ff097816 */ /* 0x000fc60000000009 */
[----:B------:R1:W-:Y:S04]  /*237c0*/  STL [R1+0x2e98], R7 ;  /* 0x002e980701007387 */ /* 0x0003e80000100800 */
[----:B------:R-:W4:Y:S04]  /*237d0*/  LDL R5, [R1+0x1c68] ;  /* 0x001c680001057983 */ /* 0x000f280000100800 */
[----:B------:R-:W4:Y:S01]  /*237e0*/  LDL R3, [R1+0x1cac] ;  /* 0x001cac0001037983 */ /* 0x000f220000100800 */
[----:B0-----:R-:W-:Y:S01]  /*237f0*/  PRMT R10, RZ, 0x7610, R10 ;  /* 0x00007610ff0a7816 */ /* 0x001fe2000000000a */
[----:B------:R-:W-:-:S02]  /*23800*/  @!P0 IMAD.MOV.U32 R15, RZ, RZ, R14 ;  /* 0x000000ffff0f8224 */ /* 0x000fc400078e000e */
[----:B------:R-:W-:-:S05]  /*23810*/  @!P0 IMAD.MOV.U32 R14, RZ, RZ, R13 ;  /* 0x000000ffff0e8224 */ /* 0x000fca00078e000d */
[----:B------:R2:W4:Y:S02]  /*23820*/  @!P0 LDG.E.U16 R9, desc[UR38][R14.64] ;  /* 0x000000260e098981 */ /* 0x000524000c1e1500 */
[----:B--2---:R-:W-:Y:S02]  /*23830*/  @!P0 IMAD.MOV.U32 R14, RZ, RZ, R4 ;  /* 0x000000ffff0e8224 */ /* 0x004fe400078e0004 */
[----:B---3--:R-:W-:-:S05]  /*23840*/  @!P0 IMAD.MOV.U32 R15, RZ, RZ, R6 ;  /* 0x000000ffff0f8224 */ /* 0x008fca00078e0006 */
[----:B------:R0:W2:Y:S04]  /*23850*/  @!P0 LDG.E.U16 R10, desc[UR38][R14.64] ;  /* 0x000000260e0a8981 */ /* 0x0000a8000c1e1500 */
[----:B----4-:R3:W-:Y:S04]  /*23860*/  STL [R1+0x2e9c], R8 ;  /* 0x002e9c0801007387 */ /* 0x0107e80000100800 */
[----:B------:R-:W4:Y:S04]  /*23870*/  LDL R17, [R1+0x1c70] ;  /* 0x001c700001117983 */ /* 0x000f280000100800 */
[----:B------:R-:W4:Y:S04]  /*23880*/  LDL R13, [R1+0x1ca8] ;  /* 0x001ca800010d7983 */ /* 0x000f280000100800 */
[----:B-1----:R-:W4:Y:S04]  /*23890*/  LDL R7, [R1+0x1ca4] ;  /* 0x001ca40001077983 */ /* 0x002f280000100800 */
[----:B---3--:R-:W3:Y:S01]  /*238a0*/  LDL R8, [R1+0x1c78] ;  /* 0x001c780001087983 */ /* 0x008ee20000100800 */
[----:B0-----:R-:W-:-:S02]  /*238b0*/  @!P0 IMAD.MOV.U32 R14, RZ, RZ, R3 ;  /* 0x000000ffff0e8224 */ /* 0x001fc400078e0003 */
[----:B------:R-:W-:Y:S01]  /*238c0*/  @!P0 IMAD.MOV.U32 R15, RZ, RZ, R5 ;  /* 0x000000ffff0f8224 */ /* 0x000fe200078e0005 */
[----:B------:R-:W-:Y:S04]  /*238d0*/  STL [R1+0x2ea0], R9 ;  /* 0x002ea00901007387 */ /* 0x000fe80000100800 */
[----:B------:R-:W3:Y:S04]  /*238e0*/  LDL R6, [R1+0x1c48] ;  /* 0x001c480001067983 */ /* 0x000ee80000100800 */
[----:B------:R-:W3:Y:S04]  /*238f0*/  LDL R4, [R1+0x1c84] ;  /* 0x001c840001047983 */ /* 0x000ee80000100800 */
[----:B--2---:R-:W-:Y:S04]  /*23900*/  STL [R1+0x2ea4], R10 ;  /* 0x002ea40a01007387 */ /* 0x004fe80000100800 */
[----:B------:R-:W2:Y:S04]  /*23910*/  LDL R5, [R1+0x1c80] ;  /* 0x001c800001057983 */ /* 0x000ea80000100800 */
[----:B------:R-:W2:Y:S01]  /*23920*/  LDL R3, [R1+0x1ca0] ;  /* 0x001ca00001037983 */ /* 0x000ea20000100800 */
[----:B------:R-:W-:-:S02]  /*23930*/  PRMT R11, RZ, 0x7610, R11 ;  /* 0x00007610ff0b7816 */ /* 0x000fc4000000000b */
[----:B------:R-:W-:-:S04]  /*23940*/  PRMT R12, RZ, 0x7610, R12 ;  /* 0x00007610ff0c7816 */ /* 0x000fc8000000000c */
[----:B------:R4:W2:Y:S01]  /*23950*/  @!P0 LDG.E.U16 R11, desc[UR38][R14.64] ;  /* 0x000000260e0b8981 */ /* 0x0008a2000c1e1500 */
[----:B------:R-:W-:Y:S01]  /*23960*/  PRMT R16, RZ, 0x7610, R16 ;  /* 0x00007610ff107816 */ /* 0x000fe20000000010 */
[----:B----4-:R-:W-:Y:S02]  /*23970*/  @!P0 IMAD.MOV.U32 R14, RZ, RZ, R13 ;  /* 0x000000ffff0e8224 */ /* 0x010fe400078e000d */
[----:B------:R-:W-:-:S05]  /*23980*/  @!P0 IMAD.MOV.U32 R15, RZ, RZ, R17 ;  /* 0x000000ffff0f8224 */ /* 0x000fca00078e0011 */
[----:B------:R0:W4:Y:S01]  /*23990*/  @!P0 LDG.E.U16 R12, desc[UR38][R14.64] ;  /* 0x000000260e0c8981 */ /* 0x000122000c1e1500 */
[----:B------:R-:W-:Y:S01]  /*239a0*/  PRMT R18, RZ, 0x7610, R18 ;  /* 0x00007610ff127816 */ /* 0x000fe20000000012 */
[----:B0-----:R-:W-:Y:S02]  /*239b0*/  @!P0 IMAD.MOV.U32 R14, RZ, RZ, R7 ;  /* 0x000000ffff0e8224 */ /* 0x001fe400078e0007 */
[----:B---3--:R-:W-:-:S05]  /*239c0*/  @!P0 IMAD.MOV.U32 R15, RZ, RZ, R8 ;  /* 0x000000ffff0f8224 */ /* 0x008fca00078e0008 */
[----:B------:R0:W3:Y:S01]  /*239d0*/  @!P0 LDG.E.U16 R16, desc[UR38][R14.64] ;  /* 0x000000260e108981 */ /* 0x0000e2000c1e1500 */
[----:B------:R-:W-:Y:S01]  /*239e0*/  PRMT R20, RZ, 0x7610, R20 ;  /* 0x00007610ff147816 */ /* 0x000fe20000000014 */
[----:B0-----:R-:W-:Y:S02]  /*239f0*/  @!P0 IMAD.MOV.U32 R15, RZ, RZ, R6 ;  /* 0x000000ffff0f8224 */ /* 0x001fe400078e0006 */
[----:B------:R-:W-:-:S05]  /*23a00*/  @!P0 IMAD.MOV.U32 R14, RZ, RZ, R4 ;  /* 0x000000ffff0e8224 */ /* 0x000fca00078e0004 */
[----:B------:R2:W3:Y:S02]  /*23a10*/  @!P0 LDG.E.U16 R18, desc[UR38][R14.64] ;  /* 0x000000260e128981 */ /* 0x0004e4000c1e1500 */
[----:B--2---:R-:W-:Y:S02]  /*23a20*/  @!P0 IMAD.MOV.U32 R15, RZ, RZ, R5 ;  /* 0x000000ffff0f8224 */ /* 0x004fe400078e0005 */
[----:B------:R-:W-:-:S05]  /*23a30*/  @!P0 IMAD.MOV.U32 R14, RZ, RZ, R3 ;  /* 0x000000ffff0e8224 */ /* 0x000fca00078e0003 */
[----:B------:R-:W2:Y:S04]  /*23a40*/  @!P0 LDG.E.U16 R20, desc[UR38][R14.64] ;  /* 0x000000260e148981 */ /* 0x000ea8000c1e1500 */
[----:B------:R-:W-:Y:S04]  /*23a50*/  STL [R1+0x2ea8], R11 ;  /* 0x002ea80b01007387 */ /* 0x000fe80000100800 */
[----:B----4-:R-:W-:Y:S04]  /*23a60*/  STL [R1+0x2eac], R12 ;  /* 0x002eac0c01007387 */ /* 0x010fe80000100800 */
[----:B---3--:R-:W-:Y:S04]  /*23a70*/  STL [R1+0x2eb0], R16 ;  /* 0x002eb01001007387 */ /* 0x008fe80000100800 */
[----:B------:R-:W3:Y:S04]  /*23a80*/  LDL R13, [R1+0x1c88] ;  /* 0x001c8800010d7983 */ /* 0x000ee80000100800 */
[----:B------:R-:W4:Y:S04]  /*23a90*/  LDL R4, [R1+0x1c9c] ;  /* 0x001c9c0001047983 */ /* 0x000f280000100800 */
[----:B------:R0:W-:Y:S04]  /*23aa0*/  STL [R1+0x2eb4], R18 ;  /* 0x002eb41201007387 */ /* 0x0001e80000100800 */
[----:B------:R-:W4:Y:S04]  /*23ab0*/  LDL R21, [R1+0x1c8c] ;  /* 0x001c8c0001157983 */ /* 0x000f280000100800 */
[----:B------:R-:W4:Y:S04]  /*23ac0*/  LDL R28, [R1+0x1c90] ;  /* 0x001c9000011c7983 */ /* 0x000f280000100800 */
[----:B0-----:R-:W4:Y:S04]  /*23ad0*/  LDL R18, [R1+0x1c98] ;  /* 0x001c980001127983 */ /* 0x001f280000100800 */
        /* <DEDUP_REMOVED lines=12> */
[----:B--2---:R0:W-:Y:S04]  /*23ba0*/  STL [R1+0x2eb8], R20 ;  /* 0x002eb81401007387 */ /* 0x0041e80000100800 */
[----:B0-----:R-:W2:Y:S01]  /*23bb0*/  LDL R20, [R1+0x1c50] ;  /* 0x001c500001147983 */ /* 0x001ea20000100800 */
[----:B------:R-:W-:-:S02]  /*23bc0*/  PRMT R22, RZ, 0x7610, R22 ;  /* 0x00007610ff167816 */ /* 0x000fc40000000016 */
[----:B------:R-:W-:Y:S01]  /*23bd0*/  PRMT R23, RZ, 0x7610, R23 ;  /* 0x00007610ff177816 */ /* 0x000fe20000000017 */
[----:B---3--:R-:W-:Y:S02]  /*23be0*/  @!P0 IMAD.MOV.U32 R15, RZ, RZ, R13 ;  /* 0x000000ffff0f8224 */ /* 0x008fe400078e000d */
[----:B----4-:R-:W-:Y:S01]  /*23bf0*/  @!P0 IMAD.MOV.U32 R14, RZ, RZ, R4 ;  /* 0x000000ffff0e8224 */ /* 0x010fe200078e0004 */
[----:B------:R-:W-:Y:S01]  /*23c00*/  PRMT R24, RZ, 0x7610, R24 ;  /* 0x00007610ff187816 */ /* 0x000fe20000000018 */
[----:B------:R-:W3:Y:S04]  /*23c10*/  LDL.LU R4, [R1+0x8b8] ;  /* 0x0008b80001047983 */ /* 0x000ee80000300800 */
[----:B------:R0:W4:Y:S04]  /*23c20*/  @!P0 LDG.E.U16 R22, desc[UR38][R14.64] ;  /* 0x000000260e168981 */ /* 0x000128000c1e1500 */
[----:B------:R-:W3:Y:S04]  /*23c30*/  LDL.LU R13, [R1+0x8b0] ;  /* 0x0008b000010d7983 */ /* 0x000ee80000300800 */
[----:B------:R-:W3:Y:S04]  /*23c40*/  LDL.LU R17, [R1+0x8a8] ;  /* 0x0008a80001117983 */ /* 0x000ee80000300800 */
[----:B------:R-:W3:Y:S04]  /*23c50*/  LDL.LU R19, [R1+0x7e0] ;  /* 0x0007e00001137983 */ /* 0x000ee80000300800 */
[----:B------:R-:W3:Y:S04]  /*23c60*/  LDL.LU R27, [R1+0x7d8] ;  /* 0x0007d800011b7983 */ /* 0x000ee80000300800 */
[----:B------:R-:W3:Y:S01]  /*23c70*/  LDL.LU R29, [R1+0x7d0] ;  /* 0x0007d000011d7983 */ /* 0x000ee20000300800 */
[----:B0-----:R-:W-:-:S02]  /*23c80*/  @!P0 IMAD.MOV.U32 R14, RZ, RZ, R21 ;  /* 0x000000ffff0e8224 */ /* 0x001fc400078e0015 */
[----:B--2---:R-:W-:-:S05]  /*23c90*/  @!P0 IMAD.MOV.U32 R15, RZ, RZ, R20 ;  /* 0x000000ffff0f8224 */ /* 0x004fca00078e0014 */
[----:B------:R0:W2:Y:S02]  /*23ca0*/  @!P0 LDG.E.U16 R23, desc[UR38][R14.64] ;  /* 0x000000260e178981 */ /* 0x0000a4000c1e1500 */
[----:B0-----:R-:W-:Y:S02]  /*23cb0*/  @!P0 IMAD.MOV.U32 R14, RZ, RZ, R18 ;  /* 0x000000ffff0e8224 */ /* 0x001fe400078e0012 */
[----:B------:R-:W-:-:S05]  /*23cc0*/  @!P0 IMAD.MOV.U32 R15, RZ, RZ, R28 ;  /* 0x000000ffff0f8224 */ /* 0x000fca00078e001c */
[----:B------:R-:W3:Y:S04]  /*23cd0*/  @!P0 LDG.E.U16 R24, desc[UR38][R14.64] ;  /* 0x000000260e188981 */ /* 0x000ee8000c1e1500 */
[----:B----4-:R-:W-:Y:S01]  /*23ce0*/  STL [R1+0x2ebc], R22 ;  /* 0x002ebc1601007387 */ /* 0x010fe20000100800 */
[----:B------:R-:W0:Y:S02]  /*23cf0*/  S2R R2, SR_TID.X ;  /* 0x0000000000027919 */ /* 0x000e240000002100 */
[----:B0-----:R-:W-:-:S05]  /*23d00*/  LOP3.LUT R2, R2, 0x3f, RZ, 0xc0, !PT ;  /* 0x0000003f02027812 */ /* 0x001fca00078ec0ff */
[----:B------:R-:W-:-:S05]  /*23d10*/  IMAD.SHL.U32 R2, R2, 0x2, RZ ;  /* 0x0000000202027824 */ /* 0x000fca00078e00ff */
[----:B------:R-:W-:-:S05]  /*23d20*/  LOP3.LUT R21, R2, 0x60, RZ, 0x3c, !PT ;  /* 0x0000006002157812 */ /* 0x000fca00078e3cff */
[----:B------:R-:W-:Y:S04]  /*23d30*/  STS.U16 [R21+UR5+0x5880], R16 ;  /* 0x0058801015007988 */ /* 0x000fe80008000405 */
[----:B--2---:R-:W-:Y:S04]  /*23d40*/  STL [R1+0x2ec0], R23 ;  /* 0x002ec01701007387 */ /* 0x004fe80000100800 */
[----:B------:R-:W2:Y:S04]  /*23d50*/  LDL.LU R28, [R1+0x7c8] ;  /* 0x0007c800011c7983 */ /* 0x000ea80000300800 */
        /* <DEDUP_REMOVED lines=9> */
[----:B------:R1:W-:Y:S04]  /*23df0*/  STS.U16 [R21+UR5+0x7980], R26 ;  /* 0x0079801a15007988 */ /* 0x0003e80008000405 */
[----:B------:R4:W-:Y:S04]  /*23e00*/  STS.U16 [R21+UR5+0x7a00], R3 ;  /* 0x007a000315007988 */ /* 0x0009e80008000405 */
[----:B---3--:R-:W-:Y:S04]  /*23e10*/  STL [R1+0x2ec4], R24 ;  /* 0x002ec41801007387 */ /* 0x008fe80000100800 */
[----:B0-----:R-:W3:Y:S04]  /*23e20*/  LDL.LU R25, [R1+0x7c0] ;  /* 0x0007c00001197983 */ /* 0x001ee80000300800 */
[----:B-1----:R-:W3:Y:S04]  /*23e30*/  LDL.LU R26, [R1+0x7b8] ;  /* 0x0007b800011a7983 */ /* 0x002ee80000300800 */
[----:B----4-:R-:W4:Y:S04]  /*23e40*/  LDL.LU R3, [R1+0x7b0] ;  /* 0x0007b00001037983 */ /* 0x010f280000300800 */
[----:B------:R-:W-:Y:S04]  /*23e50*/  STS.U16 [R21+UR5+0x7a80], R4 ;  /* 0x007a800415007988 */ /* 0x000fe80008000405 */
[----:B------:R-:W-:Y:S04]  /*23e60*/  STS.U16 [R21+UR5+0x7b00], R13 ;  /* 0x007b000d15007988 */ /* 0x000fe80008000405 */
[----:B------:R-:W-:Y:S04]  /*23e70*/  STS.U16 [R21+UR5+0x7b80], R17 ;  /* 0x007b801115007988 */ /* 0x000fe80008000405 */
[----:B------:R-:W-:Y:S04]  /*23e80*/  STS.U16 [R21+UR5+0x9800], R19 ;  /* 0x0098001315007988 */ /* 0x000fe80008000405 */
[----:B------:R0:W-:Y:S04]  /*23e90*/  STS.U16 [R21+UR5+0x9880], R27 ;  /* 0x0098801b15007988 */ /* 0x0001e80008000405 */
[----:B------:R1:W-:Y:S04]  /*23ea0*/  STS.U16 [R21+UR5+0x9900], R29 ;  /* 0x0099001d15007988 */ /* 0x0003e80008000405 */
[----:B0-----:R-:W4:Y:S04]  /*23eb0*/  LDL.LU R27, [R1+0x7a8] ;  /* 0x0007a800011b7983 */ /* 0x001f280000300800 */
[----:B------:R-:W4:Y:S04]  /*23ec0*/  LDL.LU R24, [R1+0x6e0] ;  /* 0x0006e00001187983 */ /* 0x000f280000300800 */
[----:B------:R-:W4:Y:S04]  /*23ed0*/  LDL.LU R14, [R1+0x6d8] ;  /* 0x0006d800010e7983 */ /* 0x000f280000300800 */
[----:B------:R-:W4:Y:S04]  /*23ee0*/  LDL.LU R15, [R1+0x6d0] ;  /* 0x0006d000010f7983 */ /* 0x000f280000300800 */
[----:B------:R-:W4:Y:S04]  /*23ef0*/  LDL.LU R23, [R1+0x6c8] ;  /* 0x0006c80001177983 */ /* 0x000f280000300800 */
[----:B------:R-:W4:Y:S04]  /*23f00*/  LDL.LU R22, [R1+0x6c0] ;  /* 0x0006c00001167983 */ /* 0x000f280000300800 */
[----:B------:R-:W4:Y:S04]  /*23f10*/  LDL.LU R20, [R1+0x6b8] ;  /* 0x0006b80001147983 */ /* 0x000f280000300800 */
[----:B-1----:R-:W4:Y:S04]  /*23f20*/  LDL.LU R29, [R1+0x6b0] ;  /* 0x0006b000011d7983 */ /* 0x002f280000300800 */
        /* <DEDUP_REMOVED lines=15> */
[----:B---3--:R0:W-:Y:S04]  /*24020*/  STS.U16 [R21+UR5+0x9a00], R25 ;  /* 0x009a001915007988 */ /* 0x0081e80008000405 */
[----:B------:R-:W3:Y:S04]  /*24030*/  LDL.LU R19, [R1+0x90] ;  /* 0x0000900001137983 */ /* 0x000ee80000300800 */
[----:B------:R1:W-:Y:S04]  /*24040*/  STS.U16 [R21+UR5+0x9a80], R26 ;  /* 0x009a801a15007988 */ /* 0x0003e80008000405 */
[----:B----4-:R4:W-:Y:S04]  /*24050*/  STS.U16 [R21+UR5+0x9b00], R3 ;  /* 0x009b000315007988 */ /* 0x0109e80008000405 */
[----:B0-----:R-:W3:Y:S04]  /*24060*/  LDL.LU R25, [R1+0x88] ;  /* 0x0000880001197983 */ /* 0x001ee80000300800 */
[----:B-1----:R-:W3:Y:S04]  /*24070*/  LDL.LU R26, [R1+0xbc0] ;  /* 0x000bc000011a7983 */ /* 0x002ee80000300800 */
[----:B----4-:R-:W4:Y:S04]  /*24080*/  LDL.LU R3, [R1+0xbb8] ;  /* 0x000bb80001037983 */ /* 0x010f280000300800 */
[----:B------:R0:W-:Y:S04]  /*24090*/  STS.U16 [R21+UR5+0x9b80], R27 ;  /* 0x009b801b15007988 */ /* 0x0001e80008000405 */
[----:B------:R-:W-:Y:S04]  /*240a0*/  STS.U16 [R21+UR5+0xb800], R24 ;  /* 0x00b8001815007988 */ /* 0x000fe80008000405 */
[----:B------:R-:W-:Y:S04]  /*240b0*/  STS.U16 [R21+UR5+0xb880], R14 ;  /* 0x00b8800e15007988 */ /* 0x000fe80008000405 */
[----:B------:R-:W-:Y:S04]  /*240c0*/  STS.U16 [R21+UR5+0xb900], R15 ;  /* 0x00b9000f15007988 */ /* 0x000fe80008000405 */
[----:B------:R-:W-:Y:S04]  /*240d0*/  STS.U16 [R21+UR5+0xb980], R23 ;  /* 0x00b9801715007988 */ /* 0x000fe80008000405 */
[----:B0-----:R-:W4:Y:S04]  /*240e0*/  LDL.LU R27, [R1+0xbb0] ;  /* 0x000bb000011b7983 */ /* 0x001f280000300800 */
[----:B------:R-:W-:Y:S04]  /*240f0*/  STS.U16 [R21+UR5+0xba00], R22 ;  /* 0x00ba001615007988 */ /* 0x000fe80008000405 */
[----:B------:R-:W-:Y:S04]  /*24100*/  STS.U16 [R21+UR5+0xba80], R20 ;  /* 0x00ba801415007988 */ /* 0x000fe80008000405 */
[----:B------:R0:W-:Y:S04]  /*24110*/  STS.U16 [R21+UR5+0xbb00], R29 ;  /* 0x00bb001d15007988 */ /* 0x0001e80008000405 */
[----:B0-----:R-:W4:Y:S04]  /*24120*/  LDL.LU R29, [R1+0xba8] ;  /* 0x000ba800011d7983 */ /* 0x001f280000300800 */
        /* <DEDUP_REMOVED lines=9> */
[----:B--2---:R0:W-:Y:S04]  /*241c0*/  STS.U16 [R21+UR5+0xf800], R28 ;  /* 0x00f8001c15007988 */ /* 0x0041e80008000405 */
[----:B0-----:R-:W2:Y:S04]  /*241d0*/  LDL.LU R28, [R1+0xba0] ;  /* 0x000ba000011c7983 */ /* 0x001ea80000300800 */
[----:B------:R-:W-:Y:S04]  /*241e0*/  STS.U16 [R21+UR5+0xf880], R5 ;  /* 0x00f8800515007988 */ /* 0x000fe80008000405 */
[----:B------:R-:W-:Y:S04]  /*241f0*/  STS.U16 [R21+UR5+0xf900], R4 ;  /* 0x00f9000415007988 */ /* 0x000fe80008000405 */
[----:B------:R-:W-:Y:S04]  /*24200*/  STS.U16 [R21+UR5+0xf980], R13 ;  /* 0x00f9800d15007988 */ /* 0x000fe80008000405 */
[----:B------:R0:W-:Y:S04]  /*24210*/  STS.U16 [R21+UR5+0xfa00], R0 ;  /* 0x00fa000015007988 */ /* 0x0001e80008000405 */
[----:B------:R-:W-:Y:S04]  /*24220*/  STS.U16 [R21+UR5+0xfa80], R17 ;  /* 0x00fa801115007988 */ /* 0x000fe80008000405 */
[----:B---3--:R-:W-:Y:S04]  /*24230*/  STS.U16 [R21+UR5+0xfb00], R19 ;  /* 0x00fb001315007988 */ /* 0x008fe80008000405 */
[----:B------:R-:W-:Y:S01]  /*24240*/  STS.U16 [R21+UR5+0xfb80], R25 ;  /* 0x00fb801915007988 */ /* 0x000fe20008000405 */
[----:B0-----:R-:W-:-:S05]  /*24250*/  LOP3.LUT R0, R2, 0x70, RZ, 0x3c, !PT ;  /* 0x0000007002007812 */ /* 0x001fca00078e3cff */
[----:B------:R-:W-:Y:S04]  /*24260*/  STS.U16 [R0+UR5+0x1c00], R26 ;  /* 0x001c001a00007988 */ /* 0x000fe80008000405 */
[----:B----4-:R0:W-:Y:S04]  /*24270*/  STS.U16 [R0+UR5+0x1c80], R3 ;  /* 0x001c800300007988 */ /* 0x0101e80008000405 */
[----:B0-----:R-:W3:Y:S04]  /*24280*/  LDL.LU R3, [R1+0xb98] ;  /* 0x000b980001037983 */ /* 0x001ee80000300800 */
        /* <DEDUP_REMOVED lines=30> */
[----:B---3--:R0:W-:Y:S04]  /*24470*/  STS.U16 [R0+UR5+0x1e80], R3 ;  /* 0x001e800300007988 */ /* 0x0081e80008000405 */
[----:B----4-:R-:W-:Y:S04]  /*24480*/  STS.U16 [R0+UR5+0x1f00], R2 ;  /* 0x001f000200007988 */ /* 0x010fe80008000405 */
[----:B------:R-:W-:Y:S04]  /*24490*/  STS.U16 [R0+UR5+0x1f80], R24 ;  /* 0x001f801800007988 */ /* 0x000fe80008000405 */
[----:B------:R-:W-:Y:S04]  /*244a0*/  STS.U16 [R0+UR5+0x3c00], R14 ;  /* 0x003c000e00007988 */ /* 0x000fe80008000405 */
[----:B------:R-:W-:Y:S04]  /*244b0*/  STS.U16 [R0+UR5+0x3c80], R15 ;  /* 0x003c800f00007988 */ /* 0x000fe80008000405 */
[----:B------:R-:W-:Y:S04]  /*244c0*/  STS.U16 [R0+UR5+0x3d00], R23 ;  /* 0x003d001700007988 */ /* 0x000fe80008000405 */
[----:B0-----:R-:W3:Y:S04]  /*244d0*/  LDL.LU R3, [R1+0x798] ;  /* 0x0007980001037983 */ /* 0x001ee80000300800 */
[----:B------:R-:W-:Y:S04]  /*244e0*/  STS.U16 [R0+UR5+0x3d80], R22 ;  /* 0x003d801600007988 */ /* 0x000fe80008000405 */
        /* <DEDUP_REMOVED lines=10> */
[----:B0-----:R-:W4:Y:S04]  /*24590*/  LDL.LU R27, [R1+0x790] ;  /* 0x00079000011b7983 */ /* 0x001f280000300800 */
        /* <DEDUP_REMOVED lines=13> */
[----:B------:R-:W2:Y:S04]  /*24670*/  LDL.LU R24, [R1+0x778] ;  /* 0x0007780001187983 */ /* 0x000ea80000300800 */
[----:B------:R-:W2:Y:S04]  /*24680*/  LDL.LU R23, [R1+0x770] ;  /* 0x0007700001177983 */ /* 0x000ea80000300800 */
[----:B------:R-:W2:Y:S04]  /*24690*/  LDL.LU R22, [R1+0x768] ;  /* 0x0007680001167983 */ /* 0x000ea80000300800 */
[----:B------:R-:W2:Y:S04]  /*246a0*/  LDL.LU R20, [R1+0x6a0] ;  /* 0x0006a00001147983 */ /* 0x000ea80000300800 */
[----:B------:R-:W2:Y:S04]  /*246b0*/  LDL.LU R18, [R1+0x698] ;  /* 0x0006980001127983 */ /* 0x000ea80000300800 */
[----:B------:R-:W2:Y:S04]  /*246c0*/  LDL.LU R16, [R1+0x690] ;  /* 0x0006900001107983 */ /* 0x000ea80000300800 */
[----:B---3--:R0:W-:Y:S04]  /*246d0*/  STS.U16 [R0+UR5+0x9c80], R3 ;  /* 0x009c800300007988 */ /* 0x0081e80008000405 */
[----:B0-----:R-:W3:Y:S04]  /*246e0*/  LDL.LU R3, [R1+0x648] ;  /* 0x0006480001037983 */ /* 0x001ee80000300800 */
        /* <DEDUP_REMOVED lines=15> */
[----:B----4-:R0:W-:Y:S04]  /*247e0*/  STS.U16 [R0+UR5+0x9d00], R27 ;  /* 0x009d001b00007988 */ /* 0x0101e80008000405 */
[----:B------:R-:W4:Y:S04]  /*247f0*/  LDL.LU R26, [R1+0x5c] ;  /* 0x00005c00011a7983 */ /* 0x000f280000300800 */
[----:B------:R1:W-:Y:S04]  /*24800*/  STS.U16 [R0+UR5+0x9d80], R29 ;  /* 0x009d801d00007988 */ /* 0x0003e80008000405 */
[----:B0-----:R-:W4:Y:S04]  /*24810*/  LDL.LU R27, [R1+0x50] ;  /* 0x00005000011b7983 */ /* 0x001f280000300800 */
[----:B-1----:R-:W4:Y:S04]  /*24820*/  LDL.LU R29, [R1+0x44] ;  /* 0x00004400011d7983 */ /* 0x002f280000300800 */
[----:B------:R-:W4:Y:S04]  /*24830*/  LDL.LU R2, [R1+0x38] ;  /* 0x0000380001027983 */ /* 0x000f280000300800 */
[----:B------:R-:W4:Y:S04]  /*24840*/  LDL.LU R14, [R1+0x2c] ;  /* 0x00002c00010e7983 */ /* 0x000f280000300800 */
[----:B--2---:R0:W-:Y:S04]  /*24850*/  STS.U16 [R0+UR5+0x9e00], R28 ;  /* 0x009e001c00007988 */ /* 0x0041e80008000405 */
[----:B0-----:R-:W2:Y:S04]  /*24860*/  LDL.LU R28, [R1+0x20] ;  /* 0x00002000011c7983 */ /* 0x001ea80000300800 */
        /* <DEDUP_REMOVED lines=12> */
[----:B---3--:R0:W-:Y:S04]  /*24930*/  STS.U16 [R0+UR5+0xbd80], R3 ;  /* 0x00bd800300007988 */ /* 0x0081e80008000405 */
[----:B------:R1:W-:Y:S04]  /*24940*/  STS.U16 [R0+UR5+0xbe00], R12 ;  /* 0x00be000c00007988 */ /* 0x0003e80008000405 */
        /* <DEDUP_REMOVED lines=14> */
[----:B0-----:R-:W2:Y:S04]  /*24a30*/  LDL.LU R3, [R1+0x1c] ;  /* 0x00001c0001037983 */ /* 0x001ea80000300800 */
[----:B----4-:R0:W-:Y:S04]  /*24a40*/  STS.U16 [R0+UR5+0xfd80], R26 ;  /* 0x00fd801a00007988 */ /* 0x0101e80008000405 */
[----:B-1----:R-:W4:Y:S04]  /*24a50*/  LDL.LU R12, [R1+0x2eac] ;  /* 0x002eac00010c7983 */ /* 0x002f280000300800 */
[----:B---3--:R-:W3:Y:S04]  /*24a60*/  LDL.LU R11, [R1+0x2ea8] ;  /* 0x002ea800010b7983 */ /* 0x008ee80000300800 */
[----:B------:R-:W3:Y:S04]  /*24a70*/  LDL.LU R10, [R1+0x2ea4] ;  /* 0x002ea400010a7983 */ /* 0x000ee80000300800 */
[----:B------:R-:W3:Y:S04]  /*24a80*/  LDL.LU R9, [R1+0x2ea0] ;  /* 0x002ea00001097983 */ /* 0x000ee80000300800 */
[----:B------:R-:W3:Y:S04]  /*24a90*/  LDL.LU R8, [R1+0x2e9c] ;  /* 0x002e9c0001087983 */ /* 0x000ee80000300800 */
[----:B------:R-:W4:Y:S04]  /*24aa0*/  LDL.LU R7, [R1+0x2e98] ;  /* 0x002e980001077983 */ /* 0x000f280000300800 */
[----:B------:R-:W4:Y:S04]  /*24ab0*/  LDL.LU R6, [R1+0x2e94] ;  /* 0x002e940001067983 */ /* 0x000f280000300800 */
[----:B------:R-:W4:Y:S04]  /*24ac0*/  LDL.LU R5, [R1+0x2e90] ;  /* 0x002e900001057983 */ /* 0x000f280000300800 */
[----:B------:R1:W-:Y:S04]  /*24ad0*/  STS.U16 [R0+UR5+0xfe00], R27 ;  /* 0x00fe001b00007988 */ /* 0x0003e80008000405 */
[----:B------:R-:W4:Y:S04]  /*24ae0*/  LDL.LU R4, [R1+0x2e8c] ;  /* 0x002e8c0001047983 */ /* 0x000f280000300800 */
[----:B------:R-:W4:Y:S04]  /*24af0*/  LDL.LU R15, [R1+0x10] ;  /* 0x00001000010f7983 */ /* 0x000f280000300800 */
[----:B------:R-:W4:Y:S04]  /*24b00*/  LDL.LU R13, [R1+0x2e88] ;  /* 0x002e8800010d7983 */ /* 0x000f280000300800 */
[----:B------:R-:W4:Y:S04]  /*24b10*/  LDL.LU R17, [R1+0x2e84] ;  /* 0x002e840001117983 */ /* 0x000f280000300800 */
[----:B------:R-:W4:Y:S04]  /*24b20*/  LDL.LU R19, [R1+0x2e80] ;  /* 0x002e800001137983 */ /* 0x000f280000300800 */
[----:B------:R-:W4:Y:S04]  /*24b30*/  LDL.LU R21, [R1+0x2e7c] ;  /* 0x002e7c0001157983 */ /* 0x000f280000300800 */
[----:B------:R-:W4:Y:S04]  /*24b40*/  LDL.LU R25, [R1+0x2e78] ;  /* 0x002e780001197983 */ /* 0x000f280000300800 */
[----:B0-----:R-:W4:Y:S04]  /*24b50*/  LDL.LU R26, [R1+0x2e74] ;  /* 0x002e7400011a7983 */ /* 0x001f280000300800 */
[----:B------:R-:W-:Y:S04]  /*24b60*/  STS.U16 [R0+UR5+0xfe80], R29 ;  /* 0x00fe801d00007988 */ /* 0x000fe80008000405 */
[----:B------:R0:W-:Y:S04]  /*24b70*/  STS.U16 [R0+UR5+0xff00], R2 ;  /* 0x00ff000200007988 */ /* 0x0001e80008000405 */
[----:B-1----:R-:W4:Y:S01]  /*24b80*/  LDL.LU R27, [R1+0x2e70] ;  /* 0x002e7000011b7983 */ /* 0x002f220000300800 */
[----:B0-----:R-:W0:Y:S03]  /*24b90*/  S2R R2, SR_TID.X ;  /* 0x0000000000027919 */ /* 0x001e260000002100 */
[----:B------:R-:W4:Y:S04]  /*24ba0*/  LDL.LU R29, [R1+0x2e6c] ;  /* 0x002e6c00011d7983 */ /* 0x000f280000300800 */
[----:B------:R1:W-:Y:S04]  /*24bb0*/  STS.U16 [R0+UR5+0xff80], R14 ;  /* 0x00ff800e00007988 */ /* 0x0003e80008000405 */
[----:B-1----:R-:W4:Y:S01]  /*24bc0*/  LDL.LU R14, [R1+0x4] ;  /* 0x00000400010e7983 */ /* 0x002f220000300800 */
[----:B0-----:R-:W-:-:S05]  /*24bd0*/  LOP3.LUT R2, R2, 0x3f, RZ, 0xc0, !PT ;  /* 0x0000003f02027812 */ /* 0x001fca00078ec0ff */
[----:B------:R-:W-:-:S05]  /*24be0*/  IMAD.SHL.U32 R2, R2, 0x2, RZ ;  /* 0x0000000202027824 */ /* 0x000fca00078e00ff */
[----:B--2---:R0:W-:Y:S04]  /*24bf0*/  STS.U16 [R2+UR5+0x10000], R28 ;  /* 0x0100001c02007988 */ /* 0x0041e80008000405 */
[----:B0-----:R-:W2:Y:S04]  /*24c00*/  LDL.LU R28, [R1+0x2e68] ;  /* 0x002e6800011c7983 */ /* 0x001ea80000300800 */
[----:B---3--:R-:W-:Y:S04]  /*24c10*/  STS.U16 [R2+UR5+0x10c00], R8 ;  /* 0x010c000802007988 */ /* 0x008fe80008000405 */
[----:B----4-:R-:W-:Y:S04]  /*24c20*/  STS.U16 [R2+UR5+0x10800], R13 ;  /* 0x0108000d02007988 */ /* 0x010fe80008000405 */
[----:B--2---:R0:W-:Y:S02]  /*24c30*/  STS.U16 [R2+UR5+0x10400], R28 ;  /* 0x0104001c02007988 */ /* 0x0041e40008000405 */
[----:B0-----:R-:W0:Y:S02]  /*24c40*/  S2R R2, SR_TID.X ;  /* 0x0000000000027919 */ /* 0x001e240000002100 */
[----:B------:R-:W2:Y:S04]  /*24c50*/  LDL.LU R28, [R1+0x2e64] ;  /* 0x002e6400011c7983 */ /* 0x000ea80000300800 */
[----:B------:R-:W3:Y:S01]  /*24c60*/  LDL.LU R13, [R1+0xc] ;  /* 0x00000c00010d7983 */ /* 0x000ee20000300800 */
[----:B0-----:R-:W-:-:S05]  /*24c70*/  LOP3.LUT R2, R2, 0x3f, RZ, 0xc0, !PT ;  /* 0x0000003f02027812 */ /* 0x001fca00078ec0ff */
[----:B------:R-:W-:-:S05]  /*24c80*/  IMAD.SHL.U32 R8, R2, 0x2, RZ ;  /* 0x0000000202087824 */ /* 0x000fca00078e00ff */
[----:B------:R-:W-:-:S05]  /*24c90*/  LOP3.LUT R8, R8, 0x10, RZ, 0x3c, !PT ;  /* 0x0000001008087812 */ /* 0x000fca00078e3cff */
[----:B------:R0:W-:Y:S04]  /*24ca0*/  STS.U16 [R8+UR5+0x10080], R3 ;  /* 0x0100800308007988 */ /* 0x0001e80008000405 */
[----:B0-----:R-:W4:Y:S04]  /*24cb0*/  LDL.LU R3, [R1+0x2e60] ;  /* 0x002e600001037983 */ /* 0x001f280000300800 */
[----:B------:R0:W-:Y:S04]  /*24cc0*/  STS.U16 [R8+UR5+0x10480], R29 ;  /* 0x0104801d08007988 */ /* 0x0001e80008000405 */
[----:B------:R1:W-:Y:S04]  /*24cd0*/  STS.U16 [R8+UR5+0x10880], R4 ;  /* 0x0108800408007988 */ /* 0x0003e80008000405 */
[----:B0-----:R-:W2:Y:S01]  /*24ce0*/  LDL.LU R29, [R1+0x14] ;  /* 0x00001400011d7983 */ /* 0x001ea20000300800 */
[----:B-1----:R-:W0:Y:S03]  /*24cf0*/  S2R R4, SR_TID.X ;  /* 0x0000000000047919 */ /* 0x002e260000002100 */
[----:B------:R-:W-:Y:S01]  /*24d00*/  STS.U16 [R8+UR5+0x10c80], R9 ;  /* 0x010c800908007988 */ /* 0x000fe20008000405 */
[----:B0-----:R-:W-:-:S05]  /*24d10*/  LOP3.LUT R4, R4, 0x3f, RZ, 0xc0, !PT ;  /* 0x0000003f04047812 */ /* 0x001fca00078ec0ff */
[----:B------:R-:W-:-:S05]  /*24d20*/  IMAD.SHL.U32 R4, R4, 0x2, RZ ;  /* 0x0000000204047824 */ /* 0x000fca00078e00ff */
[----:B------:R-:W-:-:S05]  /*24d30*/  LOP3.LUT R4, R4, 0x20, RZ, 0x3c, !PT ;  /* 0x0000002004047812 */ /* 0x000fca00078e3cff */
[----:B----4-:R0:W-:Y:S04]  /*24d40*/  STS.U16 [R4+UR5+0x10100], R3 ;  /* 0x0101000304007988 */ /* 0x0101e80008000405 */
[----:B0-----:R-:W4:Y:S01]  /*24d50*/  LDL.LU R3, [R1+0x2e5c] ;  /* 0x002e5c0001037983 */ /* 0x001f220000300800 */
[----:B------:R-:W0:Y:S03]  /*24d60*/  S2R R2, SR_TID.X ;  /* 0x0000000000027919 */ /* 0x000e260000002100 */
[----:B------:R-:W-:Y:S04]  /*24d70*/  STS.U16 [R4+UR5+0x10500], R27 ;  /* 0x0105001b04007988 */ /* 0x000fe80008000405 */
[----:B------:R-:W-:Y:S04]  /*24d80*/  STS.U16 [R4+UR5+0x10900], R5 ;  /* 0x0109000504007988 */ /* 0x000fe80008000405 */
[----:B------:R-:W-:Y:S01]  /*24d90*/  STS.U16 [R4+UR5+0x10d00], R11 ;  /* 0x010d000b04007988 */ /* 0x000fe20008000405 */
[----:B0-----:R-:W-:-:S05]  /*24da0*/  LOP3.LUT R2, R2, 0x3f, RZ, 0xc0, !PT ;  /* 0x0000003f02027812 */ /* 0x001fca00078ec0ff */
[C---:B------:R-:W-:Y:S02]  /*24db0*/  IMAD.SHL.U32 R8, R2.reuse, 0x2, RZ ;  /* 0x0000000202087824 */ /* 0x040fe400078e00ff */
[----:B------:R-:W-:-:S03]  /*24dc0*/  IMAD.SHL.U32 R2, R2, 0x2, RZ ;  /* 0x0000000202027824 */ /* 0x000fc600078e00ff */
[----:B------:R-:W-:Y:S02]  /*24dd0*/  LOP3.LUT R8, R8, 0x30, RZ, 0x3c, !PT ;  /* 0x0000003008087812 */ /* 0x000fe400078e3cff */
[----:B------:R-:W-:-:S03]  /*24de0*/  LOP3.LUT R2, R2, 0x40, RZ, 0x3c, !PT ;  /* 0x0000004002027812 */ /* 0x000fc600078e3cff */
[----:B--2---:R-:W-:Y:S04]  /*24df0*/  STS.U16 [R8+UR5+0x10180], R29 ;  /* 0x0101801d08007988 */ /* 0x004fe80008000405 */
[----:B------:R-:W-:Y:S04]  /*24e00*/  STS.U16 [R8+UR5+0x10580], R26 ;  /* 0x0105801a08007988 */ /* 0x000fe80008000405 */
[----:B------:R-:W-:Y:S04]  /*24e10*/  STS.U16 [R8+UR5+0x10980], R6 ;  /* 0x0109800608007988 */ /* 0x000fe80008000405 */
[----:B------:R-:W-:Y:S04]  /*24e20*/  STS.U16 [R8+UR5+0x10d80], R12 ;  /* 0x010d800c08007988 */ /* 0x000fe80008000405 */
[----:B------:R4:W-:Y:S04]  /*24e30*/  STS.U16 [R2+UR5+0x10200], R15 ;  /* 0x0102000f02007988 */ /* 0x0009e80008000405 */
[----:B------:R-:W-:Y:S04]  /*24e40*/  STS.U16 [R2+UR5+0x10600], R25 ;  /* 0x0106001902007988 */ /* 0x000fe80008000405 */
[----:B------:R-:W-:Y:S04]  /*24e50*/  STS.U16 [R2+UR5+0x10a00], R7 ;  /* 0x010a000702007988 */ /* 0x000fe80008000405 */
[----:B------:R-:W-:Y:S01]  /*24e60*/  STS.U16 [R2+UR5+0x10e00], R16 ;  /* 0x010e001002007988 */ /* 0x000fe20008000405 */
[----:B----4-:R-:W-:-:S05]  /*24e70*/  IMAD.SHL.U32 R15, R3, 0x2, RZ ;  /* 0x00000002030f7824 */ /* 0x010fca00078e00ff */
[----:B------:R-:W-:-:S05]  /*24e80*/  LOP3.LUT R15, R15, 0x50, RZ, 0x3c, !PT ;  /* 0x000000500f0f7812 */ /* 0x000fca00078e3cff */
[----:B---3--:R0:W-:Y:S04]  /*24e90*/  STS.U16 [R15+UR5+0x10280], R13 ;  /* 0x0102800d0f007988 */ /* 0x0081e80008000405 */
[----:B------:R-:W-:Y:S04]  /*24ea0*/  STS.U16 [R15+UR5+0x10680], R21 ;  /* 0x010680150f007988 */ /* 0x000fe80008000405 */
[----:B------:R-:W-:Y:S01]  /*24eb0*/  STS.U16 [R15+UR5+0x10a80], R10 ;  /* 0x010a800a0f007988 */ /* 0x000fe20008000405 */
[----:B0-----:R-:W-:-:S03]  /*24ec0*/  IMAD.SHL.U32 R13, R3, 0x2, RZ ;  /* 0x00000002030d7824 */ /* 0x001fc600078e00ff */
[----:B------:R-:W-:Y:S02]  /*24ed0*/  STS.U16 [R15+UR5+0x10e80], R20 ;  /* 0x010e80140f007988 */ /* 0x000fe40008000405 */
[----:B------:R-:W-:-:S05]  /*24ee0*/  LOP3.LUT R13, R13, 0x60, RZ, 0x3c, !PT ;  /* 0x000000600d0d7812 */ /* 0x000fca00078e3cff */
[----:B------:R0:W-:Y:S04]  /*24ef0*/  STS.U16 [R13+UR5+0x10300], R28 ;  /* 0x0103001c0d007988 */ /* 0x0001e80008000405 */
[----:B0-----:R-:W2:Y:S01]  /*24f00*/  LDL.LU R28, [R1+0x2e58] ;  /* 0x002e5800011c7983 */ /* 0x001ea20000300800 */
[----:B------:R-:W0:Y:S01]  /*24f10*/  S2R R3, SR_TID.X ;  /* 0x0000000000037919 */ /* 0x000e220000002100 */
[----:B------:R-:W1:Y:S02]  /*24f20*/  S2R R15, SR_TID.X ;  /* 0x00000000000f7919 */ /* 0x000e640000002100 */
[----:B------:R-:W-:Y:S04]  /*24f30*/  STS.U16 [R13+UR5+0x10700], R19 ;  /* 0x010700130d007988 */ /* 0x000fe80008000405 */
[----:B------:R-:W-:Y:S04]  /*24f40*/  STS.U16 [R13+UR5+0x10b00], R18 ;  /* 0x010b00120d007988 */ /* 0x000fe80008000405 */
[----:B------:R-:W-:Y:S04]  /*24f50*/  STS.U16 [R13+UR5+0x10f00], R22 ;  /* 0x010f00160d007988 */ /* 0x000fe80008000405 */
[----:B------:R-:W-:Y:S04]  /*24f60*/  STS.U16 [R0+UR5+0x10380], R14 ;  /* 0x0103800e00007988 */ /* 0x000fe80008000405 */
[----:B------:R-:W-:Y:S04]  /*24f70*/  STS.U16 [R0+UR5+0x10780], R17 ;  /* 0x0107801100007988 */ /* 0x000fe80008000405 */
[----:B------:R-:W-:Y:S04]  /*24f80*/  STS.U16 [R0+UR5+0x10b80], R23 ;  /* 0x010b801700007988 */ /* 0x000fe80008000405 */
[----:B------:R-:W-:Y:S01]  /*24f90*/  STS.U16 [R0+UR5+0x10f80], R24 ;  /* 0x010f801800007988 */ /* 0x000fe20008000405 */
[----:B------:R-:W-:Y:S01]  /*24fa0*/  BAR.SYNC.DEFER_BLOCKING 0x0 ;  /* 0x0000000000007b1d */ /* 0x000fe20000010000 */
[----:B0-----:R-:W-:Y:S01]  /*24fb0*/  LOP3.LUT R3, R3, 0x7, RZ, 0xc0, !PT ;  /* 0x0000000703037812 */ /* 0x001fe200078ec0ff */
[----:B-1----:R-:W-:-:S04]  /*24fc0*/  IMAD.SHL.U32 R15, R15, 0x2, RZ ;  /* 0x000000020f0f7824 */ /* 0x002fc800078e00ff */
[----:B------:R-:W-:-:S05]  /*24fd0*/  IMAD R3, R3, 0x90, RZ ;  /* 0x0000009003037824 */ /* 0x000fca00078e02ff */
[----:B------:R-:W-:-:S05]  /*24fe0*/  LOP3.LUT R2, R3, 0x30, R15, 0x78, !PT ;  /* 0x0000003003027812 */ /* 0x000fca00078e780f */
[----:B------:R-:W0:Y:S04]  /*24ff0*/  LDSM.16.M88.4 R12, [R2+UR5+0x10000] ;  /* 0x01000005020c783b */ /* 0x000e280008000200 */
[----:B------:R-:W-:Y:S04]  /*25000*/  LDSM.16.M88.4 R20, [R2+UR5+0x10800] ;  /* 0x010800050214783b */ /* 0x000fe80008000200 */
[----:B------:R-:W-:Y:S04]  /*25010*/  LDSM.16.M88.4 R24, [R2+UR5+0x10c00] ;  /* 0x010c00050218783b */ /* 0x000fe80008000200 */
[----:B0-----:R-:W-:Y:S01]  /*25020*/  STL.64 [R1+0x10], R12 ;  /* 0x0000100c01007387 */ /* 0x001fe20000100a00 */
[----:B------:R-:W-:-:S03]  /*25030*/  IMAD.MOV.U32 R4, RZ, RZ, R12 ;  /* 0x000000ffff047224 */ /* 0x000fc600078e000c */
[----:B------:R-:W-:Y:S01]  /*25040*/  STL.64 [R1+0x18], R14 ;  /* 0x0000180e01007387 */ /* 0x000fe20000100a00 */
[----:B------:R-:W-:-:S03]  /*25050*/  IMAD.MOV.U32 R3, RZ, RZ, R13 ;  /* 0x000000ffff037224 */ /* 0x000fc600078e000d */
[----:B------:R-:W0:Y:S04]  /*25060*/  LDSM.16.M88.4 R12, [R2+UR5+0x10400] ;  /* 0x01040005020c783b */ /* 0x000e280008000200 */
[----:B0-----:R-:W-:Y:S04]  /*25070*/  STL.64 [R1], R12 ;  /* 0x0000000c01007387 */ /* 0x001fe80000100a00 */
[----:B------:R-:W-:Y:S04]  /*25080*/  STL.64 [R1+0x8], R14 ;  /* 0x0000080e01007387 */ /* 0x000fe80000100a00 */
[----:B------:R-:W-:Y:S04]  /*25090*/  STL [R1+0x2aa4], R22 ;  /* 0x002aa41601007387 */ /* 0x000fe80000100800 */
[----:B------:R-:W-:Y:S04]  /*250a0*/  STL [R1+0x2aa0], R23 ;  /* 0x002aa01701007387 */ /* 0x000fe80000100800 */
[----:B------:R0:W-:Y:S02]  /*250b0*/  STL.64 [R1+0x2e50], R20 ;  /* 0x002e501401007387 */ /* 0x0001e40000100a00 */
[----:B0-----:R-:W-:-:S02]  /*250c0*/  IMAD.MOV.U32 R20, RZ, RZ, R4 ;  /* 0x000000ffff147224 */ /* 0x001fc400078e0004 */
[----:B------:R-:W-:Y:S04]  /*250d0*/  STL [R1+0x2aac], R26 ;  /* 0x002aac1a01007387 */ /* 0x000fe80000100800 */
[----:B------:R-:W-:Y:S04]  /*250e0*/  STL [R1+0x2aa8], R27 ;  /* 0x002aa81b01007387 */ /* 0x000fe80000100800 */
[----:B--2---:R-:W0:Y:S04]  /*250f0*/  LDSM.16.MT88.4 R4, [R28+UR5+0x80] ;  /* 0x000080051c04783b */ /* 0x004e280008004200 */
[----:B------:R-:W1:Y:S04]  /*25100*/  LDSM.16.MT88.4 R16, [R28+UR5+0x100] ;  /* 0x000100051c10783b */ /* 0x000e680008004200 */
[----:B------:R-:W-:Y:S04]  /*25110*/  LDSM.16.MT88.4 R8, [R28+UR5] ;  /* 0x000000051c08783b */ /* 0x000fe80008004200 */
[----:B0-----:R-:W-:Y:S04]  /*25120*/  STL.64 [R1+0x2e48], R6 ;  /* 0x002e480601007387 */ /* 0x001fe80000100a00 */
[----:B------:R0:W-:Y:S04]  /*25130*/  STL.64 [R1+0x2e40], R4 ;  /* 0x002e400401007387 */ /* 0x0001e80000100a00 */
[----:B0-----:R-:W2:Y:S04]  /*25140*/  LDL.LU.64 R4, [R1+0x5e0] ;  /* 0x0005e00001047983 */ /* 0x001ea80000300a00 */
[----:B------:R-:W2:Y:S01]  /*25150*/  LDL.LU.64 R6, [R1+0x5e8] ;  /* 0x0005e80001067983 */ /* 0x000ea20000300a00 */
[----:B------:R-:W-:-:S02]  /*25160*/  IMAD.MOV.U32 R0, RZ, RZ, R12 ;  /* 0x000000ffff007224 */ /* 0x000fc400078e000c */
[----:B------:R-:W-:Y:S01]  /*25170*/  IMAD.MOV.U32 R29, RZ, RZ, R13 ;  /* 0x000000ffff1d7224 */ /* 0x000fe200078e000d */
[----:B-1----:R-:W-:Y:S04]  /*25180*/  STL.64 [R1+0x2e00], R18 ;  /* 0x002e001201007387 */ /* 0x002fe80000100a00 */
[----:B------:R-:W-:Y:S04]  /*25190*/  STL.64 [R1+0x2df8], R16 ;  /* 0x002df81001007387 */ /* 0x000fe80000100a00 */
[----:B------:R-:W0:Y:S04]  /*251a0*/  LDSM.16.MT88.4 R12, [R28+UR5+0x180] ;  /* 0x000180051c0c783b */ /* 0x000e280008004200 */
[----:B------:R-:W1:Y:S01]  /*251b0*/  LDSM.16.MT88.4 R16, [R28+UR5+0x200] ;  /* 0x000200051c10783b */ /* 0x000e620008004200 */
[----:B------:R-:W-:-:S03]  /*251c0*/  IMAD.MOV.U32 R21, RZ, RZ, R3 ;  /* 0x000000ffff157224 */ /* 0x000fc600078e0003 */
[----:B0-----:R1:W-:Y:S04]  /*251d0*/  STL.64 [R1+0x2de0], R14 ;  /* 0x002de00e01007387 */ /* 0x0013e80000100a00 */
[----:B------:R0:W-:Y:S01]  /*251e0*/  STL.64 [R1+0x2dd8], R12 ;  /* 0x002dd80c01007387 */ /* 0x0001e20000100a00 */
[----:B-1----:R-:W-:Y:S02]  /*251f0*/  IMAD.MOV.U32 R15, RZ, RZ, R16 ;  /* 0x000000ffff0f7224 */ /* 0x002fe400078e0010 */
[----:B------:R-:W-:Y:S02]  /*25200*/  IMAD.MOV.U32 R14, RZ, RZ, R17 ;  /* 0x000000ffff0e7224 */ /* 0x000fe400078e0011 */
[----:B0-----:R-:W-:Y:S02]  /*25210*/  IMAD.MOV.U32 R13, RZ, RZ, R18 ;  /* 0x000000ffff0d7224 */ /* 0x001fe400078e0012 */
[----:B------:R-:W-:Y:S01]  /*25220*/  IMAD.MOV.U32 R12, RZ, RZ, R19 ;  /* 0x000000ffff0c7224 */ /* 0x000fe200078e0013 */
[----:B------:R-:W-:Y:S04]  /*25230*/  STL.64 [R1+0x2e10], R14 ;  /* 0x002e100e01007387 */ /* 0x000fe80000100a00 */
[----:B------:R0:W-:Y:S01]  /*25240*/  STL.64 [R1+0x2e08], R12 ;  /* 0x002e080c01007387 */ /* 0x0001e20000100a00 */
[----:B--2---:R-:W-:-:S15]  /*25250*/  HMMA.16816.F32 R4, R8, R20, R4 ;  /* 0x000000140804723c */ /* 0x004fde0000001804 */
[----:B------:R-:W-:-:S04]  /*25260*/  NOP ;  /* 0x0000000000007918 */ /* 0x000fc80000000000 */
[----:B------:R1:W-:Y:S04]  /*25270*/  STL [R1+0x150], R4 ;  /* 0x0001500401007387 */ /* 0x0003e80000100800 */
[----:B------:R-:W2:Y:S04]  /*25280*/  LDL.LU.64 R20, [R1+0x4f0] ;  /* 0x0004f00001147983 */ /* 0x000ea80000300a00 */
[----:B------:R-:W2:Y:S04]  /*25290*/  LDL.LU.64 R22, [R1+0x4f8] ;  /* 0x0004f80001167983 */ /* 0x000ea80000300a00 */
[----:B------:R-:W3:Y:S04]  /*252a0*/  LDL.LU.64 R16, [R1+0x4c0] ;  /* 0x0004c00001107983 */ /* 0x000ee80000300a00 */
[----:B------:R-:W3:Y:S04]  /*252b0*/  LDL.LU.64 R18, [R1+0x4c8] ;  /* 0x0004c80001127983 */ /* 0x000ee80000300a00 */
[----:B0-----:R-:W4:Y:S04]  /*252c0*/  LDL.LU.64 R12, [R1+0x420] ;  /* 0x00042000010c7983 */ /* 0x001f280000300a00 */
[----:B------:R-:W2:Y:S01]  /*252d0*/  LDL.LU.64 R14, [R1+0x428] ;  /* 0x00042800010e7983 */ /* 0x000ea20000300a00 */
[----:B------:R-:W-:-:S02]  /*252e0*/  IMAD.MOV.U32 R26, RZ, RZ, R0 ;  /* 0x000000ffff1a7224 */ /* 0x000fc400078e0000 */
[----:B------:R-:W-:Y:S02]  /*252f0*/  IMAD.MOV.U32 R0, RZ, RZ, R7 ;  /* 0x000000ffff007224 */ /* 0x000fe400078e0007 */
[----:B------:R-:W-:Y:S02]  /*25300*/  IMAD.MOV.U32 R2, RZ, RZ, R6 ;  /* 0x000000ffff027224 */ /* 0x000fe400078e0006 */
[----:B------:R-:W-:Y:S01]  /*25310*/  IMAD.MOV.U32 R3, RZ, RZ, R5 ;  /* 0x000000ffff037224 */ /* 0x000fe200078e0005 */
[----:B--2---:R-:W-:Y:S04]  /*25320*/  STL.64 [R1+0x2e20], R14 ;  /* 0x002e200e01007387 */ /* 0x004fe80000100a00 */
[----:B----4-:R0:W-:Y:S04]  /*25330*/  STL.64 [R1+0x2e18], R12 ;  /* 0x002e180c01007387 */ /* 0x0101e80000100a00 */
[----:B-1----:R-:W2:Y:S04]  /*25340*/  LDL.LU.64 R4, [R1+0x390] ;  /* 0x0003900001047983 */ /* 0x002ea80000300a00 */
[----:B------:R-:W2:Y:S01]  /*25350*/  LDL.LU.64 R6, [R1+0x398] ;  /* 0x0003980001067983 */ /* 0x000ea20000300a00 */
[----:B0-----:R-:W-:-:S02]  /*25360*/  IMAD.MOV.U32 R12, RZ, RZ, R26 ;  /* 0x000000ffff0c7224 */ /* 0x001fc400078e001a */
[----:B------:R-:W-:-:S07]  /*25370*/  IMAD.MOV.U32 R13, RZ, RZ, R29 ;  /* 0x000000ffff0d7224 */ /* 0x000fce00078e001d */
[C---:B------:R-:W-:Y:S01]  /*25380*/  HMMA.16816.F32 R20, R8.reuse, R12, R20 ;  /* 0x0000000c0814723c */ /* 0x040fe20000001814 */
[----:B------:R-:W-:Y:S04]  /*25390*/  STL [R1+0x2b28], R0 ;  /* 0x002b280001007387 */ /* 0x000fe80000100800 */
[----:B------:R-:W-:Y:S04]  /*253a0*/  STL [R1+0x2b24], R2 ;  /* 0x002b240201007387 */ /* 0x000fe80000100800 */
[----:B------:R-:W-:Y:S10]  /*253b0*/  STL [R1+0x2b20], R3 ;  /* 0x002b200301007387 */ /* 0x000ff40000100800 */
[----:B------:R0:W-:Y:S04]  /*253c0*/  STL.64 [R1+0x140], R20 ;  /* 0x0001401401007387 */ /* 0x0001e80000100a00 */
[----:B------:R-:W-:Y:S04]  /*253d0*/  STL.64 [R1+0x148], R22 ;  /* 0x0001481601007387 */ /* 0x000fe80000100a00 */
[----:B0-----:R-:W3:Y:S04]  /*253e0*/  LDL.LU.64 R20, [R1+0x2e50] ;  /* 0x002e500001147983 */ /* 0x001ee80000300a00 */
[----:B------:R0:W-:Y:S04]  /*253f0*/  STL.64 [R1+0x2e38], R12 ;  /* 0x002e380c01007387 */ /* 0x0001e80000100a00 */
[----:B0-----:R-:W4:Y:S04]  /*25400*/  LDL.LU.64 R12, [R1+0x5c0] ;  /* 0x0005c000010c7983 */ /* 0x001f280000300a00 */
[----:B------:R-:W4:Y:S01]  /*25410*/  LDL.LU.64 R14, [R1+0x5c8] ;  /* 0x0005c800010e7983 */ /* 0x000f220000300a00 */
[----:B---3--:R-:W-:-:S15]  /*25420*/  HMMA.16816.F32 R16, R8, R20, R16 ;  /* 0x000000140810723c */ /* 0x008fde0000001810 */
[----:B------:R-:W-:-:S04]  /*25430*/  NOP ;  /* 0x0000000000007918 */ /* 0x000fc80000000000 */
[----:B------:R0:W-:Y:S04]  /*25440*/  STL.64 [R1+0x130], R16 ;  /* 0x0001301001007387 */ /* 0x0001e80000100a00 */
[----:B------:R1:W-:Y:S01]  /*25450*/  STL [R1+0x138], R18 ;  /* 0x0001381201007387 */ /* 0x0003e20000100800 */
[----:B------:R-:W-:-:S03]  /*25460*/  IMAD.MOV.U32 R0, RZ, RZ, R19 ;  /* 0x000000ffff007224 */ /* 0x000fc600078e0013 */
[----:B0-----:R-:W3:Y:S04]  /*25470*/  LDL.LU.64 R16, [R1+0x340] ;  /* 0x0003400001107983 */ /* 0x001ee80000300a00 */
[----:B-1----:R-:W3:Y:S01]  /*25480*/  LDL.LU.64 R18, [R1+0x348] ;  /* 0x0003480001127983 */ /* 0x002ee20000300a00 */
[----:B--2---:R-:W-:Y:S03]  /*25490*/  HMMA.16816.F32 R8, R8, R24, R4 ;  /* 0x000000180808723c */ /* 0x004fe60000001804 */
[----:B---3--:R-:W-:Y:S04]  /*254a0*/  STL.64 [R1+0x2e30], R18 ;  /* 0x002e301201007387 */ /* 0x008fe80000100a00 */
[----:B------:R0:W-:Y:S04]  /*254b0*/  STL.64 [R1+0x2e28], R16 ;  /* 0x002e281001007387 */ /* 0x0001e80000100a00 */
[----:B0-----:R-:W2:Y:S04]  /*254c0*/  LDL.LU.64 R16, [R1+0x4e0] ;  /* 0x0004e00001107983 */ /* 0x001ea80000300a00 */
[----:B------:R-:W2:Y:S04]  /*254d0*/  LDL.LU.64 R18, [R1+0x4e8] ;  /* 0x0004e80001127983 */ /* 0x000ea80000300a00 */
[----:B------:R-:W-:Y:S04]  /*254e0*/  STL [R1+0x2b98], R0 ;  /* 0x002b980001007387 */ /* 0x000fe80000100800 */
[----:B------:R-:W4:Y:S04]  /*254f0*/  LDL.LU.64 R6, [R1+0x2e48] ;  /* 0x002e480001067983 */ /* 0x000f280000300a00 */
[----:B------:R-:W4:Y:S04]  /*25500*/  LDL.LU.64 R4, [R1+0x2e40] ;  /* 0x002e400001047983 */ /* 0x000f280000300a00 */
[----:B------:R0:W-:Y:S04]  /*25510*/  STL.64 [R1+0x120], R8 ;  /* 0x0001200801007387 */ /* 0x0001e80000100a00 */
[----:B------:R-:W-:Y:S04]  /*25520*/  STL.64 [R1+0x128], R10 ;  /* 0x0001280a01007387 */ /* 0x000fe80000100a00 */
[----:B0-----:R-:W4:Y:S02]  /*25530*/  LDL.64 R8, [R1+0x10] ;  /* 0x0000100001087983 */ /* 0x001f240000100a00 */
[----:B----4-:R-:W-:-:S15]  /*25540*/  HMMA.16816.F32 R12, R4, R8, R12 ;  /* 0x00000008040c723c */ /* 0x010fde000000180c */
[----:B------:R-:W-:-:S04]  /*25550*/  NOP ;  /* 0x0000000000007918 */ /* 0x000fc80000000000 */
[----:B------:R-:W-:Y:S02]  /*25560*/  IMAD.MOV.U32 R26, RZ, RZ, R12 ;  /* 0x000000ffff1a7224 */ /* 0x000fe400078e000c */
[----:B------:R-:W-:Y:S02]  /*25570*/  IMAD.MOV.U32 R27, RZ, RZ, R13 ;  /* 0x000000ffff1b7224 */ /* 0x000fe400078e000d */
[----:B------:R-:W2:Y:S01]  /*25580*/  LDL.LU.64 R12, [R1+0x2e38] ;  /* 0x002e3800010c7983 */ /* 0x000ea20000300a00 */
[----:B------:R-:W-:Y:S02]  /*25590*/  IMAD.MOV.U32 R22, RZ, RZ, R14 ;  /* 0x000000ffff167224 */ /* 0x000fe400078e000e */
[----:B------:R-:W-:Y:S02]  /*255a0*/  IMAD.MOV.U32 R23, RZ, RZ, R15 ;  /* 0x000000ffff177224 */ /* 0x000fe400078e000f */
[----:B--2---:R-:W-:Y:S01]  /*255b0*/  HMMA.16816.F32 R12, R4, R12, R16 ;  /* 0x0000000c040c723c */ /* 0x004fe20000001810 */
[----:B------:R-:W2:Y:S04]  /*255c0*/  LDL.LU.64 R18, [R1+0x2e30] ;  /* 0x002e300001127983 */ /* 0x000ea80000300a00 */
[----:B------:R-:W2:-:S14]  /*255d0*/  LDL.LU.64 R16, [R1+0x2e28] ;  /* 0x002e280001107983 */ /* 0x000e9c0000300a00 */
[----:B------:R-:W-:Y:S04]  /*255e0*/  STL.64 [R1+0x100], R12 ;  /* 0x0001000c01007387 */ /* 0x000fe80000100a00 */
[----:B------:R0:W-:Y:S04]  /*255f0*/  STL.64 [R1+0x108], R14 ;  /* 0x0001080e01007387 */ /* 0x0001e80000100a00 */
[----:B0-----:R-:W3:Y:S04]  /*25600*/  LDL.LU.64 R14, [R1+0x2e20] ;  /* 0x002e2000010e7983 */ /* 0x001ee80000300a00 */
[----:B------:R-:W3:Y:S02]  /*25610*/  LDL.LU.64 R12, [R1+0x2e18] ;  /* 0x002e1800010c7983 */ /* 0x000ee40000300a00 */
[C---:B---3--:R-:W-:Y:S08]  /*25620*/  HMMA.16816.F32 R12, R4.reuse, R20, R12 ;  /* 0x00000014040c723c */ /* 0x048ff0000000180c */
[----:B--2---:R-:W-:Y:S11]  /*25630*/  HMMA.16816.F32 R4, R4, R24, R16 ;  /* 0x000000180404723c */ /* 0x004ff60000001810 */
[----:B------:R-:W-:Y:S04]  /*25640*/  STL.64 [R1+0xf0], R12 ;  /* 0x0000f00c01007387 */ /* 0x000fe80000100a00 */
[----:B------:R0:W-:Y:S01]  /*25650*/  STL [R1+0xf8], R14 ;  /* 0x0000f80e01007387 */ /* 0x0001e20000100800 */
[----:B------:R-:W-:-:S03]  /*25660*/  IMAD.MOV.U32 R29, RZ, RZ, R15 ;  /* 0x000000ffff1d7224 */ /* 0x000fc600078e000f */
[----:B0-----:R-:W2:Y:S04]  /*25670*/  LDL.LU.64 R14, [R1+0x2e10] ;  /* 0x002e1000010e7983 */ /* 0x001ea80000300a00 */
[----:B------:R-:W3:Y:S04]  /*25680*/  LDL.LU.64 R12, [R1+0x2e08] ;  /* 0x002e0800010c7983 */ /* 0x000ee80000300a00 */
[----:B------:R-:W-:Y:S04]  /*25690*/  STL.64 [R1+0x2df0], R22 ;  /* 0x002df01601007387 */ /* 0x000fe80000100a00 */
[----:B------:R0:W-:Y:S04]  /*256a0*/  STL.64 [R1+0x2de8], R20 ;  /* 0x002de81401007387 */ /* 0x0001e80000100a00 */
[----:B0-----:R-:W4:Y:S04]  /*256b0*/  LDL.LU.64 R20, [R1+0x5a0] ;  /* 0x0005a00001147983 */ /* 0x001f280000300a00 */
[----:B------:R-:W4:Y:S04]  /*256c0*/  LDL.LU.64 R22, [R1+0x5a8] ;  /* 0x0005a80001167983 */ /* 0x000f280000300a00 */
[----:B------:R-:W-:Y:S04]  /*256d0*/  STL [R1+0x2b9c], R29 ;  /* 0x002b9c1d01007387 */ /* 0x000fe80000100800 */
[----:B------:R-:W4:Y:S04]  /*256e0*/  LDL.LU.64 R18, [R1+0x2e00] ;  /* 0x002e000001127983 */ /* 0x000f280000300a00 */
[----:B------:R-:W4:Y:S04]  /*256f0*/  LDL.LU.64 R16, [R1+0x2df8] ;  /* 0x002df80001107983 */ /* 0x000f280000300a00 */
[----:B------:R-:W-:Y:S04]  /*25700*/  STL.64 [R1+0xc0], R4 ;  /* 0x0000c00401007387 */ /* 0x000fe80000100a00 */
[----:B------:R4:W-:Y:S01]  /*25710*/  STL.64 [R1+0xc8], R6 ;  /* 0x0000c80601007387 */ /* 0x0009e20000100a00 */
[----:B------:R-:W-:-:S02]  /*25720*/  IMAD.MOV.U32 R2, RZ, RZ, R8 ;  /* 0x000000ffff027224 */ /* 0x000fc400078e0008 */
[----:B------:R-:W-:Y:S01]  /*25730*/  IMAD.MOV.U32 R0, RZ, RZ, R9 ;  /* 0x000000ffff007224 */ /* 0x000fe200078e0009 */
[----:B----4-:R-:W-:Y:S01]  /*25740*/  HMMA.16816.F32 R4, R16, R8, R20 ;  /* 0x000000081004723c */ /* 0x010fe20000001814 */
[----:B------:R-:W0:-:S15]  /*25750*/  LDSM.16.MT88.4 R8, [R28+UR5+0x280] ;  /* 0x000280051c08783b */ /* 0x000e1e0008004200 */
[----:B------:R-:W-:-:S03]  /*25760*/  NOP ;  /* 0x0000000000007918 */ /* 0x000fc60000000000 */
[----:B------:R1:W-:Y:S04]  /*25770*/  STL.64 [R1+0xb0], R4 ;  /* 0x0000b00401007387 */ /* 0x0003e80000100a00 */
[----:B------:R4:W-:Y:S04]  /*25780*/  STL.64 [R1+0xb8], R6 ;  /* 0x0000b80601007387 */ /* 0x0009e80000100a00 */
[----:B------:R-:W2:Y:S04]  /*25790*/  LDL.LU.64 R20, [R1+0x4b0] ;  /* 0x0004b00001147983 */ /* 0x000ea80000300a00 */
[----:B------:R-:W2:Y:S04]  /*257a0*/  LDL.LU.64 R22, [R1+0x4b8] ;  /* 0x0004b80001167983 */ /* 0x000ea80000300a00 */
[----:B-1----:R-:W2:Y:S04]  /*257b0*/  LDL.LU.64 R4, [R1+0x3e0] ;  /* 0x0003e00001047983 */ /* 0x002ea80000300a00 */
[----:B----4-:R-:W4:Y:S04]  /*257c0*/  LDL.LU.64 R6, [R1+0x3e8] ;  /* 0x0003e80001067983 */ /* 0x010f280000300a00 */
[----:B0-----:R3:W-:Y:S04]  /*257d0*/  STL.64 [R1+0x2d68], R10 ;  /* 0x002d680a01007387 */ /* 0x0017e80000100a00 */
[----:B------:R2:W-:Y:S01]  /*257e0*/  STL.64 [R1+0x2d60], R8 ;  /* 0x002d600801007387 */ /* 0x0005e20000100a00 */
[----:B---3--:R-:W-:-:S02]  /*257f0*/  IMAD.MOV.U32 R10, RZ, RZ, R13 ;  /* 0x000000ffff0a7224 */ /* 0x008fc400078e000d */
[----:B------:R-:W-:Y:S02]  /*25800*/  IMAD.MOV.U32 R11, RZ, RZ, R12 ;  /* 0x000000ffff0b7224 */ /* 0x000fe400078e000c */
[----:B--2---:R-:W-:Y:S02]  /*25810*/  IMAD.MOV.U32 R8, RZ, RZ, R15 ;  /* 0x000000ffff087224 */ /* 0x004fe400078e000f */
[----:B------:R-:W-:Y:S01]  /*25820*/  IMAD.MOV.U32 R9, RZ, RZ, R14 ;  /* 0x000000ffff097224 */ /* 0x000fe200078e000e */
[----:B------:R-:W2:Y:S04]  /*25830*/  LDL.LU.64 R12, [R1+0x280] ;  /* 0x00028000010c7983 */ /* 0x000ea80000300a00 */
[----:B------:R-:W2:Y:S04]  /*25840*/  LDL.LU.64 R14, [R1+0x288] ;  /* 0x00028800010e7983 */ /* 0x000ea80000300a00 */
[----:B------:R-:W-:Y:S04]  /*25850*/  STL.64 [R1+0x2da8], R10 ;  /* 0x002da80a01007387 */ /* 0x000fe80000100a00 */
[----:B------:R0:W-:Y:S04]  /*25860*/  STL.64 [R1+0x2da0], R8 ;  /* 0x002da00801007387 */ /* 0x0001e80000100a00 */
[----:B0-----:R-:W3:Y:S04]  /*25870*/  LDL.LU.64 R8, [R1+0x3c0] ;  /* 0x0003c00001087983 */ /* 0x001ee80000300a00 */
[----:B------:R-:W2:Y:S04]  /*25880*/  LDL.LU.64 R10, [R1+0x3c8] ;  /* 0x0003c800010a7983 */ /* 0x000ea80000300a00 */
[----:B--2---:R-:W-:Y:S04]  /*25890*/  STL.64 [R1+0x2db8], R10 ;  /* 0x002db80a01007387 */ /* 0x004fe80000100a00 */
[----:B---3--:R0:W-:Y:S04]  /*258a0*/  STL.64 [R1+0x2db0], R8 ;  /* 0x002db00801007387 */ /* 0x0081e80000100a00 */
[----:B0-----:R-:W2:Y:S02]  /*258b0*/  LDL.64 R8, [R1] ;  /* 0x0000000001087983 */ /* 0x001ea40000100a00 */
[----:B--2---:R-:W-:-:S15]  /*258c0*/  HMMA.16816.F32 R20, R16, R8, R20 ;  /* 0x000000081014723c */ /* 0x004fde0000001814 */
[----:B------:R-:W-:-:S04]  /*258d0*/  NOP ;  /* 0x0000000000007918 */ /* 0x000fc80000000000 */
[----:B------:R-:W-:Y:S04]  /*258e0*/  STL.64 [R1+0xe0], R20 ;  /* 0x0000e01401007387 */ /* 0x000fe80000100a00 */
[----:B------:R0:W-:Y:S04]  /*258f0*/  STL.64 [R1+0xe8], R22 ;  /* 0x0000e81601007387 */ /* 0x0001e80000100a00 */
[----:B0-----:R-:W2:Y:S04]  /*25900*/  LDL.LU.64 R22, [R1+0x2df0] ;  /* 0x002df00001167983 */ /* 0x001ea80000300a00 */
[----:B------:R-:W4:Y:S04]  /*25910*/  LDL.LU.64 R20, [R1+0x2de8] ;  /* 0x002de80001147983 */ /* 0x000f280000300a00 */
[----:B------:R0:W-:Y:S04]  /*25920*/  STL.64 [R1+0x2dd0], R8 ;  /* 0x002dd00801007387 */ /* 0x0001e80000100a00 */
[----:B0-----:R-:W3:Y:S04]  /*25930*/  LDL.LU.64 R8, [R1+0x590] ;  /* 0x0005900001087983 */ /* 0x001ee80000300a00 */
[----:B------:R-:W3:Y:S01]  /*25940*/  LDL.LU.64 R10, [R1+0x598] ;  /* 0x00059800010a7983 */ /* 0x000ee20000300a00 */
[C---:B----4-:R-:W-:Y:S08]  /*25950*/  HMMA.16816.F32 R4, R16.reuse, R20, R4 ;  /* 0x000000141004723c */ /* 0x050ff00000001804 */
[----:B------:R-:W-:Y:S01]  /*25960*/  HMMA.16816.F32 R16, R16, R24, R12 ;  /* 0x000000181010723c */ /* 0x000fe2000000180c */
[----:B--2---:R-:W-:Y:S04]  /*25970*/  STL.64 [R1+0x2dc8], R22 ;  /* 0x002dc81601007387 */ /* 0x004fe80000100a00 */
[----:B------:R0:W-:Y:S06]  /*25980*/  STL.64 [R1+0x2dc0], R20 ;  /* 0x002dc01401007387 */ /* 0x0001ec0000100a00 */
[----:B------:R1:W-:Y:S04]  /*25990*/  STL.64 [R1+0xd0], R4 ;  /* 0x0000d00401007387 */ /* 0x0003e80000100a00 */
[----:B------:R2:W-:Y:S04]  /*259a0*/  STL.64 [R1+0xd8], R6 ;  /* 0x0000d80601007387 */ /* 0x0005e80000100a00 */
[----:B0-----:R-:W4:Y:S04]  /*259b0*/  LDL.LU.64 R20, [R1+0x4a0] ;  /* 0x0004a00001147983 */ /* 0x001f280000300a00 */
[----:B------:R-:W4:Y:S04]  /*259c0*/  LDL.LU.64 R22, [R1+0x4a8] ;  /* 0x0004a80001167983 */ /* 0x000f280000300a00 */
[----:B-1----:R-:W3:Y:S04]  /*259d0*/  LDL.LU.64 R4, [R1+0x270] ;  /* 0x0002700001047983 */ /* 0x002ee80000300a00 */
[----:B--2---:R-:W2:Y:S04]  /*259e0*/  LDL.LU.64 R6, [R1+0x278] ;  /* 0x0002780001067983 */ /* 0x004ea80000300a00 */
[----:B------:R-:W3:Y:S04]  /*259f0*/  LDL.LU.64 R14, [R1+0x2de0] ;  /* 0x002de000010e7983 */ /* 0x000ee80000300a00 */
[----:B------:R-:W3:Y:S04]  /*25a00*/  LDL.LU.64 R12, [R1+0x2dd8] ;  /* 0x002dd800010c7983 */ /* 0x000ee80000300a00 */
[----:B------:R0:W-:Y:S04]  /*25a10*/  STL.64 [R1+0xa0], R16 ;  /* 0x0000a01001007387 */ /* 0x0001e80000100a00 */
[----:B------:R1:W-:Y:S04]  /*25a20*/  STL.64 [R1+0xa8], R18 ;  /* 0x0000a81201007387 */ /* 0x0003e80000100a00 */
[----:B0-----:R-:W2:Y:S04]  /*25a30*/  LDL.LU.64 R16, [R1+0x300] ;  /* 0x0003000001107983 */ /* 0x001ea80000300a00 */
[----:B-1----:R-:W2:Y:S04]  /*25a40*/  LDL.LU.64 R18, [R1+0x308] ;  /* 0x0003080001127983 */ /* 0x002ea80000300a00 */
[----:B--2---:R-:W-:Y:S04]  /*25a50*/  STL.64 [R1+0x2d88], R18 ;  /* 0x002d881201007387 */ /* 0x004fe80000100a00 */
[----:B------:R0:W-:Y:S02]  /*25a60*/  STL.64 [R1+0x2d80], R16 ;  /* 0x002d801001007387 */ /* 0x0001e40000100a00 */
[----:B0-----:R-:W-:-:S02]  /*25a70*/  IMAD.MOV.U32 R16, RZ, RZ, R2 ;  /* 0x000000ffff107224 */ /* 0x001fc400078e0002 */
[----:B------:R-:W-:-:S07]  /*25a80*/  IMAD.MOV.U32 R17, RZ, RZ, R0 ;  /* 0x000000ffff117224 */ /* 0x000fce00078e0000 */
[----:B---3--:R-:W-:-:S15]  /*25a90*/  HMMA.16816.F32 R8, R12, R16, R8 ;  /* 0x000000100c08723c */ /* 0x008fde0000001808 */
[----:B------:R-:W-:-:S04]  /*25aa0*/  NOP ;  /* 0x0000000000007918 */ /* 0x000fc80000000000 */
[----:B------:R0:W-:Y:S04]  /*25ab0*/  STL.64 [R1+0x90], R8 ;  /* 0x0000900801007387 */ /* 0x0001e80000100a00 */
[----:B------:R-:W-:Y:S04]  /*25ac0*/  STL.64 [R1+0x98], R10 ;  /* 0x0000980a01007387 */ /* 0x000fe80000100a00 */
[----:B0-----:R-:W4:Y:S02]  /*25ad0*/  LDL.LU.64 R8, [R1+0x2dd0] ;  /* 0x002dd00001087983 */ /* 0x001f240000300a00 */
[----:B----4-:R-:W-:Y:S01]  /*25ae0*/  HMMA.16816.F32 R20, R12, R8, R20 ;  /* 0x000000080c14723c */ /* 0x010fe20000001814 */
[----:B------:R-:W-:-:S02]  /*25af0*/  IMAD.MOV.U32 R2, RZ, RZ, R8 ;  /* 0x000000ffff027224 */ /* 0x000fc400078e0008 */
[----:B------:R-:W-:-:S15]  /*25b00*/  IMAD.MOV.U32 R0, RZ, RZ, R9 ;  /* 0x000000ffff007224 */ /* 0x000fde00078e0009 */
[----:B------:R-:W-:Y:S01]  /*25b10*/  NOP ;  /* 0x0000000000007918 */ /* 0x000fe20000000000 */
[----:B------:R-:W-:Y:S04]  /*25b20*/  STL.64 [R1+0x80], R20 ;  /* 0x0000801401007387 */ /* 0x000fe80000100a00 */
[----:B------:R0:W-:Y:S04]  /*25b30*/  STL.64 [R1+0x88], R22 ;  /* 0x0000881601007387 */ /* 0x0001e80000100a00 */
[----:B0-----:R-:W2:Y:S04]  /*25b40*/  LDL.LU.64 R22, [R1+0x2dc8] ;  /* 0x002dc80001167983 */ /* 0x001ea80000300a00 */
[----:B------:R-:W3:Y:S04]  /*25b50*/  LDL.LU.64 R20, [R1+0x2dc0] ;  /* 0x002dc00001147983 */ /* 0x000ee80000300a00 */
[----:B------:R-:W3:Y:S04]  /*25b60*/  LDL.LU.64 R10, [R1+0x2db8] ;  /* 0x002db800010a7983 */ /* 0x000ee80000300a00 */
[----:B------:R-:W3:Y:S01]  /*25b70*/  LDL.LU.64 R8, [R1+0x2db0] ;  /* 0x002db00001087983 */ /* 0x000ee20000300a00 */
[C---:B------:R-:W-:Y:S08]  /*25b80*/  HMMA.16816.F32 R4, R12.reuse, R24, R4 ;  /* 0x000000180c04723c */ /* 0x040ff00000001804 */
[----:B---3--:R-:W-:-:S15]  /*25b90*/  HMMA.16816.F32 R8, R12, R20, R8 ;  /* 0x000000140c08723c */ /* 0x008fde0000001808 */
[----:B------:R-:W-:-:S04]  /*25ba0*/  NOP ;  /* 0x0000000000007918 */ /* 0x000fc80000000000 */
[----:B------:R-:W-:Y:S04]  /*25bb0*/  STL.64 [R1+0x70], R8 ;  /* 0x0000700801007387 */ /* 0x000fe80000100a00 */
[----:B------:R0:W-:Y:S04]  /*25bc0*/  STL.64 [R1+0x78], R10 ;  /* 0x0000780a01007387 */ /* 0x0001e80000100a00 */
[----:B0-----:R-:W3:Y:S04]  /*25bd0*/  LDL.LU.64 R10, [R1+0x2da8] ;  /* 0x002da800010a7983 */ /* 0x001ee80000300a00 */
[----:B------:R-:W3:Y:S04]  /*25be0*/  LDL.LU.64 R8, [R1+0x2da0] ;  /* 0x002da00001087983 */ /* 0x000ee80000300a00 */
[----:B--2---:R-:W-:Y:S04]  /*25bf0*/  STL.64 [R1+0x2d98], R22 ;  /* 0x002d981601007387 */ /* 0x004fe80000100a00 */
[----:B------:R0:W-:Y:S04]  /*25c00*/  STL.64 [R1+0x2d90], R20 ;  /* 0x002d901401007387 */ /* 0x0001e80000100a00 */
[----:B0-----:R-:W3:Y:S04]  /*25c10*/  LDL.LU.64 R20, [R1+0x540] ;  /* 0x0005400001147983 */ /* 0x001ee80000300a00 */
[----:B------:R-:W3:Y:S04]  /*25c20*/  LDL.LU.64 R22, [R1+0x548] ;  /* 0x0005480001167983 */ /* 0x000ee80000300a00 */
[----:B------:R-:W-:Y:S04]  /*25c30*/  STL.64 [R1+0x40], R4 ;  /* 0x0000400401007387 */ /* 0x000fe80000100a00 */
[----:B------:R-:W-:Y:S04]  /*25c40*/  STL.64 [R1+0x48], R6 ;  /* 0x0000480601007387 */ /* 0x000fe80000100a00 */
[----:B------:R-:W0:Y:S04]  /*25c50*/  LDSM.16.MT88.4 R4, [R28+UR5+0x300] ;  /* 0x000300051c04783b */ /* 0x000e280008004200 */
[----:B0-----:R-:W-:Y:S04]  /*25c60*/  STL.64 [R1+0x2d30], R6 ;  /* 0x002d300601007387 */ /* 0x001fe80000100a00 */
[----:B------:R0:W-:Y:S04]  /*25c70*/  STL.64 [R1+0x2d28], R4 ;  /* 0x002d280401007387 */ /* 0x0001e80000100a00 */
[----:B0-----:R-:W2:Y:S04]  /*25c80*/  LDL.LU.64 R4, [R1+0x380] ;  /* 0x0003800001047983 */ /* 0x001ea80000300a00 */
[----:B------:R-:W2:Y:S01]  /*25c90*/  LDL.LU.64 R6, [R1+0x388] ;  /* 0x0003880001067983 */ /* 0x000ea20000300a00 */
[----:B------:R-:W-:-:S02]  /*25ca0*/  IMAD.MOV.U32 R12, RZ, RZ, R2 ;  /* 0x000000ffff0c7224 */ /* 0x000fc400078e0002 */
[----:B------:R-:W-:Y:S01]  /*25cb0*/  IMAD.MOV.U32 R13, RZ, RZ, R0 ;  /* 0x000000ffff0d7224 */ /* 0x000fe200078e0000 */
[----:B---3--:R-:W-:Y:S01]  /*25cc0*/  HMMA.16816.F32 R16, R8, R16, R20 ;  /* 0x000000100810723c */ /* 0x008fe20000001814 */
[----:B------:R-:W3:Y:S04]  /*25cd0*/  LDL.LU.64 R22, [R1+0x2d98] ;  /* 0x002d980001167983 */ /* 0x000ee80000300a00 */
[----:B------:R-:W4:-:S14]  /*25ce0*/  LDL.LU.64 R20, [R1+0x2d90] ;  /* 0x002d900001147983 */ /* 0x000f1c0000300a00 */
[----:B------:R-:W-:Y:S04]  /*25cf0*/  STL.64 [R1+0x60], R16 ;  /* 0x0000601001007387 */ /* 0x000fe80000100a00 */
[----:B------:R0:W-:Y:S04]  /*25d00*/  STL.64 [R1+0x68], R18 ;  /* 0x0000681201007387 */ /* 0x0001e80000100a00 */
[----:B0-----:R-:W4:Y:S04]  /*25d10*/  LDL.LU.64 R18, [R1+0x2d88] ;  /* 0x002d880001127983 */ /* 0x001f280000300a00 */
[----:B------:R-:W4:Y:S01]  /*25d20*/  LDL.LU.64 R16, [R1+0x2d80] ;  /* 0x002d800001107983 */ /* 0x000f220000300a00 */
[----:B--2---:R-:W-:-:S15]  /*25d30*/  HMMA.16816.F32 R4, R8, R12, R4 ;  /* 0x0000000c0804723c */ /* 0x004fde0000001804 */
[----:B------:R-:W-:-:S04]  /*25d40*/  NOP ;  /* 0x0000000000007918 */ /* 0x000fc80000000000 */
[----:B------:R0:W-:Y:S04]  /*25d50*/  STL.64 [R1+0x50], R4 ;  /* 0x0000500401007387 */ /* 0x0001e80000100a00 */
[----:B------:R1:W-:Y:S04]  /*25d60*/  STL.64 [R1+0x58], R6 ;  /* 0x0000580601007387 */ /* 0x0003e80000100a00 */
[----:B0-----:R-:W2:Y:S04]  /*25d70*/  LDL.LU.64 R4, [R1+0x570] ;  /* 0x0005700001047983 */ /* 0x001ea80000300a00 */
[----:B-1----:R-:W2:Y:S01]  /*25d80*/  LDL.LU.64 R6, [R1+0x578] ;  /* 0x0005780001067983 */ /* 0x002ea20000300a00 */
[----:B----4-:R-:W-:Y:S03]  /*25d90*/  HMMA.16816.F32 R12, R8, R20, R16 ;  /* 0x00000014080c723c */ /* 0x010fe60000001810 */
[----:B------:R-:W0:-:S15]  /*25da0*/  LDSM.16.MT88.4 R16, [R28+UR5+0x380] ;  /* 0x000380051c10783b */ /* 0x000e1e0008004200 */
[----:B------:R-:W-:Y:S01]  /*25db0*/  NOP ;  /* 0x0000000000007918 */ /* 0x000fe20000000000 */
[----:B------:R-:W-:Y:S04]  /*25dc0*/  STL.64 [R1+0x160], R12 ;  /* 0x0001600c01007387 */ /* 0x000fe80000100a00 */
[----:B------:R-:W-:Y:S04]  /*25dd0*/  STL.64 [R1+0x168], R14 ;  /* 0x0001680e01007387 */ /* 0x000fe80000100a00 */
[----:B--2---:R-:W-:Y:S04]  /*25de0*/  STL.64 [R1+0x2d78], R6 ;  /* 0x002d780601007387 */ /* 0x004fe80000100a00 */
[----:B------:R1:W-:Y:S04]  /*25df0*/  STL.64 [R1+0x2d70], R4 ;  /* 0x002d700401007387 */ /* 0x0003e80000100a00 */
[----:B-1----:R-:W2:Y:S04]  /*25e00*/  LDL.LU.64 R4, [R1+0x220] ;  /* 0x0002200001047983 */ /* 0x002ea80000300a00 */
[----:B------:R-:W2:Y:S04]  /*25e10*/  LDL.LU.64 R6, [R1+0x228] ;  /* 0x0002280001067983 */ /* 0x000ea80000300a00 */
[----:B---3--:R-:W-:Y:S04]  /*25e20*/  STL.64 [R1+0x2d40], R22 ;  /* 0x002d401601007387 */ /* 0x008fe80000100a00 */
[----:B------:R1:W-:Y:S04]  /*25e30*/  STL.64 [R1+0x2d38], R20 ;  /* 0x002d381401007387 */ /* 0x0003e80000100a00 */
[----:B-1----:R-:W3:Y:S04]  /*25e40*/  LDL.64 R20, [R1] ;  /* 0x0000000001147983 */ /* 0x002ee80000100a00 */
[----:B---3--:R1:W-:Y:S04]  /*25e50*/  STL.64 [R1+0x2d58], R20 ;  /* 0x002d581401007387 */ /* 0x0083e80000100a00 */
[----:B-1----:R-:W3:Y:S04]  /*25e60*/  LDL.64 R20, [R1+0x10] ;  /* 0x0000100001147983 */ /* 0x002ee80000100a00 */
[----:B------:R-:W4:Y:S04]  /*25e70*/  LDL.LU.64 R12, [R1+0x1e0] ;  /* 0x0001e000010c7983 */ /* 0x000f280000300a00 */
[----:B------:R-:W3:Y:S01]  /*25e80*/  LDL.LU.64 R14, [R1+0x1e8] ;  /* 0x0001e800010e7983 */ /* 0x000ee20000300a00 */
[----:B--2---:R-:W-:Y:S01]  /*25e90*/  HMMA.16816.F32 R8, R8, R24, R4 ;  /* 0x000000180808723c */ /* 0x004fe20000001804 */
[----:B------:R-:W-:-:S02]  /*25ea0*/  LOP3.LUT R0, R28, 0x40, RZ, 0x3c, !PT ;  /* 0x000000401c007812 */ /* 0x000fc400078e3cff */
[----:B---3--:R-:W-:Y:S04]  /*25eb0*/  STL.64 [R1+0x2d50], R14 ;  /* 0x002d500e01007387 */ /* 0x008fe80000100a00 */
[----:B----4-:R1:W-:Y:S04]  /*25ec0*/  STL.64 [R1+0x2d48], R12 ;  /* 0x002d480c01007387 */ /* 0x0103e80000100a00 */
[----:B-1----:R-:W2:Y:S04]  /*25ed0*/  LDL.LU.64 R12, [R1+0x480] ;  /* 0x00048000010c7983 */ /* 0x002ea80000300a00 */
[----:B------:R-:W2:Y:S04]  /*25ee0*/  LDL.LU.64 R14, [R1+0x488] ;  /* 0x00048800010e7983 */ /* 0x000ea80000300a00 */
[----:B0-----:R-:W-:Y:S04]  /*25ef0*/  STL [R1+0x2cec], R17 ;  /* 0x002cec1101007387 */ /* 0x001fe80000100800 */
[----:B------:R-:W-:Y:S04]  /*25f00*/  STL [R1+0x2ce8], R18 ;  /* 0x002ce81201007387 */ /* 0x000fe80000100800 */
[----:B------:R-:W-:Y:S04]  /*25f10*/  STL [R1+0x2ce4], R19 ;  /* 0x002ce41301007387 */ /* 0x000fe80000100800 */
[----:B------:R-:W-:Y:S04]  /*25f20*/  STL [R1+0x2ce0], R28 ;  /* 0x002ce01c01007387 */ /* 0x000fe80000100800 */
[----:B------:R-:W3:Y:S04]  /*25f30*/  LDL.LU.64 R6, [R1+0x2d78] ;  /* 0x002d780001067983 */ /* 0x000ee80000300a00 */
[----:B------:R-:W3:Y:S04]  /*25f40*/  LDL.LU.64 R4, [R1+0x2d70] ;  /* 0x002d700001047983 */ /* 0x000ee80000300a00 */
[----:B------:R-:W-:Y:S04]  /*25f50*/  STL.64 [R1+0x170], R8 ;  /* 0x0001700801007387 */ /* 0x000fe80000100a00 */
[----:B------:R-:W-:Y:S04]  /*25f60*/  STL.64 [R1+0x178], R10 ;  /* 0x0001780a01007387 */ /* 0x000fe80000100a00 */
[----:B------:R-:W0:Y:S02]  /*25f70*/  LDSM.16.MT88.4 R8, [R0+UR5] ;  /* 0x000000050008783b */ /* 0x000e240008004200 */
[----:B0-----:R-:W-:-:S02]  /*25f80*/  IMAD.MOV.U32 R3, RZ, RZ, R10 ;  /* 0x000000ffff037224 */ /* 0x001fc400078e000a */
[----:B------:R-:W-:Y:S02]  /*25f90*/  IMAD.MOV.U32 R2, RZ, RZ, R11 ;  /* 0x000000ffff027224 */ /* 0x000fe400078e000b */
[----:B------:R-:W-:Y:S02]  /*25fa0*/  IMAD.MOV.U32 R28, RZ, RZ, R8 ;  /* 0x000000ffff1c7224 */ /* 0x000fe400078e0008 */
[----:B------:R-:W-:Y:S01]  /*25fb0*/  IMAD.MOV.U32 R29, RZ, RZ, R9 ;  /* 0x000000ffff1d7224 */ /* 0x000fe200078e0009 */
[----:B------:R-:W3:Y:S04]  /*25fc0*/  LDL.LU.64 R10, [R1+0x2d68] ;  /* 0x002d6800010a7983 */ /* 0x000ee80000300a00 */
[----:B------:R-:W3:Y:S02]  /*25fd0*/  LDL.LU.64 R8, [R1+0x2d60] ;  /* 0x002d600001087983 */ /* 0x000ee40000300a00 */
[----:B---3--:R-:W-:-:S15]  /*25fe0*/  HMMA.16816.F32 R4, R8, R20, R4 ;  /* 0x000000140804723c */ /* 0x008fde0000001804 */
[----:B------:R-:W-:-:S04]  /*25ff0*/  NOP ;  /* 0x0000000000007918 */ /* 0x000fc80000000000 */
[----:B------:R0:W-:Y:S04]  /*26000*/  STL.64 [R1+0x1a0], R4 ;  /* 0x0001a00401007387 */ /* 0x0001e80000100a00 */
[----:B------:R1:W-:Y:S01]  /*26010*/  STL.64 [R1+0x1a8], R6 ;  /* 0x0001a80601007387 */ /* 0x0003e20000100a00 */
[----:B0-----:R-:W-:Y:S02]  /*26020*/  IMAD.MOV.U32 R5, RZ, RZ, R20 ;  /* 0x000000ffff057224 */ /* 0x001fe400078e0014 */
[----:B------:R-:W-:Y:S02]  /*26030*/  IMAD.MOV.U32 R4, RZ, RZ, R21 ;  /* 0x000000ffff047224 */ /* 0x000fe400078e0015 */
[----:B------:R-:W2:Y:S02]  /*26040*/  LDL.LU.64 R20, [R1+0x2d58] ;  /* 0x002d580001147983 */ /* 0x000ea40000300a00 */
[----:B--2---:R-:W-:Y:S01]  /*26050*/  HMMA.16816.F32 R12, R8, R20, R12 ;  /* 0x00000014080c723c */ /* 0x004fe2000000180c */
[----:B-1----:R-:W-:-:S02]  /*26060*/  IMAD.MOV.U32 R7, RZ, RZ, R20 ;  /* 0x000000ffff077224 */ /* 0x002fc400078e0014 */
[----:B------:R-:W-:-:S15]  /*26070*/  IMAD.MOV.U32 R6, RZ, RZ, R21 ;  /* 0x000000ffff067224 */ /* 0x000fde00078e0015 */
[----:B------:R-:W-:Y:S01]  /*26080*/  NOP ;  /* 0x0000000000007918 */ /* 0x000fe20000000000 */
[----:B------:R-:W-:Y:S04]  /*26090*/  STL.64 [R1+0x1d0], R12 ;  /* 0x0001d00c01007387 */ /* 0x000fe80000100a00 */
[----:B------:R0:W-:Y:S04]  /*260a0*/  STL.64 [R1+0x1d8], R14 ;  /* 0x0001d80e01007387 */ /* 0x0001e80000100a00 */
[----:B0-----:R-:W2:Y:S04]  /*260b0*/  LDL.LU.64 R14, [R1+0x2d50] ;  /* 0x002d5000010e7983 */ /* 0x001ea80000300a00 */
[----:B------:R-:W2:Y:S04]  /*260c0*/  LDL.LU.64 R12, [R1+0x2d48] ;  /* 0x002d4800010c7983 */ /* 0x000ea80000300a00 */
[----:B------:R-:W3:Y:S04]  /*260d0*/  LDL.LU.64 R22, [R1+0x2d40] ;  /* 0x002d400001167983 */ /* 0x000ee80000300a00 */
[----:B------:R-:W2:Y:S02]  /*260e0*/  LDL.LU.64 R20, [R1+0x2d38] ;  /* 0x002d380001147983 */ /* 0x000ea40000300a00 */
[----:B--2---:R-:W-:-:S15]  /*260f0*/  HMMA.16816.F32 R12, R8, R20, R12 ;  /* 0x00000014080c723c */ /* 0x004fde000000180c */
[----:B------:R-:W-:-:S04]  /*26100*/  NOP ;  /* 0x0000000000007918 */ /* 0x000fc80000000000 */
[----:B------:R0:W-:Y:S04]  /*26110*/  STL.64 [R1+0x1e0], R12 ;  /* 0x0001e00c01007387 */ /* 0x0001e80000100a00 */
[----:B------:R1:W-:Y:S04]  /*26120*/  STL.64 [R1+0x1e8], R14 ;  /* 0x0001e80e01007387 */ /* 0x0003e80000100a00 */
[----:B0-----:R-:W2:Y:S04]  /*26130*/  LDL.LU.64 R12, [R1+0x210] ;  /* 0x00021000010c7983 */ /* 0x001ea80000300a00 */
[----:B-1----:R-:W2:Y:S04]  /*26140*/  LDL.LU.64 R14, [R1+0x218] ;  /* 0x00021800010e7983 */ /* 0x002ea80000300a00 */
[----:B---3--:R-:W-:Y:S04]  /*26150*/  STL.64 [R1+0x2cf8], R22 ;  /* 0x002cf81601007387 */ /* 0x008fe80000100a00 */
[----:B------:R0:W-:Y:S02]  /*26160*/  STL.64 [R1+0x2cf0], R20 ;  /* 0x002cf01401007387 */ /* 0x0001e40000100a00 */
[----:B0-----:R-:W-:-:S02]  /*26170*/  IMAD.MOV.U32 R20, RZ, RZ, R7 ;  /* 0x000000ffff147224 */ /* 0x001fc400078e0007 */
[----:B------:R-:W-:-:S05]  /*26180*/  IMAD.MOV.U32 R21, RZ, RZ, R6 ;  /* 0x000000ffff157224 */ /* 0x000fca00078e0006 */
[----:B------:R0:W-:Y:S02]  /*26190*/  STL.64 [R1+0x2d10], R20 ;  /* 0x002d101401007387 */ /* 0x0001e40000100a00 */
[----:B0-----:R-:W-:Y:S02]  /*261a0*/  IMAD.MOV.U32 R20, RZ, RZ, R5 ;  /* 0x000000ffff147224 */ /* 0x001fe400078e0005 */
[----:B------:R-:W-:Y:S02]  /*261b0*/  IMAD.MOV.U32 R21, RZ, RZ, R4 ;  /* 0x000000ffff157224 */ /* 0x000fe400078e0004 */
[----:B------:R-:W0:Y:S02]  /*261c0*/  LDSM.16.MT88.4 R4, [R0+UR5+0x80] ;  /* 0x000080050004783b */ /* 0x000e240008004200 */
[----:B0-----:R-:W-:Y:S02]  /*261d0*/  IMAD.MOV.U32 R18, RZ, RZ, R5 ;  /* 0x000000ffff127224 */ /* 0x001fe400078e0005 */
[----:B------:R-:W-:-:S02]  /*261e0*/  IMAD.MOV.U32 R19, RZ, RZ, R6 ;  /* 0x000000ffff137224 */ /* 0x000fc400078e0006 */
[----:B------:R-:W-:Y:S01]  /*261f0*/  IMAD.MOV.U32 R17, RZ, RZ, R4 ;  /* 0x000000ffff117224 */ /* 0x000fe200078e0004 */
[----:B------:R0:W-:Y:S04]  /*26200*/  STL [R1+0x2c], R7 ;  /* 0x00002c0701007387 */ /* 0x0001e80000100800 */
[----:B0-----:R-:W3:Y:S04]  /*26210*/  LDL.LU.64 R6, [R1+0x2d30] ;  /* 0x002d300001067983 */ /* 0x001ee80000300a00 */
[----:B------:R-:W3:Y:S04]  /*26220*/  LDL.LU.64 R4, [R1+0x2d28] ;  /* 0x002d280001047983 */ /* 0x000ee80000300a00 */
[----:B------:R-:W-:Y:S04]  /*26230*/  STL.64 [R1+0x2d08], R18 ;  /* 0x002d081201007387 */ /* 0x000fe80000100a00 */
[----:B------:R0:W-:Y:S04]  /*26240*/  STL.64 [R1+0x2d00], R16 ;  /* 0x002d001001007387 */ /* 0x0001e80000100a00 */
[----:B0-----:R-:W4:Y:S04]  /*26250*/  LDL.LU.64 R16, [R1+0x440] ;  /* 0x0004400001107983 */ /* 0x001f280000300a00 */
[----:B------:R-:W2:Y:S04]  /*26260*/  LDL.LU.64 R18, [R1+0x448] ;  /* 0x0004480001127983 */ /* 0x000ea80000300a00 */
[----:B--2---:R-:W-:Y:S04]  /*26270*/  STL.64 [R1+0x2d20], R18 ;  /* 0x002d201201007387 */ /* 0x004fe80000100a00 */
[----:B----4-:R0:W-:Y:S04]  /*26280*/  STL.64 [R1+0x2d18], R16 ;  /* 0x002d181001007387 */ /* 0x0101e80000100a00 */
[----:B0-----:R-:W3:Y:S04]  /*26290*/  LDL.LU.64 R16, [R1+0x560] ;  /* 0x0005600001107983 */ /* 0x001ee80000300a00 */
[----:B------:R-:W3:Y:S01]  /*262a0*/  LDL.LU.64 R18, [R1+0x568] ;  /* 0x0005680001127983 */ /* 0x000ee20000300a00 */
[----:B------:R-:W-:Y:S03]  /*262b0*/  HMMA.16816.F32 R12, R8, R24, R12 ;  /* 0x00000018080c723c */ /* 0x000fe6000000180c */
[----:B------:R-:W2:Y:S04]  /*262c0*/  LDL.LU.64 R8, [R1+0x200] ;  /* 0x0002000001087983 */ /* 0x000ea80000300a00 */
[----:B------:R-:W2:-:S12]  /*262d0*/  LDL.LU.64 R10, [R1+0x208] ;  /* 0x00020800010a7983 */ /* 0x000e980000300a00 */
[----:B------:R-:W-:Y:S04]  /*262e0*/  STL.64 [R1+0x1f0], R12 ;  /* 0x0001f00c01007387 */ /* 0x000fe80000100a00 */
[----:B------:R-:W-:Y:S04]  /*262f0*/  STL.64 [R1+0x1f8], R14 ;  /* 0x0001f80e01007387 */ /* 0x000fe80000100a00 */
[----:B------:R-:W0:Y:S04]  /*26300*/  LDSM.16.MT88.4 R12, [R0+UR5+0x100] ;  /* 0x00010005000c783b */ /* 0x000e280008004200 */
[----:B0-----:R-:W-:Y:S04]  /*26310*/  STL.64 [R1+0x2c30], R14 ;  /* 0x002c300e01007387 */ /* 0x001fe80000100a00 */
[----:B------:R0:W-:Y:S04]  /*26320*/  STL.64 [R1+0x2c28], R12 ;  /* 0x002c280c01007387 */ /* 0x0001e80000100a00 */
[----:B0-----:R-:W4:Y:S04]  /*26330*/  LDL.LU.64 R12, [R1+0x290] ;  /* 0x00029000010c7983 */ /* 0x001f280000300a00 */
[----:B------:R-:W4:Y:S01]  /*26340*/  LDL.LU.64 R14, [R1+0x298] ;  /* 0x00029800010e7983 */ /* 0x000f220000300a00 */
[----:B---3--:R-:W-:Y:S03]  /*26350*/  HMMA.16816.F32 R20, R4, R20, R16 ;  /* 0x000000140414723c */ /* 0x008fe60000001810 */
[----:B------:R-:W3:Y:S04]  /*26360*/  LDL.LU.64 R18, [R1+0x2d20] ;  /* 0x002d200001127983 */ /* 0x000ee80000300a00 */
[----:B------:R-:W3:-:S12]  /*26370*/  LDL.LU.64 R16, [R1+0x2d18] ;  /* 0x002d180001107983 */ /* 0x000ed80000300a00 */
[----:B------:R0:W-:Y:S04]  /*26380*/  STL.64 [R1+0x2c0], R20 ;  /* 0x0002c01401007387 */ /* 0x0001e80000100a00 */
[----:B------:R3:W-:Y:S04]  /*26390*/  STL.64 [R1+0x2c8], R22 ;  /* 0x0002c81601007387 */ /* 0x0007e80000100a00 */
[----:B0-----:R-:W3:Y:S02]  /*263a0*/  LDL.LU.64 R20, [R1+0x2d10] ;  /* 0x002d100001147983 */ /* 0x001ee40000300a00 */
[----:B---3--:R-:W-:Y:S02]  /*263b0*/  HMMA.16816.F32 R20, R4, R20, R16 ;  /* 0x000000140414723c */ /* 0x008fe40000001810 */
[----:B------:R-:W3:Y:S04]  /*263c0*/  LDL.LU.64 R18, [R1+0x2d08] ;  /* 0x002d080001127983 */ /* 0x000ee80000300a00 */
[----:B------:R-:W2:-:S13]  /*263d0*/  LDL.LU.64 R16, [R1+0x2d00] ;  /* 0x002d000001107983 */ /* 0x000e9a0000300a00 */
[----:B------:R-:W-:Y:S04]  /*263e0*/  STL.64 [R1+0x2b0], R20 ;  /* 0x0002b01401007387 */ /* 0x000fe80000100a00 */
[----:B------:R0:W-:Y:S04]  /*263f0*/  STL.64 [R1+0x2b8], R22 ;  /* 0x0002b81601007387 */ /* 0x0001e80000100a00 */
[----:B0-----:R-:W2:Y:S04]  /*26400*/  LDL.LU.64 R22, [R1+0x2cf8] ;  /* 0x002cf80001167983 */ /* 0x001ea80000300a00 */
[----:B------:R-:W4:Y:S02]  /*26410*/  LDL.LU.64 R20, [R1+0x2cf0] ;  /* 0x002cf00001147983 */ /* 0x000f240000300a00 */
[----:B----4-:R-:W-:Y:S02]  /*26420*/  HMMA.16816.F32 R12, R4, R20, R12 ;  /* 0x00000014040c723c */ /* 0x010fe4000000180c */
[----:B--2---:R-:W-:Y:S04]  /*26430*/  STL.64 [R1+0x2cc0], R22 ;  /* 0x002cc01601007387 */ /* 0x004fe80000100a00 */
[----:B------:R0:W-:-:S13]  /*26440*/  STL.64 [R1+0x2cb8], R20 ;  /* 0x002cb81401007387 */ /* 0x0001da0000100a00 */
[----:B------:R-:W-:Y:S04]  /*26450*/  STL.64 [R1+0x2a0], R12 ;  /* 0x0002a00c01007387 */ /* 0x000fe80000100a00 */
[----:B------:R-:W-:Y:S04]  /*26460*/  STL.64 [R1+0x2a8], R14 ;  /* 0x0002a80e01007387 */ /* 0x000fe80000100a00 */
[----:B0-----:R-:W2:Y:S01]  /*26470*/  LDL.64 R20, [R1] ;  /* 0x0000000001147983 */ /* 0x001ea20000100a00 */
[----:B------:R-:W-:Y:S03]  /*26480*/  HMMA.16816.F32 R4, R4, R24, R8 ;  /* 0x000000180404723c */ /* 0x000fe60000001808 */
[----:B------:R-:W0:Y:S04]  /*26490*/  LDSM.16.MT88.4 R8, [R0+UR5+0x180] ;  /* 0x000180050008783b */ /* 0x000e280008004200 */
[----:B--2---:R1:W-:Y:S04]  /*264a0*/  STL.64 [R1+0x2cd8], R20 ;  /* 0x002cd81401007387 */ /* 0x0043e80000100a00 */
[----:B-1----:R-:W2:Y:S04]  /*264b0*/  LDL.64 R20, [R1+0x10] ;  /* 0x0000100001147983 */ /* 0x002ea80000100a00 */
[----:B------:R-:W2:Y:S04]  /*264c0*/  LDL.LU.64 R12, [R1+0x550] ;  /* 0x00055000010c7983 */ /* 0x000ea80000300a00 */
[----:B------:R-:W2:Y:S04]  /*264d0*/  LDL.LU.64 R14, [R1+0x558] ;  /* 0x00055800010e7983 */ /* 0x000ea80000300a00 */
[----:B------:R-:W-:Y:S04]  /*264e0*/  STL.64 [R1+0x220], R4 ;  /* 0x0002200401007387 */ /* 0x000fe80000100a00 */
[----:B------:R-:W-:Y:S04]  /*264f0*/  STL.64 [R1+0x228], R6 ;  /* 0x0002280601007387 */ /* 0x000fe80000100a00 */
[----:B------:R-:W-:Y:S04]  /*26500*/  STL.64 [R1+0x2cb0], R26 ;  /* 0x002cb01a01007387 */ /* 0x000fe80000100a00 */
[----:B------:R1:W-:Y:S04]  /*26510*/  STL.64 [R1+0x2ca8], R24 ;  /* 0x002ca81801007387 */ /* 0x0003e80000100a00 */
[----:B-1----:R-:W4:Y:S04]  /*26520*/  LDL.LU.64 R24, [R1+0x2f0] ;  /* 0x0002f00001187983 */ /* 0x002f280000300a00 */
[----:B------:R-:W2:Y:S04]  /*26530*/  LDL.LU.64 R26, [R1+0x2f8] ;  /* 0x0002f800011a7983 */ /* 0x000ea80000300a00 */
[----:B--2---:R-:W-:Y:S04]  /*26540*/  STL.64 [R1+0x2cd0], R26 ;  /* 0x002cd01a01007387 */ /* 0x004fe80000100a00 */
[----:B----4-:R1:W-:Y:S04]  /*26550*/  STL.64 [R1+0x2cc8], R24 ;  /* 0x002cc81801007387 */ /* 0x0103e80000100a00 */
[----:B-1----:R-:W2:Y:S04]  /*26560*/  LDL.LU.64 R24, [R1+0x430] ;  /* 0x0004300001187983 */ /* 0x002ea80000300a00 */
[----:B------:R-:W2:Y:S04]  /*26570*/  LDL.LU.64 R26, [R1+0x438] ;  /* 0x00043800011a7983 */ /* 0x000ea80000300a00 */
[----:B0-----:R-:W-:Y:S04]  /*26580*/  STL.64 [R1+0x2bf0], R10 ;  /* 0x002bf00a01007387 */ /* 0x001fe80000100a00 */
[----:B------:R0:W-:Y:S02]  /*26590*/  STL.64 [R1+0x2be8], R8 ;  /* 0x002be80801007387 */ /* 0x0001e40000100a00 */
[----:B0-----:R-:W-:-:S02]  /*265a0*/  IMAD.MOV.U32 R8, RZ, RZ, R17 ;  /* 0x000000ffff087224 */ /* 0x001fc400078e0011 */
[----:B---3--:R-:W-:Y:S01]  /*265b0*/  IMAD.MOV.U32 R9, RZ, RZ, R18 ;  /* 0x000000ffff097224 */ /* 0x008fe200078e0012 */
[----:B------:R-:W3:Y:S04]  /*265c0*/  LDL.LU R17, [R1+0x2cec] ;  /* 0x002cec0001117983 */ /* 0x000ee80000300800 */
[----:B------:R-:W3:Y:S01]  /*265d0*/  LDL.LU R18, [R1+0x2ce8] ;  /* 0x002ce80001127983 */ /* 0x000ee20000300800 */
[----:B------:R-:W-:-:S03]  /*265e0*/  IMAD.MOV.U32 R10, RZ, RZ, R19 ;  /* 0x000000ffff0a7224 */ /* 0x000fc600078e0013 */
[----:B------:R-:W3:Y:S04]  /*265f0*/  LDL.LU R19, [R1+0x2ce4] ;  /* 0x002ce40001137983 */ /* 0x000ee80000300800 */
[----:B------:R-:W4:Y:S04]  /*26600*/  LDL.LU R11, [R1+0x2c] ;  /* 0x00002c00010b7983 */ /* 0x000f280000300800 */
[----:B------:R-:W2:Y:S04]  /*26610*/  LDL.LU.64 R4, [R1+0x1b0] ;  /* 0x0001b00001047983 */ /* 0x000ea80000300a00 */
[----:B------:R-:W2:Y:S01]  /*26620*/  LDL.LU.64 R6, [R1+0x1b8] ;  /* 0x0001b80001067983 */ /* 0x000ea20000300a00 */
[----:B---3--:R-:W-:Y:S03]  /*26630*/  HMMA.16816.F32 R12, R16, R20, R12 ;  /* 0x00000014100c723c */ /* 0x008fe6000000180c */
[----:B----4-:R-:W-:Y:S04]  /*26640*/  STL.64 [R1+0x2c70], R10 ;  /* 0x002c700a01007387 */ /* 0x010fe80000100a00 */
[----:B------:R0:W-:Y:S02]  /*26650*/  STL.64 [R1+0x2c68], R8 ;  /* 0x002c680801007387 */ /* 0x0001e40000100a00 */
[----:B0-----:R-:W-:-:S02]  /*26660*/  IMAD.MOV.U32 R8, RZ, RZ, R28 ;  /* 0x000000ffff087224 */ /* 0x001fc400078e001c */
[----:B------:R-:W3:Y:S08]  /*26670*/  LDL.LU R28, [R1+0x2ce0] ;  /* 0x002ce000011c7983 */ /* 0x000ef00000300800 */
[----:B------:R0:W-:Y:S04]  /*26680*/  STL.64 [R1+0x290], R12 ;  /* 0x0002900c01007387 */ /* 0x0001e80000100a00 */
[----:B------:R-:W-:Y:S01]  /*26690*/  STL.64 [R1+0x298], R14 ;  /* 0x0002980e01007387 */ /* 0x000fe20000100a00 */
[----:B0-----:R-:W-:-:S02]  /*266a0*/  IMAD.MOV.U32 R13, RZ, RZ, R20 ;  /* 0x000000ffff0d7224 */ /* 0x001fc400078e0014 */
[----:B------:R-:W-:Y:S02]  /*266b0*/  IMAD.MOV.U32 R12, RZ, RZ, R21 ;  /* 0x000000ffff0c7224 */ /* 0x000fe400078e0015 */
[----:B------:R-:W2:Y:S01]  /*266c0*/  LDL.LU.64 R20, [R1+0x2cd8] ;  /* 0x002cd80001147983 */ /* 0x000ea20000300a00 */
[----:B------:R-:W-:Y:S02]  /*266d0*/  IMAD.MOV.U32 R10, RZ, RZ, R3 ;  /* 0x000000ffff0a7224 */ /* 0x000fe400078e0003 */
[----:B------:R-:W-:Y:S01]  /*266e0*/  IMAD.MOV.U32 R11, RZ, RZ, R2 ;  /* 0x000000ffff0b7224 */ /* 0x000fe200078e0002 */
[----:B--2---:R-:W-:Y:S01]  /*266f0*/  HMMA.16816.F32 R24, R16, R20, R24 ;  /* 0x000000141018723c */ /* 0x004fe20000001818 */
[----:B------:R-:W-:Y:S02]  /*26700*/  IMAD.MOV.U32 R3, RZ, RZ, R20 ;  /* 0x000000ffff037224 */ /* 0x000fe400078e0014 */
[----:B------:R-:W-:-:S15]  /*26710*/  IMAD.MOV.U32 R2, RZ, RZ, R21 ;  /* 0x000000ffff027224 */ /* 0x000fde00078e0015 */
[----:B------:R-:W-:Y:S01]  /*26720*/  NOP ;  /* 0x0000000000007918 */ /* 0x000fe20000000000 */
[----:B------:R-:W-:Y:S04]  /*26730*/  STL.64 [R1+0x280], R24 ;  /* 0x0002801801007387 */ /* 0x000fe80000100a00 */
[----:B------:R0:W-:Y:S04]  /*26740*/  STL.64 [R1+0x288], R26 ;  /* 0x0002881a01007387 */ /* 0x0001e80000100a00 */
[----:B0-----:R-:W2:Y:S04]  /*26750*/  LDL.LU.64 R26, [R1+0x2cd0] ;  /* 0x002cd000011a7983 */ /* 0x001ea80000300a00 */
[----:B------:R-:W2:Y:S04]  /*26760*/  LDL.LU.64 R24, [R1+0x2cc8] ;  /* 0x002cc80001187983 */ /* 0x000ea80000300a00 */
[----:B------:R-:W4:Y:S04]  /*26770*/  LDL.LU.64 R22, [R1+0x2cc0] ;  /* 0x002cc00001167983 */ /* 0x000f280000300a00 */
[----:B------:R-:W2:Y:S02]  /*26780*/  LDL.LU.64 R20, [R1+0x2cb8] ;  /* 0x002cb80001147983 */ /* 0x000ea40000300a00 */
[----:B--2---:R-:W-:-:S15]  /*26790*/  HMMA.16816.F32 R24, R16, R20, R24 ;  /* 0x000000141018723c */ /* 0x004fde0000001818 */
[----:B------:R-:W-:-:S04]  /*267a0*/  NOP ;  /* 0x0000000000007918 */ /* 0x000fc80000000000 */
[----:B------:R-:W-:Y:S04]  /*267b0*/  STL.64 [R1+0x270], R24 ;  /* 0x0002701801007387 */ /* 0x000fe80000100a00 */
[----:B------:R0:W-:Y:S04]  /*267c0*/  STL.64 [R1+0x278], R26 ;  /* 0x0002781a01007387 */ /* 0x0001e80000100a00 */
[----:B0-----:R-:W2:Y:S04]  /*267d0*/  LDL.LU.64 R26, [R1+0x2cb0] ;  /* 0x002cb000011a7983 */ /* 0x001ea80000300a00 */
[----:B------:R-:W2:Y:S04]  /*267e0*/  LDL.LU.64 R24, [R1+0x2ca8] ;  /* 0x002ca80001187983 */ /* 0x000ea80000300a00 */
[----:B----4-:R-:W-:Y:S04]  /*267f0*/  STL.64 [R1+0x2ca0], R22 ;  /* 0x002ca01601007387 */ /* 0x010fe80000100a00 */
[----:B------:R0:W-:Y:S02]  /*26800*/  STL.64 [R1+0x2c98], R20 ;  /* 0x002c981401007387 */ /* 0x0001e40000100a00 */
[----:B0-----:R-:W-:-:S02]  /*26810*/  IMAD.MOV.U32 R20, RZ, RZ, R13 ;  /* 0x000000ffff147224 */ /* 0x001fc400078e000d */
[----:B------:R-:W-:Y:S02]  /*26820*/  IMAD.MOV.U32 R21, RZ, RZ, R12 ;  /* 0x000000ffff157224 */ /* 0x000fe400078e000c */
[----:B------:R-:W4:Y:S04]  /*26830*/  LDL.LU.64 R12, [R1+0x330] ;  /* 0x00033000010c7983 */ /* 0x000f280000300a00 */
[----:B------:R-:W3:Y:S01]  /*26840*/  LDL.LU.64 R14, [R1+0x338] ;  /* 0x00033800010e7983 */ /* 0x000ee20000300a00 */
[----:B--2---:R-:W-:Y:S03]  /*26850*/  HMMA.16816.F32 R4, R16, R24, R4 ;  /* 0x000000181004723c */ /* 0x004fe60000001804 */
[----:B---3--:R-:W-:Y:S04]  /*26860*/  STL.64 [R1+0x2c40], R14 ;  /* 0x002c400e01007387 */ /* 0x008fe80000100a00 */
[----:B----4-:R-:W-:Y:S04]  /*26870*/  STL.64 [R1+0x2c38], R12 ;  /* 0x002c380c01007387 */ /* 0x010fe80000100a00 */
[----:B------:R-:W2:Y:S04]  /*26880*/  LDL.LU.64 R16, [R1+0x5d0] ;  /* 0x0005d00001107983 */ /* 0x000ea80000300a00 */
[----:B------:R-:W2:Y:S04]  /*26890*/  LDL.LU.64 R18, [R1+0x5d8] ;  /* 0x0005d80001127983 */ /* 0x000ea80000300a00 */
[----:B------:R-:W-:Y:S04]  /*268a0*/  STL.64 [R1+0x210], R4 ;  /* 0x0002100401007387 */ /* 0x000fe80000100a00 */
[----:B------:R-:W-:Y:S04]  /*268b0*/  STL.64 [R1+0x218], R6 ;  /* 0x0002180601007387 */ /* 0x000fe80000100a00 */
[----:B------:R-:W0:Y:S01]  /*268c0*/  LDSM.16.MT88.4 R4, [R0+UR5+0x200] ;  /* 0x000200050004783b */ /* 0x000e220008004200 */
[----:B------:R-:W-:-:S03]  /*268d0*/  IMAD.MOV.U32 R9, RZ, RZ, R29 ;  /* 0x000000ffff097224 */ /* 0x000fc600078e001d */
[----:B------:R-:W-:Y:S04]  /*268e0*/  STL.64 [R1+0x2c90], R26 ;  /* 0x002c901a01007387 */ /* 0x000fe80000100a00 */
[----:B------:R-:W-:Y:S04]  /*268f0*/  STL.64 [R1+0x2c88], R24 ;  /* 0x002c881801007387 */ /* 0x000fe80000100a00 */
[----:B0-----:R-:W-:Y:S04]  /*26900*/  STL.64 [R1+0x2ba8], R6 ;  /* 0x002ba80601007387 */ /* 0x001fe80000100a00 */
[----:B------:R2:W-:Y:S02]  /*26910*/  STL.64 [R1+0x2ba0], R4 ;  /* 0x002ba00401007387 */ /* 0x0005e40000100a00 */
[----:B--2---:R-:W-:Y:S02]  /*26920*/  HMMA.16816.F32 R4, R8, R20, R16 ;  /* 0x000000140804723c */ /* 0x004fe40000001810 */
[----:B------:R-:W2:Y:S04]  /*26930*/  LDL.LU.64 R20, [R1+0x350] ;  /* 0x0003500001147983 */ /* 0x000ea80000300a00 */
[----:B------:R-:W2:Y:S04]  /*26940*/  LDL.LU.64 R22, [R1+0x358] ;  /* 0x0003580001167983 */ /* 0x000ea80000300a00 */
[----:B------:R-:W0:Y:S09]  /*26950*/  LDSM.16.MT88.4 R16, [R0+UR5+0x280] ;  /* 0x000280050010783b */ /* 0x000e320008004200 */
[----:B------:R1:W-:Y:S04]  /*26960*/  STL.64 [R1+0x320], R4 ;  /* 0x0003200401007387 */ /* 0x0003e80000100a00 */
[----:B------:R3:W-:Y:S04]  /*26970*/  STL.64 [R1+0x328], R6 ;  /* 0x0003280601007387 */ /* 0x0007e80000100a00 */
[----:B------:R-:W4:Y:S04]  /*26980*/  LDL.LU.64 R24, [R1+0x310] ;  /* 0x0003100001187983 */ /* 0x000f280000300a00 */
[----:B------:R-:W4:Y:S04]  /*26990*/  LDL.LU.64 R26, [R1+0x318] ;  /* 0x00031800011a7983 */ /* 0x000f280000300a00 */
[----:B-1----:R-:W2:Y:S04]  /*269a0*/  LDL.LU.64 R4, [R1+0x260] ;  /* 0x0002600001047983 */ /* 0x002ea80000300a00 */
[----:B---3--:R-:W3:Y:S04]  /*269b0*/  LDL.LU.64 R6, [R1+0x268] ;  /* 0x0002680001067983 */ /* 0x008ee80000300a00 */
[----:B---3--:R-:W-:Y:S04]  /*269c0*/  STL.64 [R1+0x2c50], R6 ;  /* 0x002c500601007387 */ /* 0x008fe80000100a00 */
[----:B--2---:R1:W-:Y:S04]  /*269d0*/  STL.64 [R1+0x2c48], R4 ;  /* 0x002c480401007387 */ /* 0x0043e80000100a00 */
[----:B-1----:R-:W2:Y:S04]  /*269e0*/  LDL.LU.64 R4, [R1+0x4d0] ;  /* 0x0004d00001047983 */ /* 0x002ea80000300a00 */
[----:B------:R-:W3:Y:S01]  /*269f0*/  LDL.LU.64 R6, [R1+0x4d8] ;  /* 0x0004d80001067983 */ /* 0x000ee20000300a00 */
[----:B------:R-:W-:-:S02]  /*26a00*/  IMAD.MOV.U32 R12, RZ, RZ, R3 ;  /* 0x000000ffff0c7224 */ /* 0x000fc400078e0003 */
[----:B------:R-:W-:-:S07]  /*26a10*/  IMAD.MOV.U32 R13, RZ, RZ, R2 ;  /* 0x000000ffff0d7224 */ /* 0x000fce00078e0002 */
[C---:B------:R-:W-:Y:S01]  /*26a20*/  HMMA.16816.F32 R20, R8.reuse, R12, R20 ;  /* 0x0000000c0814723c */ /* 0x040fe20000001814 */
[----:B---3--:R-:W-:Y:S04]  /*26a30*/  STL.64 [R1+0x2c60], R6 ;  /* 0x002c600601007387 */ /* 0x008fe80000100a00 */
[----:B--2---:R1:W-:Y:S04]  /*26a40*/  STL.64 [R1+0x2c58], R4 ;  /* 0x002c580401007387 */ /* 0x0043e80000100a00 */
[----:B-1----:R-:W2:Y:S04]  /*26a50*/  LDL.LU.64 R4, [R1+0x5b0] ;  /* 0x0005b00001047983 */ /* 0x002ea80000300a00 */
[----:B------:R-:W3:Y:S04]  /*26a60*/  LDL.LU.64 R6, [R1+0x5b8] ;  /* 0x0005b80001067983 */ /* 0x000ee80000300a00 */
[----:B---3--:R-:W-:Y:S04]  /*26a70*/  STL.64 [R1+0x2c80], R6 ;  /* 0x002c800601007387 */ /* 0x008fe80000100a00 */
[----:B--2---:R1:W-:Y:S04]  /*26a80*/  STL.64 [R1+0x2c78], R4 ;  /* 0x002c780401007387 */ /* 0x0043e80000100a00 */
[----:B-1----:R-:W2:Y:S04]  /*26a90*/  LDL.LU.64 R4, [R1+0x2e0] ;  /* 0x0002e00001047983 */ /* 0x002ea80000300a00 */
[----:B------:R-:W2:Y:S04]  /*26aa0*/  LDL.LU.64 R6, [R1+0x2e8] ;  /* 0x0002e80001067983 */ /* 0x000ea80000300a00 */
[----:B0-----:R-:W-:Y:S04]  /*26ab0*/  STL.64 [R1+0x2b68], R18 ;  /* 0x002b681201007387 */ /* 0x001fe80000100a00 */
[----:B------:R0:W-:Y:S04]  /*26ac0*/  STL.64 [R1+0x2b60], R16 ;  /* 0x002b601001007387 */ /* 0x0001e80000100a00 */
[----:B0-----:R-:W3:Y:S04]  /*26ad0*/  LDL.64 R16, [R1+0x10] ;  /* 0x0000100001107983 */ /* 0x001ee80000100a00 */
[----:B------:R-:W-:Y:S04]  /*26ae0*/  STL.64 [R1+0x350], R20 ;  /* 0x0003501401007387 */ /* 0x000fe80000100a00 */
[----:B------:R0:W-:Y:S04]  /*26af0*/  STL.64 [R1+0x358], R22 ;  /* 0x0003581601007387 */ /* 0x0001e80000100a00 */
[----:B0-----:R-:W2:Y:S04]  /*26b00*/  LDL.LU.64 R22, [R1+0x2ca0] ;  /* 0x002ca00001167983 */ /* 0x001ea80000300a00 */
[----:B------:R-:W4:Y:S02]  /*26b10*/  LDL.LU.64 R20, [R1+0x2c98] ;  /* 0x002c980001147983 */ /* 0x000f240000300a00 */
[----:B----4-:R-:W-:-:S15]  /*26b20*/  HMMA.16816.F32 R24, R8, R20, R24 ;  /* 0x000000140818723c */ /* 0x010fde0000001818 */
[----:B------:R-:W-:-:S04]  /*26b30*/  NOP ;  /* 0x0000000000007918 */ /* 0x000fc80000000000 */
[----:B------:R-:W-:Y:S04]  /*26b40*/  STL.64 [R1+0x340], R24 ;  /* 0x0003401801007387 */ /* 0x000fe80000100a00 */
[----:B------:R0:W-:Y:S04]  /*26b50*/  STL.64 [R1+0x348], R26 ;  /* 0x0003481a01007387 */ /* 0x0001e80000100a00 */
[----:B0-----:R-:W4:Y:S04]  /*26b60*/  LDL.LU.64 R26, [R1+0x2c90] ;  /* 0x002c9000011a7983 */ /* 0x001f280000300a00 */
[----:B------:R-:W2:Y:S02]  /*26b70*/  LDL.LU.64 R24, [R1+0x2c88] ;  /* 0x002c880001187983 */ /* 0x000ea40000300a00 */
[----:B--2---:R-:W-:Y:S02]  /*26b80*/  HMMA.16816.F32 R8, R8, R24, R4 ;  /* 0x000000180808723c */ /* 0x004fe40000001804 */
[----:B------:R-:W3:Y:S04]  /*26b90*/  LDL.LU.64 R6, [R1+0x2c80] ;  /* 0x002c800001067983 */ /* 0x000ee80000300a00 */
[----:B------:R-:W3:-:S13]  /*26ba0*/  LDL.LU.64 R4, [R1+0x2c78] ;  /* 0x002c780001047983 */ /* 0x000eda0000300a00 */
[----:B------:R-:W-:Y:S04]  /*26bb0*/  STL.64 [R1+0x310], R8 ;  /* 0x0003100801007387 */ /* 0x000fe80000100a00 */
[----:B------:R0:W-:Y:S04]  /*26bc0*/  STL.64 [R1+0x318], R10 ;  /* 0x0003180a01007387 */ /* 0x0001e80000100a00 */
[----:B0-----:R-:W3:Y:S04]  /*26bd0*/  LDL.LU.64 R10, [R1+0x2c70] ;  /* 0x002c7000010a7983 */ /* 0x001ee80000300a00 */
[----:B------:R-:W3:Y:S02]  /*26be0*/  LDL.LU.64 R8, [R1+0x2c68] ;  /* 0x002c680001087983 */ /* 0x000ee40000300a00 */
[----:B---3--:R-:W-:-:S15]  /*26bf0*/  HMMA.16816.F32 R4, R8, R16, R4 ;  /* 0x000000100804723c */ /* 0x008fde0000001804 */
[----:B------:R-:W-:-:S04]  /*26c00*/  NOP ;  /* 0x0000000000007918 */ /* 0x000fc80000000000 */
[----:B------:R-:W-:Y:S04]  /*26c10*/  STL.64 [R1+0x300], R4 ;  /* 0x0003000401007387 */ /* 0x000fe80000100a00 */
[----:B------:R0:W-:Y:S04]  /*26c20*/  STL.64 [R1+0x308], R6 ;  /* 0x0003080601007387 */ /* 0x0001e80000100a00 */
[----:B0-----:R-:W2:Y:S04]  /*26c30*/  LDL.LU.64 R6, [R1+0x2c60] ;  /* 0x002c600001067983 */ /* 0x001ea80000300a00 */
[----:B------:R-:W2:Y:S02]  /*26c40*/  LDL.LU.64 R4, [R1+0x2c58] ;  /* 0x002c580001047983 */ /* 0x000ea40000300a00 */
[----:B--2---:R-:W-:Y:S02]  /*26c50*/  HMMA.16816.F32 R12, R8, R12, R4 ;  /* 0x0000000c080c723c */ /* 0x004fe40000001804 */
[----:B------:R-:W2:Y:S04]  /*26c60*/  LDL.LU.64 R6, [R1+0x2c50] ;  /* 0x002c500001067983 */ /* 0x000ea80000300a00 */
[----:B------:R-:W2:-:S13]  /*26c70*/  LDL.LU.64 R4, [R1+0x2c48] ;  /* 0x002c480001047983 */ /* 0x000e9a0000300a00 */
        /* <DEDUP_REMOVED lines=8> */
[----:B0-----:R-:W3:Y:S04]  /*26d00*/  LDL.LU.64 R14, [R1+0x2c30] ;  /* 0x002c3000010e7983 */ /* 0x001ee80000300a00 */
[----:B------:R-:W3:Y:S04]  /*26d10*/  LDL.LU.64 R12, [R1+0x2c28] ;  /* 0x002c2800010c7983 */ /* 0x000ee80000300a00 */
[----:B------:R-:W-:Y:S04]  /*26d20*/  STL.64 [R1+0x2c10], R22 ;  /* 0x002c101601007387 */ /* 0x000fe80000100a00 */
[----:B------:R0:W-:Y:S04]  /*26d30*/  STL.64 [R1+0x2c08], R20 ;  /* 0x002c081401007387 */ /* 0x0001e80000100a00 */
[----:B0-----:R-:W3:Y:S04]  /*26d40*/  LDL.LU.64 R20, [R1+0x240] ;  /* 0x0002400001147983 */ /* 0x001ee80000300a00 */
[----:B------:R-:W3:Y:S01]  /*26d50*/  LDL.LU.64 R22, [R1+0x248] ;  /* 0x0002480001167983 */ /* 0x000ee20000300a00 */
[----:B--2---:R-:W-:Y:S03]  /*26d60*/  HMMA.16816.F32 R4, R8, R24, R4 ;  /* 0x000000180804723c */ /* 0x004fe60000001804 */
[----:B---3--:R-:W-:Y:S04]  /*26d70*/  STL.64 [R1+0x2c20], R22 ;  /* 0x002c201601007387 */ /* 0x008fe80000100a00 */
[----:B------:R0:W-:Y:S04]  /*26d80*/  STL.64 [R1+0x2c18], R20 ;  /* 0x002c181401007387 */ /* 0x0001e80000100a00 */
[----:B0-----:R-:W2:Y:S04]  /*26d90*/  LDL.LU.64 R20, [R1+0x250] ;  /* 0x0002500001147983 */ /* 0x001ea80000300a00 */
[----:B------:R-:W2:Y:S04]  /*26da0*/  LDL.LU.64 R22, [R1+0x258] ;  /* 0x0002580001167983 */ /* 0x000ea80000300a00 */
[----:B----4-:R-:W-:Y:S04]  /*26db0*/  STL.64 [R1+0x2c00], R26 ;  /* 0x002c001a01007387 */ /* 0x010fe80000100a00 */
[----:B------:R0:W-:Y:S04]  /*26dc0*/  STL.64 [R1+0x2bf8], R24 ;  /* 0x002bf81801007387 */ /* 0x0001e80000100a00 */
[----:B------:R1:W-:Y:S04]  /*26dd0*/  STL.64 [R1+0x260], R4 ;  /* 0x0002600401007387 */ /* 0x0003e80000100a00 */
[----:B------:R3:W-:Y:S04]  /*26de0*/  STL.64 [R1+0x268], R6 ;  /* 0x0002680601007387 */ /* 0x0007e80000100a00 */
[----:B0-----:R-:W4:Y:S04]  /*26df0*/  LDL.LU.64 R24, [R1+0x230] ;  /* 0x0002300001187983 */ /* 0x001f280000300a00 */
[----:B------:R-:W4:Y:S04]  /*26e00*/  LDL.LU.64 R26, [R1+0x238] ;  /* 0x00023800011a7983 */ /* 0x000f280000300a00 */
[----:B------:R-:W4:Y:S04]  /*26e10*/  LDL.LU.64 R8, [R1+0x2d0] ;  /* 0x0002d00001087983 */ /* 0x000f280000300a00 */
[----:B------:R-:W4:Y:S04]  /*26e20*/  LDL.LU.64 R10, [R1+0x2d8] ;  /* 0x0002d800010a7983 */ /* 0x000f280000300a00 */
[----:B-1----:R-:W4:Y:S04]  /*26e30*/  LDL.LU.64 R4, [R1+0x370] ;  /* 0x0003700001047983 */ /* 0x002f280000300a00 */
[----:B---3--:R-:W3:Y:S01]  /*26e40*/  LDL.LU.64 R6, [R1+0x378] ;  /* 0x0003780001067983 */ /* 0x008ee20000300a00 */
[C---:B--2---:R-:W-:Y:S03]  /*26e50*/  HMMA.16816.F32 R20, R12.reuse, R16, R20 ;  /* 0x000000100c14723c */ /* 0x044fe60000001814 */
[----:B---3--:R-:W-:Y:S04]  /*26e60*/  STL.64 [R1+0x2bb8], R6 ;  /* 0x002bb80601007387 */ /* 0x008fe80000100a00 */
[----:B----4-:R0:W-:Y:S04]  /*26e70*/  STL.64 [R1+0x2bb0], R4 ;  /* 0x002bb00401007387 */ /* 0x0101e80000100a00 */
[----:B0-----:R-:W2:Y:S08]  /*26e80*/  LDL.64 R4, [R1] ;  /* 0x0000000001047983 */ /* 0x001eb00000100a00 */
[----:B------:R-:W-:Y:S04]  /*26e90*/  STL.64 [R1+0x250], R20 ;  /* 0x0002501401007387 */ /* 0x000fe80000100a00 */
[----:B------:R0:W-:Y:S04]  /*26ea0*/  STL.64 [R1+0x258], R22 ;  /* 0x0002581601007387 */ /* 0x0001e80000100a00 */
[----:B0-----:R-:W2:Y:S04]  /*26eb0*/  LDL.LU.64 R22, [R1+0x2c20] ;  /* 0x002c200001167983 */ /* 0x001ea80000300a00 */
[----:B------:R-:W2:Y:S02]  /*26ec0*/  LDL.LU.64 R20, [R1+0x2c18] ;  /* 0x002c180001147983 */ /* 0x000ea40000300a00 */
[----:B--2---:R-:W-:-:S15]  /*26ed0*/  HMMA.16816.F32 R20, R12, R4, R20 ;  /* 0x000000040c14723c */ /* 0x004fde0000001814 */
[----:B------:R-:W-:-:S04]  /*26ee0*/  NOP ;  /* 0x0000000000007918 */ /* 0x000fc80000000000 */
[----:B------:R-:W-:Y:S04]  /*26ef0*/  STL.64 [R1+0x240], R20 ;  /* 0x0002401401007387 */ /* 0x000fe80000100a00 */
[----:B------:R0:W-:Y:S04]  /*26f00*/  STL.64 [R1+0x248], R22 ;  /* 0x0002481601007387 */ /* 0x0001e80000100a00 */
[----:B0-----:R-:W2:Y:S04]  /*26f10*/  LDL.LU.64 R22, [R1+0x2c10] ;  /* 0x002c100001167983 */ /* 0x001ea80000300a00 */
[----:B------:R-:W3:Y:S04]  /*26f20*/  LDL.LU.64 R20, [R1+0x2c08] ;  /* 0x002c080001147983 */ /* 0x000ee80000300a00 */
[----:B------:R-:W-:Y:S01]  /*26f30*/  STL.64 [R1+0x2bd0], R4 ;  /* 0x002bd00401007387 */ /* 0x000fe20000100a00 */
[----:B---3--:R-:W-:-:S15]  /*26f40*/  HMMA.16816.F32 R24, R12, R20, R24 ;  /* 0x000000140c18723c */ /* 0x008fde0000001818 */
[----:B------:R-:W-:-:S04]  /*26f50*/  NOP ;  /* 0x0000000000007918 */ /* 0x000fc80000000000 */
[----:B------:R-:W-:Y:S04]  /*26f60*/  STL.64 [R1+0x230], R24 ;  /* 0x0002301801007387 */ /* 0x000fe80000100a00 */
[----:B------:R0:W-:Y:S04]  /*26f70*/  STL.64 [R1+0x238], R26 ;  /* 0x0002381a01007387 */ /* 0x0001e80000100a00 */
[----:B0-----:R-:W3:Y:S04]  /*26f80*/  LDL.LU.64 R26, [R1+0x2c00] ;  /* 0x002c0000011a7983 */ /* 0x001ee80000300a00 */
[----:B------:R-:W4:Y:S04]  /*26f90*/  LDL.LU.64 R24, [R1+0x2bf8] ;  /* 0x002bf80001187983 */ /* 0x000f280000300a00 */
[----:B--2---:R-:W-:Y:S04]  /*26fa0*/  STL.64 [R1+0x2bc8], R22 ;  /* 0x002bc81601007387 */ /* 0x004fe80000100a00 */
[----:B------:R0:W-:Y:S04]  /*26fb0*/  STL.64 [R1+0x2bc0], R20 ;  /* 0x002bc01401007387 */ /* 0x0001e80000100a00 */
[----:B0-----:R-:W2:Y:S04]  /*26fc0*/  LDL.LU.64 R20, [R1+0x490] ;  /* 0x0004900001147983 */ /* 0x001ea80000300a00 */
[----:B------:R-:W2:Y:S01]  /*26fd0*/  LDL.LU.64 R22, [R1+0x498] ;  /* 0x0004980001167983 */ /* 0x000ea20000300a00 */
[----:B------:R-:W-:Y:S01]  /*26fe0*/  LOP3.LUT R19, R28, 0x40, RZ, 0x3c, !PT ;  /* 0x000000401c137812 */ /* 0x000fe200078e3cff */
[----:B------:R-:W-:-:S02]  /*26ff0*/  IMAD.MOV.U32 R2, RZ, RZ, R16 ;  /* 0x000000ffff027224 */ /* 0x000fc400078e0010 */
[----:B------:R-:W-:Y:S02]  /*27000*/  IMAD.MOV.U32 R0, RZ, RZ, R17 ;  /* 0x000000ffff007224 */ /* 0x000fe400078e0011 */
[----:B------:R-:W-:Y:S02]  /*27010*/  IMAD.MOV.U32 R4, RZ, RZ, R2 ;  /* 0x000000ffff047224 */ /* 0x000fe400078e0002 */
[----:B------:R-:W-:Y:S01]  /*27020*/  IMAD.MOV.U32 R5, RZ, RZ, R0 ;  /* 0x000000ffff057224 */ /* 0x000fe200078e0000 */
[----:B----4-:R-:W-:Y:S01]  /*27030*/  HMMA.16816.F32 R8, R12, R24, R8 ;  /* 0x000000180c08723c */ /* 0x010fe20000001808 */
[----:B--2---:R-:W-:Y:S04]  /*27040*/  STL.64 [R1+0x2be0], R22 ;  /* 0x002be01601007387 */ /* 0x004fe80000100a00 */
[----:B------:R0:W-:Y:S04]  /*27050*/  STL.64 [R1+0x2bd8], R20 ;  /* 0x002bd81401007387 */ /* 0x0001e80000100a00 */
[----:B0-----:R-:W2:Y:S04]  /*27060*/  LDL.LU.64 R20, [R1+0x580] ;  /* 0x0005800001147983 */ /* 0x001ea80000300a00 */
[----:B------:R-:W2:Y:S04]  /*27070*/  LDL.LU.64 R22, [R1+0x588] ;  /* 0x0005880001167983 */ /* 0x000ea80000300a00 */
[----:B------:R-:W4:Y:S04]  /*27080*/  LDL.LU.64 R12, [R1+0x360] ;  /* 0x00036000010c7983 */ /* 0x000f280000300a00 */
[----:B------:R-:W4:Y:S04]  /*27090*/  LDL.LU.64 R14, [R1+0x368] ;  /* 0x00036800010e7983 */ /* 0x000f280000300a00 */
[----:B------:R-:W-:Y:S04]  /*270a0*/  STL.64 [R1+0x200], R8 ;  /* 0x0002000801007387 */ /* 0x000fe80000100a00 */
[----:B------:R-:W-:Y:S04]  /*270b0*/  STL.64 [R1+0x208], R10 ;  /* 0x0002080a01007387 */ /* 0x000fe80000100a00 */
[----:B------:R-:W0:Y:S02]  /*270c0*/  LDSM.16.MT88.4 R8, [R19+UR5+0x300] ;  /* 0x000300051308783b */ /* 0x000e240008004200 */
[----:B0-----:R-:W-:-:S02]  /*270d0*/  IMAD.MOV.U32 R3, RZ, RZ, R10 ;  /* 0x000000ffff037224 */ /* 0x001fc400078e000a */
[----:B------:R-:W-:Y:S02]  /*270e0*/  IMAD.MOV.U32 R2, RZ, RZ, R11 ;  /* 0x000000ffff027224 */ /* 0x000fe400078e000b */
[----:B------:R-:W-:Y:S02]  /*270f0*/  IMAD.MOV.U32 R29, RZ, RZ, R8 ;  /* 0x000000ffff1d7224 */ /* 0x000fe400078e0008 */
[----:B------:R-:W-:Y:S01]  /*27100*/  IMAD.MOV.U32 R0, RZ, RZ, R9 ;  /* 0x000000ffff007224 */ /* 0x000fe200078e0009 */
[----:B------:R-:W2:Y:S04]  /*27110*/  LDL.LU.64 R10, [R1+0x2bf0] ;  /* 0x002bf000010a7983 */ /* 0x000ea80000300a00 */
[----:B------:R-:W2:Y:S02]  /*27120*/  LDL.LU.64 R8, [R1+0x2be8] ;  /* 0x002be80001087983 */ /* 0x000ea40000300a00 */
[----:B--2---:R-:W-:Y:S02]  /*27130*/  HMMA.16816.F32 R4, R8, R4, R20 ;  /* 0x000000040804723c */ /* 0x004fe40000001814 */
[----:B------:R-:W2:Y:S04]  /*27140*/  LDL.LU.64 R22, [R1+0x2be0] ;  /* 0x002be00001167983 */ /* 0x000ea80000300a00 */
[----:B------:R-:W2:-:S13]  /*27150*/  LDL.LU.64 R20, [R1+0x2bd8] ;  /* 0x002bd80001147983 */ /* 0x000e9a0000300a00 */
[----:B------:R0:W-:Y:S04]  /*27160*/  STL.64 [R1+0x2d0], R4 ;  /* 0x0002d00401007387 */ /* 0x0001e80000100a00 */
[----:B------:R-:W-:Y:S04]  /*27170*/  STL.64 [R1+0x2d8], R6 ;  /* 0x0002d80601007387 */ /* 0x000fe80000100a00 */
[----:B0-----:R-:W2:Y:S02]  /*27180*/  LDL.LU.64 R4, [R1+0x2bd0] ;  /* 0x002bd00001047983 */ /* 0x001ea40000300a00 */
[----:B--2---:R-:W-:Y:S01]  /*27190*/  HMMA.16816.F32 R20, R8, R4, R20 ;  /* 0x000000040814723c */ /* 0x004fe20000001814 */
[----:B------:R-:W-:-:S02]  /*271a0*/  IMAD.MOV.U32 R17, RZ, RZ, R4 ;  /* 0x000000ffff117224 */ /* 0x000fc400078e0004 */
[----:B------:R-:W-:-:S15]  /*271b0*/  IMAD.MOV.U32 R16, RZ, RZ, R5 ;  /* 0x000000ffff107224 */ /* 0x000fde00078e0005 */
[----:B------:R-:W-:Y:S01]  /*271c0*/  NOP ;  /* 0x0000000000007918 */ /* 0x000fe20000000000 */
[----:B------:R-:W-:Y:S04]  /*271d0*/  STL.64 [R1+0x330], R20 ;  /* 0x0003301401007387 */ /* 0x000fe80000100a00 */
[----:B------:R0:W-:Y:S04]  /*271e0*/  STL.64 [R1+0x338], R22 ;  /* 0x0003381601007387 */ /* 0x0001e80000100a00 */
[----:B0-----:R-:W2:Y:S04]  /*271f0*/  LDL.LU.64 R22, [R1+0x2bc8] ;  /* 0x002bc80001167983 */ /* 0x001ea80000300a00 */
[----:B------:R-:W2:Y:S04]  /*27200*/  LDL.LU.64 R20, [R1+0x2bc0] ;  /* 0x002bc00001147983 */ /* 0x000ea80000300a00 */
[----:B------:R-:W2:Y:S04]  /*27210*/  LDL.LU.64 R6, [R1+0x2bb8] ;  /* 0x002bb80001067983 */ /* 0x000ea80000300a00 */
[----:B------:R-:W2:Y:S02]  /*27220*/  LDL.LU.64 R4, [R1+0x2bb0] ;  /* 0x002bb00001047983 */ /* 0x000ea40000300a00 */
[C---:B--2---:R-:W-:Y:S08]  /*27230*/  HMMA.16816.F32 R4, R8.reuse, R20, R4 ;  /* 0x000000140804723c */ /* 0x044ff00000001804 */
[----:B----4-:R-:W-:Y:S01]  /*27240*/  HMMA.16816.F32 R8, R8, R24, R12 ;  /* 0x000000180808723c */ /* 0x010fe2000000180c */
[----:B------:R-:W0:Y:S10]  /*27250*/  LDSM.16.MT88.4 R12, [R19+UR5+0x380] ;  /* 0x00038005130c783b */ /* 0x000e340008004200 */
[----:B------:R-:W-:Y:S04]  /*27260*/  STL.64 [R1+0x370], R4 ;  /* 0x0003700401007387 */ /* 0x000fe80000100a00 */
[----:B------:R1:W-:Y:S04]  /*27270*/  STL.64 [R1+0x378], R6 ;  /* 0x0003780601007387 */ /* 0x0003e80000100a00 */
[----:B-1----:R-:W2:Y:S04]  /*27280*/  LDL.LU.64 R6, [R1+0x2ba8] ;  /* 0x002ba80001067983 */ /* 0x002ea80000300a00 */
[----:B------:R-:W2:Y:S04]  /*27290*/  LDL.LU.64 R4, [R1+0x2ba0] ;  /* 0x002ba00001047983 */ /* 0x000ea80000300a00 */
[----:B------:R-:W-:Y:S04]  /*272a0*/  STL.64 [R1+0x2b78], R22 ;  /* 0x002b781601007387 */ /* 0x000fe80000100a00 */
[----:B------:R1:W-:Y:S02]  /*272b0*/  STL.64 [R1+0x2b70], R20 ;  /* 0x002b701401007387 */ /* 0x0003e40000100a00 */
[----:B-1----:R-:W-:-:S02]  /*272c0*/  IMAD.MOV.U32 R20, RZ, RZ, R17 ;  /* 0x000000ffff147224 */ /* 0x002fc400078e0011 */
[----:B------:R-:W-:-:S05]  /*272d0*/  IMAD.MOV.U32 R21, RZ, RZ, R16 ;  /* 0x000000ffff157224 */ /* 0x000fca00078e0010 */
[----:B------:R1:W-:Y:S04]  /*272e0*/  STL.64 [R1+0x2b90], R20 ;  /* 0x002b901401007387 */ /* 0x0003e80000100a00 */
[----:B-1----:R-:W2:Y:S04]  /*272f0*/  LDL.LU.64 R20, [R1+0x530] ;  /* 0x0005300001147983 */ /* 0x002ea80000300a00 */
[----:B------:R-:W2:Y:S04]  /*27300*/  LDL.LU.64 R22, [R1+0x538] ;  /* 0x0005380001167983 */ /* 0x000ea80000300a00 */
[----:B------:R-:W-:Y:S04]  /*27310*/  STL.64 [R1+0x360], R8 ;  /* 0x0003600801007387 */ /* 0x000fe80000100a00 */
[----:B------:R-:W-:Y:S04]  /*27320*/  STL.64 [R1+0x368], R10 ;  /* 0x0003680a01007387 */ /* 0x000fe80000100a00 */
[----:B---3--:R-:W-:Y:S04]  /*27330*/  STL.64 [R1+0x2b88], R26 ;  /* 0x002b881a01007387 */ /* 0x008fe80000100a00 */
[----:B------:R1:W-:Y:S04]  /*27340*/  STL.64 [R1+0x2b80], R24 ;  /* 0x002b801801007387 */ /* 0x0003e80000100a00 */
[----:B-1----:R-:W3:Y:S04]  /*27350*/  LDL.LU.64 R24, [R1+0x3f0] ;  /* 0x0003f00001187983 */ /* 0x002ee80000300a00 */
[----:B------:R-:W3:Y:S04]  /*27360*/  LDL.LU.64 R26, [R1+0x3f8] ;  /* 0x0003f800011a7983 */ /* 0x000ee80000300a00 */
[----:B------:R-:W2:Y:S04]  /*27370*/  LDL.64 R8, [R1+0x10] ;  /* 0x0000100001087983 */ /* 0x000ea80000100a00 */
[----:B------:R-:W4:Y:S04]  /*27380*/  LDL.LU.64 R16, [R1+0x190] ;  /* 0x0001900001107983 */ /* 0x000f280000300a00 */
[----:B------:R-:W4:Y:S04]  /*27390*/  LDL.LU.64 R18, [R1+0x198] ;  /* 0x0001980001127983 */ /* 0x000f280000300a00 */
[----:B0-----:R0:W-:Y:S04]  /*273a0*/  STL.64 [R1+0x2af8], R14 ;  /* 0x002af80e01007387 */ /* 0x0011e80000100a00 */
[----:B------:R1:W-:Y:S01]  /*273b0*/  STL.64 [R1+0x2af0], R12 ;  /* 0x002af00c01007387 */ /* 0x0003e20000100a00 */
[----:B0-----:R-:W-:-:S02]  /*273c0*/  IMAD.MOV.U32 R14, RZ, RZ, R3 ;  /* 0x000000ffff0e7224 */ /* 0x001fc400078e0003 */
[----:B------:R-:W-:Y:S02]  /*273d0*/  IMAD.MOV.U32 R15, RZ, RZ, R2 ;  /* 0x000000ffff0f7224 */ /* 0x000fe400078e0002 */
[----:B-1----:R-:W-:Y:S02]  /*273e0*/  IMAD.MOV.U32 R12, RZ, RZ, R29 ;  /* 0x000000ffff0c7224 */ /* 0x002fe400078e001d */
[----:B------:R-:W-:Y:S01]  /*273f0*/  IMAD.MOV.U32 R13, RZ, RZ, R0 ;  /* 0x000000ffff0d7224 */ /* 0x000fe200078e0000 */
[----:B------:R-:W3:Y:S04]  /*27400*/  LDL.LU R29, [R1+0x2b9c] ;  /* 0x002b9c00011d7983 */ /* 0x000ee80000300800 */
[----:B------:R-:W3:Y:S04]  /*27410*/  LDL.LU R0, [R1+0x2b98] ;  /* 0x002b980001007983 */ /* 0x000ee80000300800 */
[----:B------:R-:W-:Y:S04]  /*27420*/  STL.64 [R1+0x2b38], R14 ;  /* 0x002b380e01007387 */ /* 0x000fe80000100a00 */
[----:B------:R0:W-:Y:S04]  /*27430*/  STL.64 [R1+0x2b30], R12 ;  /* 0x002b300c01007387 */ /* 0x0001e80000100a00 */
[----:B0-----:R-:W3:Y:S04]  /*27440*/  LDL.LU.64 R12, [R1+0x3b0] ;  /* 0x0003b000010c7983 */ /* 0x001ee80000300a00 */
[----:B------:R-:W3:Y:S01]  /*27450*/  LDL.LU.64 R14, [R1+0x3b8] ;  /* 0x0003b800010e7983 */ /* 0x000ee20000300a00 */
[----:B--2---:R-:W-:-:S15]  /*27460*/  HMMA.16816.F32 R20, R4, R8, R20 ;  /* 0x000000080414723c */ /* 0x004fde0000001814 */
[----:B------:R-:W-:-:S04]  /*27470*/  NOP ;  /* 0x0000000000007918 */ /* 0x000fc80000000000 */
[----:B------:R0:W-:Y:S04]  /*27480*/  STL.64 [R1+0x380], R20 ;  /* 0x0003801401007387 */ /* 0x0001e80000100a00 */
[----:B------:R3:W-:Y:S04]  /*27490*/  STL.64 [R1+0x388], R22 ;  /* 0x0003881601007387 */ /* 0x0007e80000100a00 */
[----:B0-----:R-:W3:Y:S02]  /*274a0*/  LDL.LU.64 R20, [R1+0x2b90] ;  /* 0x002b900001147983 */ /* 0x001ee40000300a00 */
[----:B---3--:R-:W-:Y:S02]  /*274b0*/  HMMA.16816.F32 R20, R4, R20, R24 ;  /* 0x000000140414723c */ /* 0x008fe40000001818 */
[----:B------:R-:W2:Y:S04]  /*274c0*/  LDL.LU.64 R26, [R1+0x2b88] ;  /* 0x002b8800011a7983 */ /* 0x000ea80000300a00 */
[----:B------:R-:W4:-:S13]  /*274d0*/  LDL.LU.64 R24, [R1+0x2b80] ;  /* 0x002b800001187983 */ /* 0x000f1a0000300a00 */
[----:B------:R-:W-:Y:S04]  /*274e0*/  STL.64 [R1+0x390], R20 ;  /* 0x0003901401007387 */ /* 0x000fe80000100a00 */
[----:B------:R0:W-:Y:S04]  /*274f0*/  STL.64 [R1+0x398], R22 ;  /* 0x0003981601007387 */ /* 0x0001e80000100a00 */
[----:B0-----:R-:W3:Y:S04]  /*27500*/  LDL.LU.64 R22, [R1+0x2b78] ;  /* 0x002b780001167983 */ /* 0x001ee80000300a00 */
[----:B------:R-:W2:Y:S02]  /*27510*/  LDL.LU.64 R20, [R1+0x2b70] ;  /* 0x002b700001147983 */ /* 0x000ea40000300a00 */
[----:B--2---:R-:W-:Y:S02]  /*27520*/  HMMA.16816.F32 R12, R4, R20, R12 ;  /* 0x00000014040c723c */ /* 0x004fe4000000180c */
[----:B---3--:R-:W-:Y:S04]  /*27530*/  STL.64 [R1+0x2b58], R22 ;  /* 0x002b581601007387 */ /* 0x008fe80000100a00 */
[----:B------:R0:W-:-:S13]  /*27540*/  STL.64 [R1+0x2b50], R20 ;  /* 0x002b501401007387 */ /* 0x0001da0000100a00 */
[----:B------:R1:W-:Y:S04]  /*27550*/  STL.64 [R1+0x3c0], R12 ;  /* 0x0003c00c01007387 */ /* 0x0003e80000100a00 */
[----:B------:R2:W-:Y:S04]  /*27560*/  STL.64 [R1+0x3c8], R14 ;  /* 0x0003c80e01007387 */ /* 0x0005e80000100a00 */
[----:B0-----:R-:W3:Y:S04]  /*27570*/  LDL.LU.64 R20, [R1+0x470] ;  /* 0x0004700001147983 */ /* 0x001ee80000300a00 */
[----:B------:R-:W3:Y:S04]  /*27580*/  LDL.LU.64 R22, [R1+0x478] ;  /* 0x0004780001167983 */ /* 0x000ee80000300a00 */
[----:B-1----:R-:W3:Y:S04]  /*27590*/  LDL.LU.64 R12, [R1+0x3a0] ;  /* 0x0003a000010c7983 */ /* 0x002ee80000300a00 */
[----:B--2---:R-:W2:Y:S01]  /*275a0*/  LDL.LU.64 R14, [R1+0x3a8] ;  /* 0x0003a800010e7983 */ /* 0x004ea20000300a00 */
[----:B----4-:R-:W-:Y:S03]  /*275b0*/  HMMA.16816.F32 R4, R4, R24, R16 ;  /* 0x000000180404723c */ /* 0x010fe60000001810 */
[----:B--2---:R-:W-:Y:S04]  /*275c0*/  STL.64 [R1+0x2b48], R14 ;  /* 0x002b480e01007387 */ /* 0x004fe80000100a00 */
[----:B---3--:R0:W-:Y:S04]  /*275d0*/  STL.64 [R1+0x2b40], R12 ;  /* 0x002b400c01007387 */ /* 0x0081e80000100a00 */
[----:B0-----:R-:W2:Y:S04]  /*275e0*/  LDL.LU.64 R12, [R1+0x410] ;  /* 0x00041000010c7983 */ /* 0x001ea80000300a00 */
[----:B------:R-:W2:Y:S04]  /*275f0*/  LDL.LU.64 R14, [R1+0x418] ;  /* 0x00041800010e7983 */ /* 0x000ea80000300a00 */
[----:B------:R-:W3:Y:S04]  /*27600*/  LDL.LU.64 R18, [R1+0x2b68] ;  /* 0x002b680001127983 */ /* 0x000ee80000300a00 */
[----:B------:R-:W3:Y:S04]  /*27610*/  LDL.LU.64 R16, [R1+0x2b60] ;  /* 0x002b600001107983 */ /* 0x000ee80000300a00 */
[----:B------:R0:W-:Y:S04]  /*27620*/  STL.64 [R1+0x3b0], R4 ;  /* 0x0003b00401007387 */ /* 0x0001e80000100a00 */
[----:B------:R1:W-:Y:S04]  /*27630*/  STL.64 [R1+0x3b8], R6 ;  /* 0x0003b80601007387 */ /* 0x0003e80000100a00 */
[----:B0-----:R-:W3:Y:S04]  /*27640*/  LDL.LU.64 R4, [R1+0x510] ;  /* 0x0005100001047983 */ /* 0x001ee80000300a00 */
[----:B-1----:R-:W3:Y:S01]  /*27650*/  LDL.LU.64 R6, [R1+0x518] ;  /* 0x0005180001067983 */ /* 0x002ee20000300a00 */
[----:B------:R-:W-:-:S02]  /*27660*/  IMAD.MOV.U32 R3, RZ, RZ, R8 ;  /* 0x000000ffff037224 */ /* 0x000fc400078e0008 */
[----:B------:R-:W-:Y:S01]  /*27670*/  IMAD.MOV.U32 R2, RZ, RZ, R9 ;  /* 0x000000ffff027224 */ /* 0x000fe200078e0009 */
[----:B---3--:R-:W-:Y:S01]  /*27680*/  HMMA.16816.F32 R4, R16, R8, R4 ;  /* 0x000000081004723c */ /* 0x008fe20000001804 */
[----:B------:R-:W0:-:S15]  /*27690*/  LDSM.16.MT88.4 R8, [R28+UR5+0x4000] ;  /* 0x004000051c08783b */ /* 0x000e1e0008004200 */
[----:B------:R-:W-:-:S03]  /*276a0*/  NOP ;  /* 0x0000000000007918 */ /* 0x000fc60000000000 */
[----:B------:R-:W-:Y:S04]  /*276b0*/  STL.64 [R1+0x3e0], R4 ;  /* 0x0003e00401007387 */ /* 0x000fe80000100a00 */
[----:B------:R-:W-:Y:S04]  /*276c0*/  STL.64 [R1+0x3e8], R6 ;  /* 0x0003e80601007387 */ /* 0x000fe80000100a00 */
[----:B------:R-:W1:Y:S04]  /*276d0*/  LDSM.16.MT88.4 R4, [R28+UR5+0x4080] ;  /* 0x004080051c04783b */ /* 0x000e680008004200 */
[----:B0-----:R-:W-:Y:S04]  /*276e0*/  STL.64 [R1+0x2ab8], R10 ;  /* 0x002ab80a01007387 */ /* 0x001fe80000100a00 */
[----:B------:R0:W-:Y:S04]  /*276f0*/  STL.64 [R1+0x2ab0], R8 ;  /* 0x002ab00801007387 */ /* 0x0001e80000100a00 */
[----:B0-----:R-:W3:Y:S04]  /*27700*/  LDL.LU.64 R8, [R1] ;  /* 0x0000000001087983 */ /* 0x001ee80000300a00 */
[----:B-1----:R-:W-:Y:S04]  /*27710*/  STL.64 [R1+0x2a60], R6 ;  /* 0x002a600601007387 */ /* 0x002fe80000100a00 */
[----:B------:R0:W-:Y:S04]  /*27720*/  STL.64 [R1+0x2a58], R4 ;  /* 0x002a580401007387 */ /* 0x0001e80000100a00 */
[----:B0-----:R-:W4:Y:S04]  /*27730*/  LDL.LU.64 R4, [R1+0x460] ;  /* 0x0004600001047983 */ /* 0x001f280000300a00 */
[----:B------:R-:W4:Y:S01]  /*27740*/  LDL.LU.64 R6, [R1+0x468] ;  /* 0x0004680001067983 */ /* 0x000f220000300a00 */
[----:B---3--:R-:W-:-:S15]  /*27750*/  HMMA.16816.F32 R20, R16, R8, R20 ;  /* 0x000000081014723c */ /* 0x008fde0000001814 */
[----:B------:R-:W-:-:S04]  /*27760*/  NOP ;  /* 0x0000000000007918 */ /* 0x000fc80000000000 */
[----:B------:R-:W-:Y:S04]  /*27770*/  STL.64 [R1+0x3f0], R20 ;  /* 0x0003f01401007387 */ /* 0x000fe80000100a00 */
[----:B------:R-:W-:Y:S04]  /*27780*/  STL.64 [R1+0x3f8], R22 ;  /* 0x0003f81601007387 */ /* 0x000fe80000100a00 */
[----:B------:R-:W0:Y:S04]  /*27790*/  LDSM.16.MT88.4 R20, [R28+UR5+0x4100] ;  /* 0x004100051c14783b */ /* 0x000e280008004200 */
[----:B0-----:R-:W-:Y:S04]  /*277a0*/  STL.64 [R1+0x20], R20 ;  /* 0x0000201401007387 */ /* 0x001fe80000100a00 */
[----:B------:R0:W-:Y:S04]  /*277b0*/  STL.64 [R1+0x28], R22 ;  /* 0x0000281601007387 */ /* 0x0001e80000100a00 */
[----:B0-----:R-:W3:Y:S04]  /*277c0*/  LDL.LU.64 R22, [R1+0x2b58] ;  /* 0x002b580001167983 */ /* 0x001ee80000300a00 */
[----:B------:R-:W2:Y:S02]  /*277d0*/  LDL.LU.64 R20, [R1+0x2b50] ;  /* 0x002b500001147983 */ /* 0x000ea40000300a00 */
[----:B--2---:R-:W-:-:S15]  /*277e0*/  HMMA.16816.F32 R12, R16, R20, R12 ;  /* 0x00000014100c723c */ /* 0x004fde000000180c */
[----:B------:R-:W-:-:S04]  /*277f0*/  NOP ;  /* 0x0000000000007918 */ /* 0x000fc80000000000 */
[----:B------:R-:W-:Y:S04]  /*27800*/  STL.64 [R1+0x420], R12 ;  /* 0x0004200c01007387 */ /* 0x000fe80000100a00 */
[----:B------:R0:W-:Y:S04]  /*27810*/  STL.64 [R1+0x428], R14 ;  /* 0x0004280e01007387 */ /* 0x0001e80000100a00 */
[----:B0-----:R-:W2:Y:S04]  /*27820*/  LDL.LU.64 R14, [R1+0x2b48] ;  /* 0x002b4800010e7983 */ /* 0x001ea80000300a00 */
[----:B------:R-:W2:Y:S02]  /*27830*/  LDL.LU.64 R12, [R1+0x2b40] ;  /* 0x002b4000010c7983 */ /* 0x000ea40000300a00 */
[----:B--2---:R-:W-:Y:S02]  /*27840*/  HMMA.16816.F32 R16, R16, R24, R12 ;  /* 0x000000181010723c */ /* 0x004fe4000000180c */
[----:B------:R-:W4:Y:S04]  /*27850*/  LDL.LU.64 R14, [R1+0x2b38] ;  /* 0x002b3800010e7983 */ /* 0x000f280000300a00 */
[----:B------:R-:W4:-:S13]  /*27860*/  LDL.LU.64 R12, [R1+0x2b30] ;  /* 0x002b3000010c7983 */ /* 0x000f1a0000300a00 */
[----:B------:R-:W-:Y:S04]  /*27870*/  STL.64 [R1+0x430], R16 ;  /* 0x0004301001007387 */ /* 0x000fe80000100a00 */
[----:B------:R-:W-:Y:S04]  /*27880*/  STL.64 [R1+0x438], R18 ;  /* 0x0004381201007387 */ /* 0x000fe80000100a00 */
[----:B------:R-:W-:Y:S04]  /*27890*/  STL.64 [R1+0x2b18], R26 ;  /* 0x002b181a01007387 */ /* 0x000fe80000100a00 */
[----:B------:R0:W-:Y:S04]  /*278a0*/  STL.64 [R1+0x2b10], R24 ;  /* 0x002b101801007387 */ /* 0x0001e80000100a00 */
[----:B0-----:R-:W2:Y:S04]  /*278b0*/  LDL.LU.64 R24, [R1+0x520] ;  /* 0x0005200001187983 */ /* 0x001ea80000300a00 */
[----:B------:R-:W2:Y:S01]  /*278c0*/  LDL.LU.64 R26, [R1+0x528] ;  /* 0x00052800011a7983 */ /* 0x000ea20000300a00 */
[----:B------:R-:W-:-:S02]  /*278d0*/  IMAD.MOV.U32 R16, RZ, RZ, R3 ;  /* 0x000000ffff107224 */ /* 0x000fc400078e0003 */
[----:B------:R-:W-:Y:S01]  /*278e0*/  IMAD.MOV.U32 R17, RZ, RZ, R2 ;  /* 0x000000ffff117224 */ /* 0x000fe200078e0002 */
[C---:B----4-:R-:W-:Y:S08]  /*278f0*/  HMMA.16816.F32 R4, R12.reuse, R8, R4 ;  /* 0x000000080c04723c */ /* 0x050ff00000001804 */
[----:B--2---:R-:W-:-:S15]  /*27900*/  HMMA.16816.F32 R16, R12, R16, R24 ;  /* 0x000000100c10723c */ /* 0x004fde0000001818 */
[----:B------:R-:W-:-:S04]  /*27910*/  NOP ;  /* 0x0000000000007918 */ /* 0x000fc80000000000 */
[----:B------:R-:W-:Y:S04]  /*27920*/  STL.64 [R1+0x440], R16 ;  /* 0x0004401001007387 */ /* 0x000fe80000100a00 */
[----:B------:R-:W-:Y:S04]  /*27930*/  STL.64 [R1+0x448], R18 ;  /* 0x0004481201007387 */ /* 0x000fe80000100a00 */
[----:B------:R0:W-:Y:S04]  /*27940*/  STL.64 [R1+0x480], R4 ;  /* 0x0004800401007387 */ /* 0x0001e80000100a00 */
[----:B------:R1:W-:Y:S01]  /*27950*/  STL.64 [R1+0x488], R6 ;  /* 0x0004880601007387 */ /* 0x0003e20000100a00 */
[----:B------:R-:W-:-:S02]  /*27960*/  IMAD.MOV.U32 R2, RZ, RZ, R8 ;  /* 0x000000ffff027224 */ /* 0x000fc400078e0008 */
[----:B------:R-:W-:Y:S01]  /*27970*/  IMAD.MOV.U32 R3, RZ, RZ, R9 ;  /* 0x000000ffff037224 */ /* 0x000fe200078e0009 */
[----:B------:R-:W2:Y:S04]  /*27980*/  LDSM.16.MT88.4 R16, [R28+UR5+0x4180] ;  /* 0x004180051c10783b */ /* 0x000ea80008004200 */
[----:B0-----:R-:W4:Y:S04]  /*27990*/  LDL.LU R4, [R1+0x120] ;  /* 0x0001200001047983 */ /* 0x001f280000300800 */
[----:B------:R-:W4:Y:S04]  /*279a0*/  LDL.LU R5, [R1+0x124] ;  /* 0x0001240001057983 */ /* 0x000f280000300800 */
[----:B-1----:R-:W2:Y:S04]  /*279b0*/  LDL.LU R6, [R1+0x128] ;  /* 0x0001280001067983 */ /* 0x002ea80000300800 */
[----:B------:R-:W2:Y:S04]  /*279c0*/  LDL.LU R7, [R1+0x12c] ;  /* 0x00012c0001077983 */ /* 0x000ea80000300800 */
[----:B--2---:R-:W-:Y:S04]  /*279d0*/  STL.64 [R1+0x2a70], R6 ;  /* 0x002a700601007387 */ /* 0x004fe80000100a00 */
[----:B----4-:R0:W-:Y:S04]  /*279e0*/  STL.64 [R1+0x2a68], R4 ;  /* 0x002a680401007387 */ /* 0x0101e80000100a00 */
[----:B0-----:R-:W2:Y:S04]  /*279f0*/  LDL.LU R4, [R1+0x130] ;  /* 0x0001300001047983 */ /* 0x001ea80000300800 */
[----:B------:R-:W2:Y:S04]  /*27a00*/  LDL.LU R5, [R1+0x134] ;  /* 0x0001340001057983 */ /* 0x000ea80000300800 */
[----:B------:R-:W4:Y:S01]  /*27a10*/  LDL.LU R6, [R1+0x138] ;  /* 0x0001380001067983 */ /* 0x000f220000300800 */
[----:B------:R-:W-:-:S03]  /*27a20*/  IMAD.MOV.U32 R7, RZ, RZ, R0 ;  /* 0x000000ffff077224 */ /* 0x000fc600078e0000 */
[----:B------:R-:W2:Y:S04]  /*27a30*/  LDL.LU R0, [R1+0x2b28] ;  /* 0x002b280001007983 */ /* 0x000ea80000300800 */
[----:B------:R-:W3:Y:S04]  /*27a40*/  LDL.LU.64 R24, [R1+0x400] ;  /* 0x0004000001187983 */ /* 0x000ee80000300a00 */
[----:B------:R-:W3:Y:S04]  /*27a50*/  LDL.LU.64 R26, [R1+0x408] ;  /* 0x00040800011a7983 */ /* 0x000ee80000300a00 */
[----:B----4-:R-:W-:Y:S04]  /*27a60*/  STL.64 [R1+0x2a80], R6 ;  /* 0x002a800601007387 */ /* 0x010fe80000100a00 */
[----:B--2---:R0:W-:Y:S04]  /*27a70*/  STL.64 [R1+0x2a78], R4 ;  /* 0x002a780401007387 */ /* 0x0041e80000100a00 */
[----:B0-----:R-:W2:Y:S04]  /*27a80*/  LDL.LU R4, [R1+0x140] ;  /* 0x0001400001047983 */ /* 0x001ea80000300800 */
[----:B------:R-:W2:Y:S04]  /*27a90*/  LDL.LU R5, [R1+0x144] ;  /* 0x0001440001057983 */ /* 0x000ea80000300800 */
[----:B------:R-:W4:Y:S04]  /*27aa0*/  LDL.LU R6, [R1+0x148] ;  /* 0x0001480001067983 */ /* 0x000f280000300800 */
[----:B------:R-:W4:Y:S04]  /*27ab0*/  LDL.LU R7, [R1+0x14c] ;  /* 0x00014c0001077983 */ /* 0x000f280000300800 */
[----:B------:R-:W2:Y:S04]  /*27ac0*/  LDL.LU.64 R8, [R1+0x180] ;  /* 0x0001800001087983 */ /* 0x000ea80000300a00 */
[----:B------:R-:W2:Y:S04]  /*27ad0*/  LDL.LU.64 R10, [R1+0x188] ;  /* 0x00018800010a7983 */ /* 0x000ea80000300a00 */
[----:B--2---:R-:W-:Y:S04]  /*27ae0*/  STL.64 [R1+0x2ac8], R10 ;  /* 0x002ac80a01007387 */ /* 0x004fe80000100a00 */
[----:B------:R0:W-:Y:S04]  /*27af0*/  STL.64 [R1+0x2ac0], R8 ;  /* 0x002ac00801007387 */ /* 0x0001e80000100a00 */
[----:B0-----:R-:W2:Y:S04]  /*27b00*/  LDL.LU.64 R8, [R1+0x3d0] ;  /* 0x0003d00001087983 */ /* 0x001ea80000300a00 */
[----:B------:R-:W2:Y:S04]  /*27b10*/  LDL.LU.64 R10, [R1+0x3d8] ;  /* 0x0003d800010a7983 */ /* 0x000ea80000300a00 */
[----:B--2---:R-:W-:Y:S04]  /*27b20*/  STL.64 [R1+0x2ad8], R10 ;  /* 0x002ad80a01007387 */ /* 0x004fe80000100a00 */
[----:B------:R0:W-:Y:S04]  /*27b30*/  STL.64 [R1+0x2ad0], R8 ;  /* 0x002ad00801007387 */ /* 0x0001e80000100a00 */
[----:B0-----:R-:W2:Y:S04]  /*27b40*/  LDL.LU.64 R8, [R1+0x450] ;  /* 0x0004500001087983 */ /* 0x001ea80000300a00 */
[----:B------:R-:W2:Y:S01]  /*27b50*/  LDL.LU.64 R10, [R1+0x458] ;  /* 0x00045800010a7983 */ /* 0x000ea20000300a00 */
[----:B---3--:R-:W-:Y:S03]  /*27b60*/  HMMA.16816.F32 R24, R12, R20, R24 ;  /* 0x000000140c18723c */ /* 0x008fe60000001818 */
[----:B--2---:R-:W-:Y:S04]  /*27b70*/  STL.64 [R1+0x2ae8], R10 ;  /* 0x002ae80a01007387 */ /* 0x004fe80000100a00 */
[----:B------:R0:W-:Y:S04]  /*27b80*/  STL.64 [R1+0x2ae0], R8 ;  /* 0x002ae00801007387 */ /* 0x0001e80000100a00 */
[----:B0-----:R-:W2:Y:S04]  /*27b90*/  LDL.LU.64 R8, [R1+0x500] ;  /* 0x0005000001087983 */ /* 0x001ea80000300a00 */
[----:B------:R-:W3:Y:S04]  /*27ba0*/  LDL.LU.64 R10, [R1+0x508] ;  /* 0x00050800010a7983 */ /* 0x000ee80000300a00 */
[----:B---3--:R-:W-:Y:S04]  /*27bb0*/  STL.64 [R1+0x2b08], R10 ;  /* 0x002b080a01007387 */ /* 0x008fe80000100a00 */
[----:B--2---:R0:W-:Y:S04]  /*27bc0*/  STL.64 [R1+0x2b00], R8 ;  /* 0x002b000801007387 */ /* 0x0041e80000100a00 */
[----:B0-----:R-:W2:Y:S04]  /*27bd0*/  LDL.LU.64 R8, [R1+0x1c0] ;  /* 0x0001c00001087983 */ /* 0x001ea80000300a00 */
[----:B------:R-:W2:Y:S04]  /*27be0*/  LDL.LU.64 R10, [R1+0x1c8] ;  /* 0x0001c800010a7983 */ /* 0x000ea80000300a00 */
[----:B----4-:R-:W-:Y:S04]  /*27bf0*/  STL.64 [R1+0x2a90], R6 ;  /* 0x002a900601007387 */ /* 0x010fe80000100a00 */
[----:B------:R0:W-:Y:S04]  /*27c00*/  STL.64 [R1+0x2a88], R4 ;  /* 0x002a880401007387 */ /* 0x0001e80000100a00 */
[----:B0-----:R-:W3:Y:S04]  /*27c10*/  LDL.LU.64 R4, [R1+0x10] ;  /* 0x0000100001047983 */ /* 0x001ee80000300a00 */
[----:B------:R-:W4:Y:S04]  /*27c20*/  LDL.64 R6, [R1+0x18] ;  /* 0x0000180001067983 */ /* 0x000f280000100a00 */
[----:B------:R-:W-:Y:S04]  /*27c30*/  STL.64 [R1+0x2a20], R18 ;  /* 0x002a201201007387 */ /* 0x000fe80000100a00 */
[----:B------:R0:W-:Y:S02]  /*27c40*/  STL.64 [R1+0x2a18], R16 ;  /* 0x002a181001007387 */ /* 0x0001e40000100a00 */
[----:B0-----:R-:W-:-:S02]  /*27c50*/  IMAD.MOV.U32 R16, RZ, RZ, R2 ;  /* 0x000000ffff107224 */ /* 0x001fc400078e0002 */
[----:B------:R-:W-:Y:S01]  /*27c60*/  IMAD.MOV.U32 R17, RZ, RZ, R3 ;  /* 0x000000ffff117224 */ /* 0x000fe200078e0003 */
[----:B------:R-:W2:Y:S04]  /*27c70*/  LDL.LU R2, [R1+0x2b24] ;  /* 0x002b240001027983 */ /* 0x000ea80000300800 */
[----:B------:R-:W2:Y:S04]  /*27c80*/  LDL.LU R3, [R1+0x2b20] ;  /* 0x002b200001037983 */ /* 0x000ea80000300800 */
[----:B------:R-:W2:Y:S04]  /*27c90*/  LDL R18, [R1+0x8] ;  /* 0x0000080001127983 */ /* 0x000ea80000100800 */
[----:B------:R-:W2:Y:S04]  /*27ca0*/  LDL R19, [R1+0xc] ;  /* 0x00000c0001137983 */ /* 0x000ea80000100800 */
[----:B------:R-:W-:Y:S04]  /*27cb0*/  STL.64 [R1+0x4b0], R24 ;  /* 0x0004b01801007387 */ /* 0x000fe80000100a00 */
[----:B------:R0:W-:Y:S04]  /*27cc0*/  STL.64 [R1+0x4b8], R26 ;  /* 0x0004b81a01007387 */ /* 0x0001e80000100a00 */
[----:B0-----:R-:W2:Y:S04]  /*27cd0*/  LDL.LU.64 R26, [R1+0x2b18] ;  /* 0x002b1800011a7983 */ /* 0x001ea80000300a00 */
        /* <DEDUP_REMOVED lines=19> */
[----:B------:R-:W2:Y:S04]  /*27e10*/  LDL.LU.64 R8, [R1+0x2ad0] ;  /* 0x002ad00001087983 */ /* 0x000ea80000300a00 */
[----:B------:R-:W-:Y:S04]  /*27e20*/  STL.64 [R1+0x2a98], R18 ;  /* 0x002a981201007387 */ /* 0x000fe80000100a00 */
[----:B------:R-:W4:Y:S01]  /*27e30*/  LDL.LU R16, [R1+0x150] ;  /* 0x0001500001107983 */ /* 0x000f220000300800 */
[----:B--2---:R-:W-:-:S15]  /*27e40*/  HMMA.16816.F32 R8, R12, R20, R8 ;  /* 0x000000140c08723c */ /* 0x004fde0000001808 */
[----:B------:R-:W-:-:S04]  /*27e50*/  NOP ;  /* 0x0000000000007918 */ /* 0x000fc80000000000 */
        /* <DEDUP_REMOVED lines=8> */
[----:B------:R-:W-:Y:S02]  /*27ee0*/  IMAD.MOV.U32 R18, RZ, RZ, R2 ;  /* 0x000000ffff127224 */ /* 0x000fe400078e0002 */
[----:B------:R-:W-:Y:S01]  /*27ef0*/  IMAD.MOV.U32 R19, RZ, RZ, R0 ;  /* 0x000000ffff137224 */ /* 0x000fe200078e0000 */
[----:B--2---:R-:W-:Y:S01]  /*27f00*/  HMMA.16816.F32 R12, R12, R24, R8 ;  /* 0x000000180c0c723c */ /* 0x004fe20000001808 */
[----:B------:R-:W4:Y:S04]  /*27f10*/  LDL.LU.64 R10, [R1+0x2ab8] ;  /* 0x002ab800010a7983 */ /* 0x000f280000300a00 */
[----:B------:R-:W4:-:S14]  /*27f20*/  LDL.LU.64 R8, [R1+0x2ab0] ;  /* 0x002ab00001087983 */ /* 0x000f1c0000300a00 */
[----:B------:R0:W-:Y:S01]  /*27f30*/  STL [R1+0x450], R12 ;  /* 0x0004500c01007387 */ /* 0x0001e20000100800 */
[----:B------:R-:W-:Y:S02]  /*27f40*/  IMAD.MOV.U32 R3, RZ, RZ, R13 ;  /* 0x000000ffff037224 */ /* 0x000fe400078e000d */
[----:B------:R-:W-:Y:S02]  /*27f50*/  IMAD.MOV.U32 R2, RZ, RZ, R14 ;  /* 0x000000ffff027224 */ /* 0x000fe400078e000e */
[----:B------:R-:W-:Y:S01]  /*27f60*/  IMAD.MOV.U32 R0, RZ, RZ, R15 ;  /* 0x000000ffff007224 */ /* 0x000fe200078e000f */
[----:B0-----:R-:W2:Y:S04]  /*27f70*/  LDL.LU R12, [R1+0x100] ;  /* 0x00010000010c7983 */ /* 0x001ea80000300800 */
[----:B------:R-:W2:Y:S04]  /*27f80*/  LDL.LU R13, [R1+0x104] ;  /* 0x00010400010d7983 */ /* 0x000ea80000300800 */
[----:B------:R-:W3:Y:S04]  /*27f90*/  LDL.LU R14, [R1+0x108] ;  /* 0x00010800010e7983 */ /* 0x000ee80000300800 */
[----:B------:R-:W3:Y:S01]  /*27fa0*/  LDL.LU R15, [R1+0x10c] ;  /* 0x00010c00010f7983 */ /* 0x000ee20000300800 */
[----:B----4-:R-:W-:Y:S03]  /*27fb0*/  HMMA.16816.F32 R16, R8, R6, R16 ;  /* 0x000000060810723c */ /* 0x010fe60000001810 */
[----:B---3--:R-:W-:Y:S04]  /*27fc0*/  STL.64 [R1+0x2a50], R14 ;  /* 0x002a500e01007387 */ /* 0x008fe80000100a00 */
[----:B--2---:R0:W-:Y:S02]  /*27fd0*/  STL.64 [R1+0x2a48], R12 ;  /* 0x002a480c01007387 */ /* 0x0041e40000100a00 */
[----:B0-----:R-:W-:-:S02]  /*27fe0*/  IMAD.MOV.U32 R12, RZ, RZ, R26 ;  /* 0x000000ffff0c7224 */ /* 0x001fc400078e001a */
[----:B------:R-:W-:Y:S01]  /*27ff0*/  IMAD.MOV.U32 R13, RZ, RZ, R27 ;  /* 0x000000ffff0d7224 */ /* 0x000fe200078e001b */
[----:B------:R-:W2:Y:S04]  /*28000*/  LDL.LU R26, [R1+0x2aac] ;  /* 0x002aac00011a7983 */ /* 0x000ea80000300800 */
[----:B------:R-:W2:Y:S01]  /*28010*/  LDL.LU R27, [R1+0x2aa8] ;  /* 0x002aa800011b7983 */ /* 0x000ea20000300800 */
[----:B------:R-:W-:Y:S02]  /*28020*/  IMAD.MOV.U32 R14, RZ, RZ, R22 ;  /* 0x000000ffff0e7224 */ /* 0x000fe400078e0016 */
[----:B------:R-:W-:Y:S01]  /*28030*/  IMAD.MOV.U32 R15, RZ, RZ, R23 ;  /* 0x000000ffff0f7224 */ /* 0x000fe200078e0017 */
[----:B------:R-:W3:Y:S04]  /*28040*/  LDL.LU R22, [R1+0x2aa4] ;  /* 0x002aa40001167983 */ /* 0x000ee80000300800 */
[----:B------:R-:W3:Y:S04]  /*28050*/  LDL.LU R23, [R1+0x2aa0] ;  /* 0x002aa00001177983 */ /* 0x000ee80000300800 */
[----:B------:R0:W-:Y:S04]  /*28060*/  STL [R1+0x2794], R0 ;  /* 0x0027940001007387 */ /* 0x0001e80000100800 */
[----:B------:R1:W-:Y:S04]  /*28070*/  STL [R1+0x2790], R2 ;  /* 0x0027900201007387 */ /* 0x0003e80000100800 */
[----:B------:R-:W-:Y:S04]  /*28080*/  STL [R1+0x278c], R3 ;  /* 0x00278c0301007387 */ /* 0x000fe80000100800 */
[----:B------:R-:W-:Y:S04]  /*28090*/  STL.64 [R1+0x4d0], R16 ;  /* 0x0004d01001007387 */ /* 0x000fe80000100a00 */
[----:B------:R4:W-:Y:S01]  /*280a0*/  STL.64 [R1+0x4d8], R18 ;  /* 0x0004d81201007387 */ /* 0x0009e20000100a00 */
[----:B0-----:R-:W-:-:S02]  /*280b0*/  IMAD.MOV.U32 R0, RZ, RZ, R7 ;  /* 0x000000ffff007224 */ /* 0x001fc400078e0007 */
[----:B-1----:R-:W-:Y:S01]  /*280c0*/  IMAD.MOV.U32 R2, RZ, RZ, R6 ;  /* 0x000000ffff027224 */ /* 0x002fe200078e0006 */
[----:B----4-:R-:W4:Y:S04]  /*280d0*/  LDL.LU.64 R18, [R1+0x2a98] ;  /* 0x002a980001127983 */ /* 0x010f280000300a00 */
[----:B------:R-:W4:Y:S04]  /*280e0*/  LDL.LU.64 R6, [R1+0x2a90] ;  /* 0x002a900001067983 */ /* 0x000f280000300a00 */
[----:B------:R-:W4:Y:S02]  /*280f0*/  LDL.LU.64 R4, [R1+0x2a88] ;  /* 0x002a880001047983 */ /* 0x000f240000300a00 */
[----:B----4-:R-:W-:-:S15]  /*28100*/  HMMA.16816.F32 R4, R8, R18, R4 ;  /* 0x000000120804723c */ /* 0x010fde0000001804 */
[----:B------:R-:W-:-:S04]  /*28110*/  NOP ;  /* 0x0000000000007918 */ /* 0x000fc80000000000 */
        /* <DEDUP_REMOVED lines=13> */
[----:B------:R-:W-:Y:S02]  /*281f0*/  IMAD.MOV.U32 R21, RZ, RZ, R10 ;  /* 0x000000ffff157224 */ /* 0x000fe400078e000a */
[----:B------:R-:W-:Y:S02]  /*28200*/  IMAD.MOV.U32 R20, RZ, RZ, R11 ;  /* 0x000000ffff147224 */ /* 0x000fe400078e000b */
[----:B------:R-:W-:Y:S02]  /*28210*/  IMAD.MOV.U32 R10, RZ, RZ, R2 ;  /* 0x000000ffff0a7224 */ /* 0x000fe400078e0002 */
[----:B------:R-:W-:Y:S01]  /*28220*/  IMAD.MOV.U32 R11, RZ, RZ, R0 ;  /* 0x000000ffff0b7224 */ /* 0x000fe200078e0000 */
[----:B------:R-:W-:Y:S04]  /*28230*/  STL.64 [R1+0x560], R8 ;  /* 0x0005600801007387 */ /* 0x000fe80000100a00 */
[----:B------:R0:W-:Y:S04]  /*28240*/  STL.64 [R1+0x2a40], R26 ;  /* 0x002a401a01007387 */ /* 0x0001e80000100a00 */
[----:B------:R-:W3:Y:S04]  /*28250*/  LDL.LU R24, [R1+0xf0] ;  /* 0x0000f00001187983 */ /* 0x000ee80000300800 */
[----:B------:R-:W3:Y:S04]  /*28260*/  LDL.LU R25, [R1+0xf4] ;  /* 0x0000f40001197983 */ /* 0x000ee80000300800 */
[----:B0-----:R-:W3:Y:S04]  /*28270*/  LDL.LU R26, [R1+0xf8] ;  /* 0x0000f800011a7983 */ /* 0x001ee80000300800 */
[----:B------:R-:W-:Y:S04]  /*28280*/  STL [R1+0x26f0], R20 ;  /* 0x0026f01401007387 */ /* 0x000fe80000100800 */
[----:B------:R-:W-:Y:S01]  /*28290*/  STL [R1+0x26ec], R21 ;  /* 0x0026ec1501007387 */ /* 0x000fe20000100800 */
[----:B--2---:R-:W-:Y:S03]  /*282a0*/  HMMA.16816.F32 R8, R4, R10, R12 ;  /* 0x0000000a0408723c */ /* 0x004fe6000000180c */
[----:B------:R-:W2:Y:S04]  /*282b0*/  LDL.LU.64 R14, [R1+0x2a50] ;  /* 0x002a5000010e7983 */ /* 0x000ea80000300a00 */
[----:B------:R-:W2:Y:S01]  /*282c0*/  LDL.LU.64 R12, [R1+0x2a48] ;  /* 0x002a4800010c7983 */ /* 0x000ea20000300a00 */
[----:B------:R-:W-:-:S11]  /*282d0*/  IMAD.MOV.U32 R27, RZ, RZ, R29 ;  /* 0x000000ffff1b7224 */ /* 0x000fd600078e001d */
[----:B------:R-:W-:Y:S04]  /*282e0*/  STL.64 [R1+0x550], R8 ;  /* 0x0005500801007387 */ /* 0x000fe80000100a00 */
[----:B------:R2:W-:Y:S01]  /*282f0*/  STL [R1+0x558], R10 ;  /* 0x0005580a01007387 */ /* 0x0005e20000100800 */
[----:B------:R-:W-:-:S05]  /*28300*/  IMAD.MOV.U32 R29, RZ, RZ, R11 ;  /* 0x000000ffff1d7224 */ /* 0x000fca00078e000b */
[----:B------:R-:W-:Y:S04]  /*28310*/  STL [R1+0x26e8], R29 ;  /* 0x0026e81d01007387 */ /* 0x000fe80000100800 */
[----:B------:R-:W4:Y:S01]  /*28320*/  LDL.LU R16, [R1+0x20] ;  /* 0x0000200001107983 */ /* 0x000f220000300800 */
[----:B--2---:R-:W-:-:S15]  /*28330*/  HMMA.16816.F32 R8, R4, R18, R12 ;  /* 0x000000120408723c */ /* 0x004fde000000180c */
[----:B------:R-:W-:-:S04]  /*28340*/  NOP ;  /* 0x0000000000007918 */ /* 0x000fc80000000000 */
[----:B------:R-:W-:Y:S04]  /*28350*/  STL.64 [R1+0x540], R8 ;  /* 0x0005400801007387 */ /* 0x000fe80000100a00 */
[----:B------:R-:W-:Y:S04]  /*28360*/  STL.64 [R1+0x548], R10 ;  /* 0x0005480a01007387 */ /* 0x000fe80000100a00 */
[----:B------:R-:W4:Y:S04]  /*28370*/  LDL.LU R17, [R1+0x24] ;  /* 0x0000240001117983 */ /* 0x000f280000300800 */
[----:B------:R-:W4:Y:S04]  /*28380*/  LDL.LU R18, [R1+0x28] ;  /* 0x0000280001127983 */ /* 0x000f280000300800 */
[----:B------:R-:W4:Y:S04]  /*28390*/  LDL.LU R19, [R1+0x2c] ;  /* 0x00002c0001137983 */ /* 0x000f280000300800 */
[----:B------:R-:W2:Y:S04]  /*283a0*/  LDL.LU R12, [R1+0x160] ;  /* 0x00016000010c7983 */ /* 0x000ea80000300800 */
[----:B------:R-:W2:Y:S04]  /*283b0*/  LDL.LU R13, [R1+0x164] ;  /* 0x00016400010d7983 */ /* 0x000ea80000300800 */
[----:B------:R-:W2:Y:S04]  /*283c0*/  LDL.LU R14, [R1+0x168] ;  /* 0x00016800010e7983 */ /* 0x000ea80000300800 */
[----:B------:R-:W2:Y:S01]  /*283d0*/  LDL.LU R15, [R1+0x16c] ;  /* 0x00016c00010f7983 */ /* 0x000ea20000300800 */
[----:B---3--:R-:W-:Y:S03]  /*283e0*/  HMMA.16816.F32 R24, R4, R22, R24 ;  /* 0x000000160418723c */ /* 0x008fe60000001818 */
[----:B--2---:R-:W-:Y:S04]  /*283f0*/  STL.64 [R1+0x29b8], R14 ;  /* 0x0029b80e01007387 */ /* 0x004fe80000100a00 */
[----:B------:R0:W-:Y:S04]  /*28400*/  STL.64 [R1+0x29b0], R12 ;  /* 0x0029b00c01007387 */ /* 0x0001e80000100a00 */
[----:B0-----:R-:W2:Y:S04]  /*28410*/  LDL.LU R12, [R1+0x50] ;  /* 0x00005000010c7983 */ /* 0x001ea80000300800 */
[----:B------:R-:W2:Y:S04]  /*28420*/  LDL.LU R13, [R1+0x54] ;  /* 0x00005400010d7983 */ /* 0x000ea80000300800 */
[----:B------:R-:W3:Y:S04]  /*28430*/  LDL.LU R14, [R1+0x58] ;  /* 0x00005800010e7983 */ /* 0x000ee80000300800 */
[----:B------:R-:W3:Y:S04]  /*28440*/  LDL.LU R15, [R1+0x5c] ;  /* 0x00005c00010f7983 */ /* 0x000ee80000300800 */
[----:B------:R-:W4:Y:S04]  /*28450*/  LDL.LU R8, [R1+0xb0] ;  /* 0x0000b00001087983 */ /* 0x000f280000300800 */
[----:B------:R-:W4:Y:S04]  /*28460*/  LDL.LU R9, [R1+0xb4] ;  /* 0x0000b40001097983 */ /* 0x000f280000300800 */
[----:B------:R-:W4:Y:S04]  /*28470*/  LDL.LU R10, [R1+0xb8] ;  /* 0x0000b800010a7983 */ /* 0x000f280000300800 */
[----:B------:R-:W4:Y:S01]  /*28480*/  LDL.LU R11, [R1+0xbc] ;  /* 0x0000bc00010b7983 */ /* 0x000f220000300800 */
[----:B------:R-:W-:-:S03]  /*28490*/  IMAD.MOV.U32 R29, RZ, RZ, R27 ;  /* 0x000000ffff1d7224 */ /* 0x000fc600078e001b */
[----:B---3--:R0:W-:Y:S04]  /*284a0*/  STL.64 [R1+0x29c8], R14 ;  /* 0x0029c80e01007387 */ /* 0x0081e80000100a00 */
[----:B--2---:R-:W-:Y:S04]  /*284b0*/  STL.64 [R1+0x29c0], R12 ;  /* 0x0029c00c01007387 */ /* 0x004fe80000100a00 */
[----:B0-----:R-:W4:Y:S04]  /*284c0*/  LDL.64 R14, [R1+0x18] ;  /* 0x00001800010e7983 */ /* 0x001f280000100a00 */
[----:B------:R-:W-:Y:S04]  /*284d0*/  STL.64 [R1+0x530], R24 ;  /* 0x0005301801007387 */ /* 0x000fe80000100a00 */
[----:B------:R0:W-:Y:S04]  /*284e0*/  STL [R1+0x538], R26 ;  /* 0x0005381a01007387 */ /* 0x0001e80000100800 */
[----:B0-----:R-:W2:Y:S04]  /*284f0*/  LDL.LU.64 R26, [R1+0x2a40] ;  /* 0x002a4000011a7983 */ /* 0x001ea80000300a00 */
[----:B------:R0:W-:Y:S04]  /*28500*/  STL.64 [R1+0x2a38], R22 ;  /* 0x002a381601007387 */ /* 0x0001e80000100a00 */
[----:B------:R-:W2:Y:S04]  /*28510*/  LDL.LU R20, [R1+0xc0] ;  /* 0x0000c00001147983 */ /* 0x000ea80000300800 */
[----:B------:R-:W2:Y:S04]  /*28520*/  LDL.LU R21, [R1+0xc4] ;  /* 0x0000c40001157983 */ /* 0x000ea80000300800 */
[----:B0-----:R-:W2:Y:S04]  /*28530*/  LDL.LU R22, [R1+0xc8] ;  /* 0x0000c80001167983 */ /* 0x001ea80000300800 */
[----:B------:R-:W2:Y:S04]  /*28540*/  LDL.LU R23, [R1+0xcc] ;  /* 0x0000cc0001177983 */ /* 0x000ea80000300800 */
[----:B------:R-:W-:Y:S01]  /*28550*/  STL [R1+0x26f4], R29 ;  /* 0x0026f41d01007387 */ /* 0x000fe20000100800 */
[----:B--2---:R-:W-:Y:S03]  /*28560*/  HMMA.16816.F32 R20, R4, R26, R20 ;  /* 0x0000001a0414723c */ /* 0x004fe60000001814 */
[----:B------:R0:W-:Y:S04]  /*28570*/  STL.64 [R1+0x2a30], R26 ;  /* 0x002a301a01007387 */ /* 0x0001e80000100a00 */
[----:B------:R-:W2:-:S12]  /*28580*/  LDL.LU R4, [R1+0x40] ;  /* 0x0000400001047983 */ /* 0x000e980000300800 */
[----:B------:R1:W-:Y:S04]  /*28590*/  STL.64 [R1+0x410], R20 ;  /* 0x0004101401007387 */ /* 0x0003e80000100a00 */
[----:B------:R3:W-:Y:S04]  /*285a0*/  STL.64 [R1+0x418], R22 ;  /* 0x0004181601007387 */ /* 0x0007e80000100a00 */
[----:B------:R-:W2:Y:S04]  /*285b0*/  LDL.LU R5, [R1+0x44] ;  /* 0x0000440001057983 */ /* 0x000ea80000300800 */
[----:B------:R-:W2:Y:S04]  /*285c0*/  LDL.LU R6, [R1+0x48] ;  /* 0x0000480001067983 */ /* 0x000ea80000300800 */
[----:B------:R-:W2:Y:S04]  /*285d0*/  LDL.LU R7, [R1+0x4c] ;  /* 0x00004c0001077983 */ /* 0x000ea80000300800 */
[----:B------:R-:W4:Y:S04]  /*285e0*/  LDL.LU R24, [R1+0xd0] ;  /* 0x0000d00001187983 */ /* 0x000f280000300800 */
[----:B------:R-:W4:Y:S04]  /*285f0*/  LDL.LU R25, [R1+0xd4] ;  /* 0x0000d40001197983 */ /* 0x000f280000300800 */
[----:B0-----:R-:W4:Y:S04]  /*28600*/  LDL.LU R26, [R1+0xd8] ;  /* 0x0000d800011a7983 */ /* 0x001f280000300800 */
[----:B------:R-:W4:Y:S04]  /*28610*/  LDL.LU R27, [R1+0xdc] ;  /* 0x0000dc00011b7983 */ /* 0x000f280000300800 */
[----:B-1----:R-:W4:Y:S04]  /*28620*/  LDL.LU R20, [R1+0xe0] ;  /* 0x0000e00001147983 */ /* 0x002f280000300800 */
[----:B------:R-:W4:Y:S04]  /*28630*/  LDL.LU R21, [R1+0xe4] ;  /* 0x0000e40001157983 */ /* 0x000f280000300800 */
[----:B---3--:R-:W3:Y:S04]  /*28640*/  LDL.LU R22, [R1+0xe8] ;  /* 0x0000e80001167983 */ /* 0x008ee80000300800 */
[----:B------:R-:W3:Y:S04]  /*28650*/  LDL.LU R23, [R1+0xec] ;  /* 0x0000ec0001177983 */ /* 0x000ee80000300800 */
[----:B--2---:R-:W-:Y:S04]  /*28660*/  STL.64 [R1+0x29e0], R6 ;  /* 0x0029e00601007387 */ /* 0x004fe80000100a00 */
[----:B------:R0:W-:Y:S04]  /*28670*/  STL.64 [R1+0x29d8], R4 ;  /* 0x0029d80401007387 */ /* 0x0001e80000100a00 */
[----:B0-----:R-:W2:Y:S04]  /*28680*/  LDL.LU R4, [R1+0x70] ;  /* 0x0000700001047983 */ /* 0x001ea80000300800 */
[----:B------:R-:W2:Y:S04]  /*28690*/  LDL.LU R5, [R1+0x74] ;  /* 0x0000740001057983 */ /* 0x000ea80000300800 */
[----:B------:R-:W2:Y:S04]  /*286a0*/  LDL.LU R6, [R1+0x78] ;  /* 0x0000780001067983 */ /* 0x000ea80000300800 */
[----:B------:R-:W2:Y:S01]  /*286b0*/  LDL.LU R7, [R1+0x7c] ;  /* 0x00007c0001077983 */ /* 0x000ea20000300800 */
[C---:B----4-:R-:W-:Y:S03]  /*286c0*/  HMMA.16816.F32 R8, R16.reuse, R14, R8 ;  /* 0x0000000e1008723c */ /* 0x050fe60000001808 */
[----:B--2---:R0:W-:Y:S04]  /*286d0*/  STL.64 [R1+0x29f0], R6 ;  /* 0x0029f00601007387 */ /* 0x0041e80000100a00 */
[----:B------:R-:W-:Y:S04]  /*286e0*/  STL.64 [R1+0x29e8], R4 ;  /* 0x0029e80401007387 */ /* 0x000fe80000100a00 */
[----:B0-----:R-:W3:Y:S04]  /*286f0*/  LDL.64 R6, [R1+0x8] ;  /* 0x0000080001067983 */ /* 0x001ee80000100a00 */
[----:B------:R0:W-:Y:S04]  /*28700*/  STL.64 [R1+0x2a28], R14 ;  /* 0x002a280e01007387 */ /* 0x0001e80000100a00 */
[----:B------:R-:W2:Y:S04]  /*28710*/  LDL.LU R12, [R1+0xa0] ;  /* 0x0000a000010c7983 */ /* 0x000ea80000300800 */
[----:B------:R-:W-:Y:S04]  /*28720*/  STL.64 [R1+0x400], R8 ;  /* 0x0004000801007387 */ /* 0x000fe80000100a00 */
[----:B------:R-:W-:Y:S04]  /*28730*/  STL.64 [R1+0x408], R10 ;  /* 0x0004080a01007387 */ /* 0x000fe80000100a00 */
[----:B------:R-:W1:Y:S04]  /*28740*/  LDSM.16.MT88.4 R8, [R28+UR5+0x4280] ;  /* 0x004280051c08783b */ /* 0x000e680008004200 */
[----:B------:R-:W2:Y:S04]  /*28750*/  LDL.LU R13, [R1+0xa4] ;  /* 0x0000a400010d7983 */ /* 0x000ea80000300800 */
[----:B0-----:R-:W2:Y:S04]  /*28760*/  LDL.LU R14, [R1+0xa8] ;  /* 0x0000a800010e7983 */ /* 0x001ea80000300800 */
[----:B------:R-:W2:Y:S04]  /*28770*/  LDL.LU R15, [R1+0xac] ;  /* 0x0000ac00010f7983 */ /* 0x000ea80000300800 */
[----:B-1----:R-:W-:Y:S04]  /*28780*/  STL.64 [R1+0x29a8], R10 ;  /* 0x0029a80a01007387 */ /* 0x002fe80000100a00 */
[----:B------:R0:W-:Y:S04]  /*28790*/  STL.64 [R1+0x29a0], R8 ;  /* 0x0029a00801007387 */ /* 0x0001e80000100a00 */
[----:B0-----:R-:W4:Y:S04]  /*287a0*/  LDL.LU R8, [R1+0x30] ;  /* 0x0000300001087983 */ /* 0x001f280000300800 */
[----:B------:R-:W4:Y:S04]  /*287b0*/  LDL.LU R9, [R1+0x34] ;  /* 0x0000340001097983 */ /* 0x000f280000300800 */
[----:B------:R-:W2:Y:S04]  /*287c0*/  LDL.LU R10, [R1+0x38] ;  /* 0x00003800010a7983 */ /* 0x000ea80000300800 */
[----:B------:R-:W2:Y:S04]  /*287d0*/  LDL.LU R11, [R1+0x3c] ;  /* 0x00003c00010b7983 */ /* 0x000ea80000300800 */
[----:B--2---:R-:W-:Y:S04]  /*287e0*/  STL.64 [R1+0x2a00], R10 ;  /* 0x002a000a01007387 */ /* 0x004fe80000100a00 */
[----:B----4-:R0:W-:Y:S04]  /*287f0*/  STL.64 [R1+0x29f8], R8 ;  /* 0x0029f80801007387 */ /* 0x0101e80000100a00 */
[----:B0-----:R-:W2:Y:S04]  /*28800*/  LDL.LU R8, [R1+0x80] ;  /* 0x0000800001087983 */ /* 0x001ea80000300800 */
[----:B------:R-:W2:Y:S04]  /*28810*/  LDL.LU R9, [R1+0x84] ;  /* 0x0000840001097983 */ /* 0x000ea80000300800 */
[----:B------:R-:W4:Y:S04]  /*28820*/  LDL.LU R10, [R1+0x88] ;  /* 0x00008800010a7983 */ /* 0x000f280000300800 */
[----:B------:R-:W4:Y:S01]  /*28830*/  LDL.LU R11, [R1+0x8c] ;  /* 0x00008c00010b7983 */ /* 0x000f220000300800 */
[C---:B---3--:R-:W-:Y:S03]  /*28840*/  HMMA.16816.F32 R20, R16.reuse, R6, R20 ;  /* 0x000000061014723c */ /* 0x048fe60000001814 */
[----:B----4-:R-:W-:Y:S04]  /*28850*/  STL.64 [R1+0x2a10], R10 ;  /* 0x002a100a01007387 */ /* 0x010fe80000100a00 */
[----:B--2---:R0:W-:Y:S04]  /*28860*/  STL.64 [R1+0x2a08], R8 ;  /* 0x002a080801007387 */ /* 0x0041e80000100a00 */
[----:B0-----:R-:W2:Y:S04]  /*28870*/  LDL.LU R8, [R1+0x90] ;  /* 0x0000900001087983 */ /* 0x001ea80000300800 */
[----:B------:R-:W2:Y:S04]  /*28880*/  LDL.LU R9, [R1+0x94] ;  /* 0x0000940001097983 */ /* 0x000ea80000300800 */
[----:B------:R-:W2:Y:S04]  /*28890*/  LDL.LU R10, [R1+0x98] ;  /* 0x00009800010a7983 */ /* 0x000ea80000300800 */
[----:B------:R-:W2:Y:S04]  /*288a0*/  LDL.LU R11, [R1+0x9c] ;  /* 0x00009c00010b7983 */ /* 0x000ea80000300800 */
[----:B------:R-:W-:Y:S04]  /*288b0*/  STL.64 [R1+0x3d0], R20 ;  /* 0x0003d01401007387 */ /* 0x000fe80000100a00 */
[----:B------:R0:W-:Y:S04]  /*288c0*/  STL.64 [R1+0x3d8], R22 ;  /* 0x0003d81601007387 */ /* 0x0001e80000100a00 */
[----:B0-----:R-:W3:Y:S02]  /*288d0*/  LDL.LU.64 R22, [R1+0x2a38] ;  /* 0x002a380001167983 */ /* 0x001ee40000300a00 */
[----:B---3--:R-:W-:-:S15]  /*288e0*/  HMMA.16816.F32 R24, R16, R22, R24 ;  /* 0x000000161018723c */ /* 0x008fde0000001818 */
[----:B------:R-:W-:-:S04]  /*288f0*/  NOP ;  /* 0x0000000000007918 */ /* 0x000fc80000000000 */
[----:B------:R-:W-:Y:S04]  /*28900*/  STL.64 [R1+0x3a0], R24 ;  /* 0x0003a01801007387 */ /* 0x000fe80000100a00 */
[----:B------:R0:W-:Y:S04]  /*28910*/  STL.64 [R1+0x3a8], R26 ;  /* 0x0003a81a01007387 */ /* 0x0001e80000100a00 */
[----:B0-----:R-:W3:Y:S02]  /*28920*/  LDL.LU.64 R26, [R1+0x2a30] ;  /* 0x002a3000011a7983 */ /* 0x001ee40000300a00 */
[----:B---3--:R-:W-:Y:S02]  /*28930*/  HMMA.16816.F32 R16, R16, R26, R12 ;  /* 0x0000001a1010723c */ /* 0x008fe4000000180c */
[----:B------:R-:W2:-:S15]  /*28940*/  LDL.LU.64 R14, [R1+0x2a28] ;  /* 0x002a2800010e7983 */ /* 0x000e9e0000300a00 */
[----:B------:R-:W-:Y:S02]  /*28950*/  NOP ;  /* 0x0000000000007918 */ /* 0x000fe40000000000 */
        /* <DEDUP_REMOVED lines=9> */
[----:B------:R-:W2:Y:S01]  /*289f0*/  LDL.LU.64 R8, [R1+0x2a08] ;  /* 0x002a080001087983 */ /* 0x000ea20000300a00 */
[----:B------:R-:W-:-:S02]  /*28a00*/  IMAD.MOV.U32 R2, RZ, RZ, R6 ;  /* 0x000000ffff027224 */ /* 0x000fc400078e0006 */
[----:B------:R-:W-:Y:S01]  /*28a10*/  IMAD.MOV.U32 R0, RZ, RZ, R7 ;  /* 0x000000ffff007224 */ /* 0x000fe200078e0007 */
[----:B--2---:R-:W-:-:S15]  /*28a20*/  HMMA.16816.F32 R8, R16, R6, R8 ;  /* 0x000000061008723c */ /* 0x004fde0000001808 */
[----:B------:R-:W-:-:S04]  /*28a30*/  NOP ;  /* 0x0000000000007918 */ /* 0x000fc80000000000 */
[----:B------:R-:W-:Y:S04]  /*28a40*/  STL.64 [R1+0x190], R8 ;  /* 0x0001900801007387 */ /* 0x000fe80000100a00 */
[----:B------:R0:W-:Y:S04]  /*28a50*/  STL.64 [R1+0x198], R10 ;  /* 0x0001980a01007387 */ /* 0x0001e80000100a00 */
[----:B0-----:R-:W2:Y:S04]  /*28a60*/  LDL.LU.64 R10, [R1+0x2a00] ;  /* 0x002a0000010a7983 */ /* 0x001ea80000300a00 */
[----:B------:R-:W2:Y:S04]  /*28a70*/  LDL.LU.64 R8, [R1+0x29f8] ;  /* 0x0029f80001087983 */ /* 0x000ea80000300a00 */
[----:B------:R-:W3:Y:S04]  /*28a80*/  LDL.LU.64 R6, [R1+0x29f0] ;  /* 0x0029f00001067983 */ /* 0x000ee80000300a00 */
[----:B------:R-:W3:Y:S02]  /*28a90*/  LDL.LU.64 R4, [R1+0x29e8] ;  /* 0x0029e80001047983 */ /* 0x000ee40000300a00 */
[----:B---3--:R-:W-:-:S15]  /*28aa0*/  HMMA.16816.F32 R4, R16, R22, R4 ;  /* 0x000000161004723c */ /* 0x008fde0000001804 */
[----:B------:R-:W-:-:S04]  /*28ab0*/  NOP ;  /* 0x0000000000007918 */ /* 0x000fc80000000000 */
[----:B------:R-:W-:Y:S04]  /*28ac0*/  STL.64 [R1+0x180], R4 ;  /* 0x0001800401007387 */ /* 0x000fe80000100a00 */
[----:B------:R0:W-:Y:S04]  /*28ad0*/  STL.64 [R1+0x188], R6 ;  /* 0x0001880601007387 */ /* 0x0001e80000100a00 */
[----:B0-----:R-:W3:Y:S04]  /*28ae0*/  LDL.LU.64 R6, [R1+0x29e0] ;  /* 0x0029e00001067983 */ /* 0x001ee80000300a00 */
[----:B------:R-:W3:Y:S04]  /*28af0*/  LDL.LU.64 R4, [R1+0x29d8] ;  /* 0x0029d80001047983 */ /* 0x000ee80000300a00 */
[----:B------:R0:W-:Y:S04]  /*28b00*/  STL.64 [R1+0x29d0], R22 ;  /* 0x0029d01601007387 */ /* 0x0001e80000100a00 */
[----:B------:R-:W2:Y:S04]  /*28b10*/  LDL.LU R20, [R1+0x60] ;  /* 0x0000600001147983 */ /* 0x000ea80000300800 */
[----:B------:R-:W2:Y:S04]  /*28b20*/  LDL.LU R21, [R1+0x64] ;  /* 0x0000640001157983 */ /* 0x000ea80000300800 */
[----:B0-----:R-:W2:Y:S04]  /*28b30*/  LDL.LU R22, [R1+0x68] ;  /* 0x0000680001167983 */ /* 0x001ea80000300800 */
[----:B------:R-:W2:Y:S01]  /*28b40*/  LDL.LU R23, [R1+0x6c] ;  /* 0x00006c0001177983 */ /* 0x000ea20000300800 */
[----:B---3--:R-:W-:Y:S03]  /*28b50*/  HMMA.16816.F32 R4, R16, R26, R4 ;  /* 0x0000001a1004723c */ /* 0x008fe60000001804 */
[----:B------:R-:W3:-:S15]  /*28b60*/  LDL.LU R16, [R1+0x170] ;  /* 0x0001700001107983 */ /* 0x000ede0000300800 */
[----:B------:R-:W-:Y:S01]  /*28b70*/  NOP ;  /* 0x0000000000007918 */ /* 0x000fe20000000000 */
[----:B------:R-:W-:Y:S04]  /*28b80*/  STL.64 [R1+0x150], R4 ;  /* 0x0001500401007387 */ /* 0x000fe80000100a00 */
[----:B------:R-:W-:Y:S04]  /*28b90*/  STL.64 [R1+0x158], R6 ;  /* 0x0001580601007387 */ /* 0x000fe80000100a00 */
[----:B------:R-:W0:Y:S01]  /*28ba0*/  LDSM.16.MT88.4 R4, [R28+UR5+0x4300] ;  /* 0x004300051c04783b */ /* 0x000e220008004200 */
[----:B--2---:R-:W-:Y:S03]  /*28bb0*/  HMMA.16816.F32 R20, R8, R14, R20 ;  /* 0x0000000e0814723c */ /* 0x004fe60000001814 */
[----:B------:R-:W3:Y:S04]  /*28bc0*/  LDL.LU R17, [R1+0x174] ;  /* 0x0001740001117983 */ /* 0x000ee80000300800 */
[----:B------:R-:W3:Y:S04]  /*28bd0*/  LDL.LU R18, [R1+0x178] ;  /* 0x0001780001127983 */ /* 0x000ee80000300800 */
[----:B------:R-:W3:Y:S04]  /*28be0*/  LDL.LU R19, [R1+0x17c] ;  /* 0x00017c0001137983 */ /* 0x000ee80000300800 */
[----:B0-----:R0:W-:Y:S04]  /*28bf0*/  STL.64 [R1+0x2980], R6 ;  /* 0x0029800601007387 */ /* 0x0011e80000100a00 */
[----:B------:R-:W-:Y:S04]  /*28c00*/  STL.64 [R1+0x2978], R4 ;  /* 0x0029780401007387 */ /* 0x000fe80000100a00 */
[----:B------:R-:W-:Y:S04]  /*28c10*/  STL.64 [R1+0x140], R20 ;  /* 0x0001401401007387 */ /* 0x000fe80000100a00 */
[----:B------:R1:W-:Y:S01]  /*28c20*/  STL.64 [R1+0x148], R22 ;  /* 0x0001481601007387 */ /* 0x0003e20000100a00 */
[----:B0-----:R-:W-:-:S02]  /*28c30*/  IMAD.MOV.U32 R6, RZ, RZ, R2 ;  /* 0x000000ffff067224 */ /* 0x001fc400078e0002 */
[----:B------:R-:W-:Y:S02]  /*28c40*/  IMAD.MOV.U32 R7, RZ, RZ, R0 ;  /* 0x000000ffff077224 */ /* 0x000fe400078e0000 */
[----:B------:R-:W-:Y:S01]  /*28c50*/  IMAD.MOV.U32 R2, RZ, RZ, R14 ;  /* 0x000000ffff027224 */ /* 0x000fe200078e000e */
[----:B-1----:R-:W2:Y:S01]  /*28c60*/  LDL.LU.64 R22, [R1+0x29d0] ;  /* 0x0029d00001167983 */ /* 0x002ea20000300a00 */
[----:B------:R-:W-:-:S03]  /*28c70*/  IMAD.MOV.U32 R0, RZ, RZ, R15 ;  /* 0x000000ffff007224 */ /* 0x000fc600078e000f */
[----:B------:R-:W4:Y:S04]  /*28c80*/  LDL.LU.64 R14, [R1+0x29c8] ;  /* 0x0029c800010e7983 */ /* 0x000f280000300a00 */
[----:B------:R-:W4:Y:S02]  /*28c90*/  LDL.LU.64 R12, [R1+0x29c0] ;  /* 0x0029c000010c7983 */ /* 0x000f240000300a00 */
[----:B----4-:R-:W-:Y:S02]  /*28ca0*/  HMMA.16816.F32 R4, R8, R6, R12 ;  /* 0x000000060804723c */ /* 0x010fe4000000180c */
[----:B------:R-:W4:Y:S04]  /*28cb0*/  LDL.LU.64 R14, [R1+0x29b8] ;  /* 0x0029b800010e7983 */ /* 0x000f280000300a00 */
[----:B------:R-:W4:-:S13]  /*28cc0*/  LDL.LU.64 R12, [R1+0x29b0] ;  /* 0x0029b000010c7983 */ /* 0x000f1a0000300a00 */
[----:B------:R-:W-:Y:S04]  /*28cd0*/  STL.64 [R1+0xf0], R4 ;  /* 0x0000f00401007387 */ /* 0x000fe80000100a00 */
[----:B------:R4:W-:Y:S04]  /*28ce0*/  STL.64 [R1+0xf8], R6 ;  /* 0x0000f80601007387 */ /* 0x0009e80000100a00 */
[----:B--2---:R0:W-:Y:S04]  /*28cf0*/  STL.64 [R1+0x2988], R22 ;  /* 0x0029881601007387 */ /* 0x0041e80000100a00 */
[----:B------:R-:W2:Y:S01]  /*28d00*/  LDL.LU R20, [R1+0x1d0] ;  /* 0x0001d00001147983 */ /* 0x000ea20000300800 */
[----:B----4-:R-:W-:Y:S03]  /*28d10*/  HMMA.16816.F32 R4, R8, R22, R12 ;  /* 0x000000160804723c */ /* 0x010fe6000000180c */
[----:B------:R-:W1:-:S15]  /*28d20*/  LDSM.16.MT88.4 R12, [R28+UR5+0x4380] ;  /* 0x004380051c0c783b */ /* 0x000e5e0008004200 */
[----:B------:R-:W-:Y:S01]  /*28d30*/  NOP ;  /* 0x0000000000007918 */ /* 0x000fe20000000000 */
[----:B------:R-:W-:Y:S04]  /*28d40*/  STL.64 [R1+0xe0], R4 ;  /* 0x0000e00401007387 */ /* 0x000fe80000100a00 */
[----:B------:R-:W-:Y:S04]  /*28d50*/  STL.64 [R1+0xe8], R6 ;  /* 0x0000e80601007387 */ /* 0x000fe80000100a00 */
[----:B------:R-:W2:Y:S04]  /*28d60*/  LDL.LU R21, [R1+0x1d4] ;  /* 0x0001d40001157983 */ /* 0x000ea80000300800 */
[----:B0-----:R-:W4:Y:S04]  /*28d70*/  LDL.LU R22, [R1+0x1d8] ;  /* 0x0001d80001167983 */ /* 0x001f280000300800 */
[----:B------:R-:W4:Y:S01]  /*28d80*/  LDL.LU R23, [R1+0x1dc] ;  /* 0x0001dc0001177983 */ /* 0x000f220000300800 */
[----:B---3--:R-:W-:Y:S01]  /*28d90*/  HMMA.16816.F32 R8, R8, R26, R16 ;  /* 0x0000001a0808723c */ /* 0x008fe20000001810 */
[----:B------:R-:W-:-:S02]  /*28da0*/  LOP3.LUT R25, R28, 0x40, RZ, 0x3c, !PT ;  /* 0x000000401c197812 */ /* 0x000fc400078e3cff */
[----:B----4-:R-:W-:Y:S04]  /*28db0*/  STL.64 [R1+0x2998], R22 ;  /* 0x0029981601007387 */ /* 0x010fe80000100a00 */
[----:B--2---:R0:W-:Y:S04]  /*28dc0*/  STL.64 [R1+0x2990], R20 ;  /* 0x0029901401007387 */ /* 0x0041e80000100a00 */
[----:B0-----:R-:W2:Y:S04]  /*28dd0*/  LDL.LU R20, [R1+0x1a0] ;  /* 0x0001a00001147983 */ /* 0x001ea80000300800 */
[----:B------:R-:W2:Y:S04]  /*28de0*/  LDL.LU R21, [R1+0x1a4] ;  /* 0x0001a40001157983 */ /* 0x000ea80000300800 */
[----:B------:R-:W2:Y:S04]  /*28df0*/  LDL.LU R22, [R1+0x1a8] ;  /* 0x0001a80001167983 */ /* 0x000ea80000300800 */
[----:B------:R-:W2:Y:S04]  /*28e00*/  LDL.LU R23, [R1+0x1ac] ;  /* 0x0001ac0001177983 */ /* 0x000ea80000300800 */
[----:B------:R-:W3:Y:S04]  /*28e10*/  LDL.LU R4, [R1+0x1e0] ;  /* 0x0001e00001047983 */ /* 0x000ee80000300800 */
[----:B------:R-:W3:Y:S04]  /*28e20*/  LDL.LU R5, [R1+0x1e4] ;  /* 0x0001e40001057983 */ /* 0x000ee80000300800 */
[----:B------:R-:W3:Y:S04]  /*28e30*/  LDL.LU R6, [R1+0x1e8] ;  /* 0x0001e80001067983 */ /* 0x000ee80000300800 */
[----:B------:R-:W3:Y:S04]  /*28e40*/  LDL.LU R7, [R1+0x1ec] ;  /* 0x0001ec0001077983 */ /* 0x000ee80000300800 */
[----:B-1----:R-:W-:Y:S04]  /*28e50*/  STL.64 [R1+0x2950], R14 ;  /* 0x0029500e01007387 */ /* 0x002fe80000100a00 */
[----:B------:R-:W-:Y:S04]  /*28e60*/  STL.64 [R1+0x2948], R12 ;  /* 0x0029480c01007387 */ /* 0x000fe80000100a00 */
[----:B------:R-:W-:Y:S04]  /*28e70*/  STL [R1+0x2910], R28 ;  /* 0x0029101c01007387 */ /* 0x000fe80000100800 */
[----:B------:R-:W4:Y:S04]  /*28e80*/  LDL.LU R16, [R1+0x1f0] ;  /* 0x0001f00001107983 */ /* 0x000f280000300800 */
[----:B------:R-:W-:Y:S04]  /*28e90*/  STL.64 [R1+0xb0], R8 ;  /* 0x0000b00801007387 */ /* 0x000fe80000100a00 */
[----:B------:R-:W-:Y:S04]  /*28ea0*/  STL.64 [R1+0xb8], R10 ;  /* 0x0000b80a01007387 */ /* 0x000fe80000100a00 */
[----:B------:R-:W0:Y:S04]  /*28eb0*/  LDSM.16.MT88.4 R8, [R25+UR5+0x4000] ;  /* 0x004000051908783b */ /* 0x000e280008004200 */
[----:B------:R-:W4:Y:S04]  /*28ec0*/  LDL.LU R17, [R1+0x1f4] ;  /* 0x0001f40001117983 */ /* 0x000f280000300800 */
[----:B------:R-:W4:Y:S04]  /*28ed0*/  LDL.LU R18, [R1+0x1f8] ;  /* 0x0001f80001127983 */ /* 0x000f280000300800 */
[----:B------:R-:W4:Y:S01]  /*28ee0*/  LDL.LU R19, [R1+0x1fc] ;  /* 0x0001fc0001137983 */ /* 0x000f220000300800 */
[----:B0-----:R-:W-:-:S02]  /*28ef0*/  IMAD.MOV.U32 R24, RZ, RZ, R10 ;  /* 0x000000ffff187224 */ /* 0x001fc400078e000a */
[----:B------:R-:W-:Y:S02]  /*28f00*/  IMAD.MOV.U32 R3, RZ, RZ, R11 ;  /* 0x000000ffff037224 */ /* 0x000fe400078e000b */
[----:B------:R-:W-:Y:S02]  /*28f10*/  IMAD.MOV.U32 R28, RZ, RZ, R8 ;  /* 0x000000ffff1c7224 */ /* 0x000fe400078e0008 */
[----:B------:R-:W-:Y:S01]  /*28f20*/  IMAD.MOV.U32 R29, RZ, RZ, R9 ;  /* 0x000000ffff1d7224 */ /* 0x000fe200078e0009 */
[----:B------:R-:W2:Y:S04]  /*28f30*/  LDL.LU.64 R10, [R1+0x29a8] ;  /* 0x0029a800010a7983 */ /* 0x000ea80000300a00 */
[----:B------:R-:W2:Y:S01]  /*28f40*/  LDL.LU.64 R8, [R1+0x29a0] ;  /* 0x0029a00001087983 */ /* 0x000ea20000300a00 */
[----:B------:R-:W-:-:S02]  /*28f50*/  IMAD.MOV.U32 R14, RZ, RZ, R2 ;  /* 0x000000ffff0e7224 */ /* 0x000fc400078e0002 */
[----:B------:R-:W-:Y:S01]  /*28f60*/  IMAD.MOV.U32 R15, RZ, RZ, R0 ;  /* 0x000000ffff0f7224 */ /* 0x000fe200078e0000 */
[----:B------:R-:W-:Y:S04]  /*28f70*/  STL [R1+0x2918], R29 ;  /* 0x0029181d01007387 */ /* 0x000fe80000100800 */
[----:B------:R-:W-:Y:S02]  /*28f80*/  STL [R1+0x2914], R3 ;  /* 0x0029140301007387 */ /* 0x000fe40000100800 */
[----:B--2---:R-:W-:Y:S02]  /*28f90*/  HMMA.16816.F32 R12, R8, R14, R20 ;  /* 0x0000000e080c723c */ /* 0x004fe40000001814 */
[----:B------:R-:W2:Y:S04]  /*28fa0*/  LDL.LU.64 R22, [R1+0x2998] ;  /* 0x0029980001167983 */ /* 0x000ea80000300a00 */
[----:B------:R-:W2:-:S13]  /*28fb0*/  LDL.LU.64 R20, [R1+0x2990] ;  /* 0x0029900001147983 */ /* 0x000e9a0000300a00 */
[----:B------:R0:W-:Y:S04]  /*28fc0*/  STL.64 [R1+0x90], R12 ;  /* 0x0000900c01007387 */ /* 0x0001e80000100a00 */
[----:B------:R1:W-:Y:S04]  /*28fd0*/  STL.64 [R1+0x98], R14 ;  /* 0x0000980e01007387 */ /* 0x0003e80000100a00 */
[----:B0-----:R-:W2:Y:S04]  /*28fe0*/  LDL.LU R12, [R1+0x2a0] ;  /* 0x0002a000010c7983 */ /* 0x001ea80000300800 */
[----:B------:R-:W2:Y:S04]  /*28ff0*/  LDL.LU R13, [R1+0x2a4] ;  /* 0x0002a400010d7983 */ /* 0x000ea80000300800 */
[----:B-1----:R-:W2:Y:S04]  /*29000*/  LDL.LU R14, [R1+0x2a8] ;  /* 0x0002a800010e7983 */ /* 0x002ea80000300800 */
[----:B------:R-:W2:Y:S04]  /*29010*/  LDL.LU R15, [R1+0x2ac] ;  /* 0x0002ac00010f7983 */ /* 0x000ea80000300800 */
[----:B--2---:R0:W-:Y:S04]  /*29020*/  STL.64 [R1+0x2960], R14 ;  /* 0x0029600e01007387 */ /* 0x0041e80000100a00 */
[----:B------:R-:W-:Y:S04]  /*29030*/  STL.64 [R1+0x2958], R12 ;  /* 0x0029580c01007387 */ /* 0x000fe80000100a00 */
[----:B0-----:R-:W2:Y:S02]  /*29040*/  LDL.64 R14, [R1+0x8] ;  /* 0x00000800010e7983 */ /* 0x001ea40000100a00 */
[----:B--2---:R-:W-:-:S15]  /*29050*/  HMMA.16816.F32 R20, R8, R14, R20 ;  /* 0x0000000e0814723c */ /* 0x004fde0000001814 */
[----:B------:R-:W-:-:S04]  /*29060*/  NOP ;  /* 0x0000000000007918 */ /* 0x000fc80000000000 */
[----:B------:R-:W-:Y:S04]  /*29070*/  STL.64 [R1+0x80], R20 ;  /* 0x0000801401007387 */ /* 0x000fe80000100a00 */
[----:B------:R0:W-:Y:S04]  /*29080*/  STL.64 [R1+0x88], R22 ;  /* 0x0000881601007387 */ /* 0x0001e80000100a00 */
[----:B0-----:R-:W3:Y:S04]  /*29090*/  LDL.LU.64 R22, [R1+0x2988] ;  /* 0x0029880001167983 */ /* 0x001ee80000300a00 */
[----:B------:R0:W-:Y:S04]  /*290a0*/  STL.64 [R1+0x2970], R14 ;  /* 0x0029700e01007387 */ /* 0x0001e80000100a00 */
[----:B------:R-:W2:Y:S04]  /*290b0*/  LDL.LU R12, [R1+0x2c0] ;  /* 0x0002c000010c7983 */ /* 0x000ea80000300800 */
[----:B------:R-:W2:Y:S04]  /*290c0*/  LDL.LU R13, [R1+0x2c4] ;  /* 0x0002c400010d7983 */ /* 0x000ea80000300800 */
[----:B0-----:R-:W2:Y:S04]  /*290d0*/  LDL.LU R14, [R1+0x2c8] ;  /* 0x0002c800010e7983 */ /* 0x001ea80000300800 */
[----:B------:R-:W2:Y:S01]  /*290e0*/  LDL.LU R15, [R1+0x2cc] ;  /* 0x0002cc00010f7983 */ /* 0x000ea20000300800 */
[C---:B----4-:R-:W-:Y:S08]  /*290f0*/  HMMA.16816.F32 R16, R8.reuse, R26, R16 ;  /* 0x0000001a0810723c */ /* 0x050ff00000001810 */
[----:B---3--:R-:W-:Y:S01]  /*29100*/  HMMA.16816.F32 R4, R8, R22, R4 ;  /* 0x000000160804723c */ /* 0x008fe20000001804 */
[----:B------:R0:W-:Y:S04]  /*29110*/  STL.64 [R1+0x2968], R22 ;  /* 0x0029681601007387 */ /* 0x0001e80000100a00 */
[----:B------:R-:W3:-:S14]  /*29120*/  LDL.LU R20, [R1+0x2b0] ;  /* 0x0002b00001147983 */ /* 0x000edc0000300800 */
[----:B------:R-:W-:Y:S04]  /*29130*/  STL.64 [R1+0x70], R4 ;  /* 0x0000700401007387 */ /* 0x000fe80000100a00 */
[----:B------:R-:W-:Y:S04]  /*29140*/  STL.64 [R1+0x78], R6 ;  /* 0x0000780601007387 */ /* 0x000fe80000100a00 */
[----:B------:R-:W1:Y:S04]  /*29150*/  LDSM.16.MT88.4 R4, [R25+UR5+0x4080] ;  /* 0x004080051904783b */ /* 0x000e680008004200 */
[----:B------:R-:W3:Y:S04]  /*29160*/  LDL.LU R21, [R1+0x2b4] ;  /* 0x0002b40001157983 */ /* 0x000ee80000300800 */
[----:B0-----:R-:W3:Y:S04]  /*29170*/  LDL.LU R22, [R1+0x2b8] ;  /* 0x0002b80001167983 */ /* 0x001ee80000300800 */
[----:B------:R-:W3:Y:S04]  /*29180*/  LDL.LU R23, [R1+0x2bc] ;  /* 0x0002bc0001177983 */ /* 0x000ee80000300800 */
[----:B-1----:R0:W-:Y:S01]  /*29190*/  STL.64 [R1+0x28], R6 ;  /* 0x0000280601007387 */ /* 0x0021e20000100a00 */
[----:B------:R-:W-:-:S02]  /*291a0*/  IMAD.MOV.U32 R29, RZ, RZ, R4 ;  /* 0x000000ffff1d7224 */ /* 0x000fc400078e0004 */
[----:B------:R-:W-:Y:S01]  /*291b0*/  IMAD.MOV.U32 R3, RZ, RZ, R5 ;  /* 0x000000ffff037224 */ /* 0x000fe200078e0005 */
[----:B0-----:R-:W2:Y:S04]  /*291c0*/  LDL.LU.64 R6, [R1+0x2980] ;  /* 0x0029800001067983 */ /* 0x001ea80000300a00 */
[----:B------:R-:W2:Y:S04]  /*291d0*/  LDL.LU.64 R4, [R1+0x2978] ;  /* 0x0029780001047983 */ /* 0x000ea80000300a00 */
[----:B------:R-:W4:Y:S04]  /*291e0*/  LDL.LU R8, [R1+0x220] ;  /* 0x0002200001087983 */ /* 0x000f280000300800 */
[----:B------:R-:W-:Y:S04]  /*291f0*/  STL.64 [R1+0xd0], R16 ;  /* 0x0000d01001007387 */ /* 0x000fe80000100a00 */
[----:B------:R-:W-:Y:S04]  /*29200*/  STL.64 [R1+0xd8], R18 ;  /* 0x0000d81201007387 */ /* 0x000fe80000100a00 */
[----:B------:R-:W0:Y:S04]  /*29210*/  LDSM.16.MT88.4 R16, [R25+UR5+0x4100] ;  /* 0x004100051910783b */ /* 0x000e280008004200 */
[----:B------:R-:W4:Y:S04]  /*29220*/  LDL.LU R9, [R1+0x224] ;  /* 0x0002240001097983 */ /* 0x000f280000300800 */
[----:B------:R-:W4:Y:S04]  /*29230*/  LDL.LU R10, [R1+0x228] ;  /* 0x00022800010a7983 */ /* 0x000f280000300800 */
[----:B------:R-:W4:Y:S04]  /*29240*/  LDL.LU R11, [R1+0x22c] ;  /* 0x00022c00010b7983 */ /* 0x000f280000300800 */
[----:B0-----:R-:W-:Y:S04]  /*29250*/  STL.64 [R1+0x2898], R18 ;  /* 0x0028981201007387 */ /* 0x001fe80000100a00 */
[----:B------:R0:W-:Y:S04]  /*29260*/  STL.64 [R1+0x2890], R16 ;  /* 0x0028901001007387 */ /* 0x0001e80000100a00 */
[----:B0-----:R-:W2:Y:S04]  /*29270*/  LDL.LU R16, [R1+0x210] ;  /* 0x0002100001107983 */ /* 0x001ea80000300800 */
[----:B------:R-:W2:Y:S04]  /*29280*/  LDL.LU R17, [R1+0x214] ;  /* 0x0002140001117983 */ /* 0x000ea80000300800 */
[----:B------:R-:W2:Y:S04]  /*29290*/  LDL.LU R18, [R1+0x218] ;  /* 0x0002180001127983 */ /* 0x000ea80000300800 */
[----:B------:R-:W2:Y:S04]  /*292a0*/  LDL.LU R19, [R1+0x21c] ;  /* 0x00021c0001137983 */ /* 0x000ea80000300800 */
[----:B--2---:R-:W-:Y:S04]  /*292b0*/  STL.64 [R1+0x2928], R18 ;  /* 0x0029281201007387 */ /* 0x004fe80000100a00 */
[----:B------:R0:W-:Y:S04]  /*292c0*/  STL.64 [R1+0x2920], R16 ;  /* 0x0029201001007387 */ /* 0x0001e80000100a00 */
[----:B0-----:R-:W2:Y:S04]  /*292d0*/  LDL.LU R16, [R1+0x280] ;  /* 0x0002800001107983 */ /* 0x001ea80000300800 */
[----:B------:R-:W2:Y:S04]  /*292e0*/  LDL.LU R17, [R1+0x284] ;  /* 0x0002840001117983 */ /* 0x000ea80000300800 */
[----:B------:R-:W2:Y:S04]  /*292f0*/  LDL.LU R18, [R1+0x288] ;  /* 0x0002880001127983 */ /* 0x000ea80000300800 */
        /* <DEDUP_REMOVED lines=8> */
[----:B0-----:R-:W3:Y:S02]  /*29380*/  LDL.LU.64 R14, [R1+0x2970] ;  /* 0x00297000010e7983 */ /* 0x001ee40000300a00 */
[----:B---3--:R-:W-:Y:S01]  /*29390*/  HMMA.16816.F32 R20, R4, R14, R20 ;  /* 0x0000000e0414723c */ /* 0x008fe20000001814 */
[----:B------:R-:W-:-:S02]  /*293a0*/  IMAD.MOV.U32 R2, RZ, RZ, R14 ;  /* 0x000000ffff027224 */ /* 0x000fc400078e000e */
[----:B------:R-:W-:-:S15]  /*293b0*/  IMAD.MOV.U32 R0, RZ, RZ, R15 ;  /* 0x000000ffff007224 */ /* 0x000fde00078e000f */
[----:B------:R-:W-:Y:S01]  /*293c0*/  NOP ;  /* 0x0000000000007918 */ /* 0x000fe20000000000 */
[----:B------:R-:W-:Y:S04]  /*293d0*/  STL.64 [R1+0x610], R20 ;  /* 0x0006101401007387 */ /* 0x000fe80000100a00 */
[----:B------:R0:W-:Y:S04]  /*293e0*/  STL.64 [R1+0x618], R22 ;  /* 0x0006181601007387 */ /* 0x0001e80000100a00 */
[----:B0-----:R-:W2:Y:S04]  /*293f0*/  LDL.LU.64 R22, [R1+0x2968] ;  /* 0x0029680001167983 */ /* 0x001ea80000300a00 */
[----:B------:R-:W2:Y:S04]  /*29400*/  LDL.LU.64 R14, [R1+0x2960] ;  /* 0x00296000010e7983 */ /* 0x000ea80000300a00 */
[----:B------:R-:W2:Y:S01]  /*29410*/  LDL.LU.64 R12, [R1+0x2958] ;  /* 0x00295800010c7983 */ /* 0x000ea20000300a00 */
[C---:B----4-:R-:W-:Y:S08]  /*29420*/  HMMA.16816.F32 R8, R4.reuse, R26, R8 ;  /* 0x0000001a0408723c */ /* 0x050ff00000001808 */
[----:B--2---:R-:W-:-:S15]  /*29430*/  HMMA.16816.F32 R12, R4, R22, R12 ;  /* 0x00000016040c723c */ /* 0x004fde000000180c */
[----:B------:R-:W-:-:S04]  /*29440*/  NOP ;  /* 0x0000000000007918 */ /* 0x000fc80000000000 */
[----:B------:R-:W-:Y:S04]  /*29450*/  STL.64 [R1+0x600], R12 ;  /* 0x0006000c01007387 */ /* 0x000fe80000100a00 */
[----:B------:R0:W-:Y:S04]  /*29460*/  STL.64 [R1+0x608], R14 ;  /* 0x0006080e01007387 */ /* 0x0001e80000100a00 */
[----:B0-----:R-:W2:Y:S04]  /*29470*/  LDL.LU.64 R14, [R1+0x2950] ;  /* 0x00295000010e7983 */ /* 0x001ea80000300a00 */
[----:B------:R-:W2:Y:S04]  /*29480*/  LDL.LU.64 R12, [R1+0x2948] ;  /* 0x00294800010c7983 */ /* 0x000ea80000300a00 */
[----:B------:R0:W-:Y:S04]  /*29490*/  STL.64 [R1+0x2940], R22 ;  /* 0x0029401601007387 */ /* 0x0001e80000100a00 */
[----:B------:R-:W2:Y:S04]  /*294a0*/  LDL.LU R20, [R1+0x290] ;  /* 0x0002900001147983 */ /* 0x000ea80000300800 */
[----:B------:R-:W2:Y:S04]  /*294b0*/  LDL.LU R21, [R1+0x294] ;  /* 0x0002940001157983 */ /* 0x000ea80000300800 */
[----:B0-----:R-:W2:Y:S04]  /*294c0*/  LDL.LU R22, [R1+0x298] ;  /* 0x0002980001167983 */ /* 0x001ea80000300800 */
[----:B------:R-:W2:Y:S04]  /*294d0*/  LDL.LU R23, [R1+0x29c] ;  /* 0x00029c0001177983 */ /* 0x000ea80000300800 */
[----:B------:R-:W3:Y:S04]  /*294e0*/  LDL.LU R4, [R1+0x270] ;  /* 0x0002700001047983 */ /* 0x000ee80000300800 */
[----:B------:R-:W-:Y:S04]  /*294f0*/  STL.64 [R1+0x2b0], R8 ;  /* 0x0002b00801007387 */ /* 0x000fe80000100a00 */
[----:B------:R-:W-:Y:S04]  /*29500*/  STL.64 [R1+0x2b8], R10 ;  /* 0x0002b80a01007387 */ /* 0x000fe80000100a00 */
[----:B------:R-:W0:Y:S04]  /*29510*/  LDSM.16.MT88.4 R8, [R25+UR5+0x4180] ;  /* 0x004180051908783b */ /* 0x000e280008004200 */
[----:B------:R-:W3:Y:S04]  /*29520*/  LDL.LU R5, [R1+0x274] ;  /* 0x0002740001057983 */ /* 0x000ee80000300800 */
[----:B------:R-:W3:Y:S04]  /*29530*/  LDL.LU R6, [R1+0x278] ;  /* 0x0002780001067983 */ /* 0x000ee80000300800 */
[----:B------:R-:W3:Y:S04]  /*29540*/  LDL.LU R7, [R1+0x27c] ;  /* 0x00027c0001077983 */ /* 0x000ee80000300800 */
[----:B0-----:R0:W-:Y:S04]  /*29550*/  STL.64 [R1+0x2858], R10 ;  /* 0x0028580a01007387 */ /* 0x0011e80000100a00 */
[----:B------:R-:W-:Y:S01]  /*29560*/  STL.64 [R1+0x2850], R8 ;  /* 0x0028500801007387 */ /* 0x000fe20000100a00 */
[----:B0-----:R-:W-:-:S02]  /*29570*/  IMAD.MOV.U32 R10, RZ, RZ, R2 ;  /* 0x000000ffff0a7224 */ /* 0x001fc400078e0002 */
[----:B------:R-:W-:Y:S02]  /*29580*/  IMAD.MOV.U32 R11, RZ, RZ, R0 ;  /* 0x000000ffff0b7224 */ /* 0x000fe400078e0000 */
[----:B------:R-:W-:Y:S02]  /*29590*/  IMAD.MOV.U32 R2, RZ, RZ, R18 ;  /* 0x000000ffff027224 */ /* 0x000fe400078e0012 */
[----:B------:R-:W-:Y:S01]  /*295a0*/  IMAD.MOV.U32 R0, RZ, RZ, R19 ;  /* 0x000000ffff007224 */ /* 0x000fe200078e0013 */
[----:B--2---:R-:W-:-:S15]  /*295b0*/  HMMA.16816.F32 R20, R12, R18, R20 ;  /* 0x000000120c14723c */ /* 0x004fde0000001814 */
[----:B------:R-:W-:-:S04]  /*295c0*/  NOP ;  /* 0x0000000000007918 */ /* 0x000fc80000000000 */
[----:B------:R-:W-:Y:S04]  /*295d0*/  STL.64 [R1+0x2a0], R20 ;  /* 0x0002a01401007387 */ /* 0x000fe80000100a00 */
[----:B------:R0:W-:Y:S04]  /*295e0*/  STL.64 [R1+0x2a8], R22 ;  /* 0x0002a81601007387 */ /* 0x0001e80000100a00 */
[----:B0-----:R-:W3:Y:S04]  /*295f0*/  LDL.LU.64 R22, [R1+0x2940] ;  /* 0x0029400001167983 */ /* 0x001ee80000300a00 */
[----:B------:R-:W2:Y:S04]  /*29600*/  LDL.LU.64 R18, [R1+0x2938] ;  /* 0x0029380001127983 */ /* 0x000ea80000300a00 */
[----:B------:R-:W2:Y:S02]  /*29610*/  LDL.LU.64 R16, [R1+0x2930] ;  /* 0x0029300001107983 */ /* 0x000ea40000300a00 */
[----:B--2---:R-:W-:-:S15]  /*29620*/  HMMA.16816.F32 R16, R12, R10, R16 ;  /* 0x0000000a0c10723c */ /* 0x004fde0000001810 */
[----:B------:R-:W-:-:S04]  /*29630*/  NOP ;  /* 0x0000000000007918 */ /* 0x000fc80000000000 */
[----:B------:R-:W-:Y:S04]  /*29640*/  STL.64 [R1+0x5f0], R16 ;  /* 0x0005f01001007387 */ /* 0x000fe80000100a00 */
[----:B------:R0:W-:Y:S04]  /*29650*/  STL.64 [R1+0x5f8], R18 ;  /* 0x0005f81201007387 */ /* 0x0001e80000100a00 */
[----:B0-----:R-:W2:Y:S04]  /*29660*/  LDL.LU.64 R18, [R1+0x2928] ;  /* 0x0029280001127983 */ /* 0x001ea80000300a00 */
[----:B------:R-:W2:Y:S01]  /*29670*/  LDL.LU.64 R16, [R1+0x2920] ;  /* 0x0029200001107983 */ /* 0x000ea20000300a00 */
[----:B---3--:R-:W-:Y:S03]  /*29680*/  HMMA.16816.F32 R4, R12, R22, R4 ;  /* 0x000000160c04723c */ /* 0x008fe60000001804 */
[----:B------:R0:W-:Y:S04]  /*29690*/  STL.64 [R1+0x2908], R22 ;  /* 0x0029081601007387 */ /* 0x0001e80000100a00 */
[----:B------:R-:W3:-:S12]  /*296a0*/  LDL.LU R20, [R1+0x320] ;  /* 0x0003200001147983 */ /* 0x000ed80000300800 */
[----:B------:R-:W-:Y:S04]  /*296b0*/  STL.64 [R1+0x640], R4 ;  /* 0x0006400401007387 */ /* 0x000fe80000100a00 */
[----:B------:R2:W-:Y:S04]  /*296c0*/  STL.64 [R1+0x648], R6 ;  /* 0x0006480601007387 */ /* 0x0005e80000100a00 */
[----:B------:R-:W3:Y:S04]  /*296d0*/  LDL.LU R21, [R1+0x324] ;  /* 0x0003240001157983 */ /* 0x000ee80000300800 */
[----:B0-----:R-:W3:Y:S04]  /*296e0*/  LDL.LU R22, [R1+0x328] ;  /* 0x0003280001167983 */ /* 0x001ee80000300800 */
[----:B------:R-:W3:Y:S01]  /*296f0*/  LDL.LU R23, [R1+0x32c] ;  /* 0x00032c0001177983 */ /* 0x000ee20000300800 */
[----:B--2---:R-:W-:Y:S01]  /*29700*/  HMMA.16816.F32 R4, R12, R26, R16 ;  /* 0x0000001a0c04723c */ /* 0x004fe20000001810 */
[----:B------:R-:W-:-:S02]  /*29710*/  IMAD.MOV.U32 R16, RZ, RZ, R29 ;  /* 0x000000ffff107224 */ /* 0x000fc400078e001d */
[----:B------:R-:W-:Y:S04]  /*29720*/  LDSM.16.MT88.4 R12, [R25+UR5+0x4280] ;  /* 0x00428005190c783b */ /* 0x000fe80008004200 */
[----:B------:R-:W2:Y:S01]  /*29730*/  LDL.LU R29, [R1+0x2918] ;  /* 0x00291800011d7983 */ /* 0x000ea20000300800 */
[----:B------:R-:W-:-:S11]  /*29740*/  IMAD.MOV.U32 R17, RZ, RZ, R3 ;  /* 0x000000ffff117224 */ /* 0x000fd600078e0003 */
[----:B------:R-:W-:Y:S04]  /*29750*/  STL.64 [R1+0x5e0], R4 ;  /* 0x0005e00401007387 */ /* 0x000fe80000100a00 */
[----:B------:R-:W-:Y:S04]  /*29760*/  STL.64 [R1+0x5e8], R6 ;  /* 0x0005e80601007387 */ /* 0x000fe80000100a00 */
[----:B------:R-:W4:Y:S04]  /*29770*/  LDL.LU R3, [R1+0x2914] ;  /* 0x0029140001037983 */ /* 0x000f280000300800 */
[----:B------:R-:W2:Y:S04]  /*29780*/  LDL.LU R18, [R1+0x28] ;  /* 0x0000280001127983 */ /* 0x000ea80000300800 */
[----:B------:R-:W2:Y:S04]  /*29790*/  LDL.LU R19, [R1+0x2c] ;  /* 0x00002c0001137983 */ /* 0x000ea80000300800 */
[----:B------:R-:W0:Y:S04]  /*297a0*/  LDSM.16.MT88.4 R4, [R25+UR5+0x4200] ;  /* 0x004200051904783b */ /* 0x000e280008004200 */
[----:B--2---:R-:W-:Y:S04]  /*297b0*/  STL.64 [R1+0x28e8], R18 ;  /* 0x0028e81201007387 */ /* 0x004fe80000100a00 */
[----:B------:R1:W-:Y:S02]  /*297c0*/  STL.64 [R1+0x28e0], R16 ;  /* 0x0028e01001007387 */ /* 0x0003e40000100a00 */
[----:B-1----:R-:W-:-:S02]  /*297d0*/  IMAD.MOV.U32 R16, RZ, RZ, R28 ;  /* 0x000000ffff107224 */ /* 0x002fc400078e001c */
[----:B------:R-:W2:Y:S04]  /*297e0*/  LDL.LU R28, [R1+0x2910] ;  /* 0x00291000011c7983 */ /* 0x000ea80000300800 */
        /* <DEDUP_REMOVED lines=11> */
[----:B------:R-:W2:Y:S01]  /*298a0*/  LDL.LU R7, [R1+0x24c] ;  /* 0x00024c0001077983 */ /* 0x000ea20000300800 */
[----:B------:R-:W-:-:S02]  /*298b0*/  IMAD.MOV.U32 R17, RZ, RZ, R29 ;  /* 0x000000ffff117224 */ /* 0x000fc400078e001d */
[----:B------:R-:W-:Y:S02]  /*298c0*/  IMAD.MOV.U32 R18, RZ, RZ, R24 ;  /* 0x000000ffff127224 */ /* 0x000fe400078e0018 */
[----:B----4-:R-:W-:Y:S01]  /*298d0*/  IMAD.MOV.U32 R19, RZ, RZ, R3 ;  /* 0x000000ffff137224 */ /* 0x010fe200078e0003 */
[----:B--2---:R0:W-:Y:S02]  /*298e0*/  STL.64 [R1+0x2878], R6 ;  /* 0x0028780601007387 */ /* 0x0041e40000100a00 */
[----:B0-----:R-:W-:Y:S02]  /*298f0*/  IMAD.MOV.U32 R6, RZ, RZ, R2 ;  /* 0x000000ffff067224 */ /* 0x001fe400078e0002 */
[----:B------:R-:W-:-:S07]  /*29900*/  IMAD.MOV.U32 R7, RZ, RZ, R0 ;  /* 0x000000ffff077224 */ /* 0x000fce00078e0000 */
[----:B---3--:R-:W-:Y:S01]  /*29910*/  HMMA.16816.F32 R20, R16, R6, R20 ;  /* 0x000000061014723c */ /* 0x008fe20000001814 */
[----:B------:R-:W-:Y:S04]  /*29920*/  STL.64 [R1+0x2870], R4 ;  /* 0x0028700401007387 */ /* 0x000fe80000100a00 */
[----:B------:R-:W-:-:S14]  /*29930*/  STL.64 [R1+0x28f0], R6 ;  /* 0x0028f00601007387 */ /* 0x000fdc0000100a00 */
[----:B------:R-:W-:Y:S04]  /*29940*/  STL.64 [R1+0x630], R20 ;  /* 0x0006301401007387 */ /* 0x000fe80000100a00 */
[----:B------:R-:W-:Y:S04]  /*29950*/  STL.64 [R1+0x638], R22 ;  /* 0x0006381601007387 */ /* 0x000fe80000100a00 */
[----:B------:R-:W-:Y:S04]  /*29960*/  STL.64 [R1+0x2900], R26 ;  /* 0x0029001a01007387 */ /* 0x000fe80000100a00 */
[----:B------:R-:W-:Y:S04]  /*29970*/  STL [R1+0x28f8], R25 ;  /* 0x0028f81901007387 */ /* 0x000fe80000100800 */
[----:B------:R-:W-:Y:S04]  /*29980*/  STL.64 [R1+0x27d8], R14 ;  /* 0x0027d80e01007387 */ /* 0x000fe80000100a00 */
        /* <DEDUP_REMOVED lines=17> */
[----:B---3--:R-:W-:Y:S04]  /*29aa0*/  STL.64 [R1+0x2888], R14 ;  /* 0x0028880e01007387 */ /* 0x008fe80000100a00 */
[----:B--2---:R0:W-:Y:S04]  /*29ab0*/  STL.64 [R1+0x2880], R12 ;  /* 0x0028800c01007387 */ /* 0x0041e80000100a00 */
[----:B0-----:R-:W2:Y:S04]  /*29ac0*/  LDL.LU R12, [R1+0x250] ;  /* 0x00025000010c7983 */ /* 0x001ea80000300800 */
[----:B------:R-:W2:Y:S04]  /*29ad0*/  LDL.LU R13, [R1+0x254] ;  /* 0x00025400010d7983 */ /* 0x000ea80000300800 */
[----:B------:R-:W3:Y:S04]  /*29ae0*/  LDL.LU R14, [R1+0x258] ;  /* 0x00025800010e7983 */ /* 0x000ee80000300800 */
[----:B------:R-:W3:Y:S04]  /*29af0*/  LDL.LU R15, [R1+0x25c] ;  /* 0x00025c00010f7983 */ /* 0x000ee80000300800 */
        /* <DEDUP_REMOVED lines=11> */
[----:B------:R-:W3:Y:S01]  /*29bb0*/  LDL.LU R15, [R1+0x2ec] ;  /* 0x0002ec00010f7983 */ /* 0x000ee20000300800 */
[C---:B----4-:R-:W-:Y:S03]  /*29bc0*/  HMMA.16816.F32 R20, R16.reuse, R10, R20 ;  /* 0x0000000a1014723c */ /* 0x050fe60000001814 */
        /* <DEDUP_REMOVED lines=19> */
[----:B0-----:R-:W3:Y:S04]  /*29d00*/  LDL.LU.64 R26, [R1+0x2900] ;  /* 0x00290000011a7983 */ /* 0x001ee80000300a00 */
[----:B------:R-:W4:Y:S01]  /*29d10*/  LDL.LU R25, [R1+0x28f8] ;  /* 0x0028f80001197983 */ /* 0x000f220000300800 */
[----:B---3--:R-:W-:Y:S03]  /*29d20*/  HMMA.16816.F32 R16, R16, R26, R4 ;  /* 0x0000001a1010723c */ /* 0x008fe60000001804 */
[----:B------:R-:W2:-:S15]  /*29d30*/  LDL.LU.64 R6, [R1+0x28f0] ;  /* 0x0028f00001067983 */ /* 0x000e9e0000300a00 */
[----:B------:R-:W-:Y:S01]  /*29d40*/  NOP ;  /* 0x0000000000007918 */ /* 0x000fe20000000000 */
        /* <DEDUP_REMOVED lines=36> */
[C---:B---3--:R-:W-:Y:S02]  /*29f90*/  HMMA.16816.F32 R8, R16.reuse, R10, R4 ;  /* 0x0000000a1008723c */ /* 0x048fe40000001804 */
[----:B------:R-:W3:Y:S04]  /*29fa0*/  LDL.LU.64 R6, [R1+0x2868] ;  /* 0x0028680001067983 */ /* 0x000ee80000300a00 */
[----:B------:R-:W3:Y:S02]  /*29fb0*/  LDL.LU.64 R4, [R1+0x2860] ;  /* 0x0028600001047983 */ /* 0x000ee40000300a00 */
[C---:B--2---:R-:W-:Y:S11]  /*29fc0*/  HMMA.16816.F32 R12, R16.reuse, R22, R12 ;  /* 0x00000016100c723c */ /* 0x044ff6000000180c */
[----:B------:R-:W-:Y:S04]  /*29fd0*/  STL.64 [R1+0x1a0], R8 ;  /* 0x0001a00801007387 */ /* 0x000fe80000100a00 */
[----:B------:R0:W-:Y:S04]  /*29fe0*/  STL.64 [R1+0x1a8], R10 ;  /* 0x0001a80a01007387 */ /* 0x0001e80000100a00 */
[----:B0-----:R-:W2:Y:S04]  /*29ff0*/  LDL.LU.64 R10, [R1+0x2858] ;  /* 0x00285800010a7983 */ /* 0x001ea80000300a00 */
[----:B------:R-:W2:Y:S04]  /*2a000*/  LDL.LU.64 R8, [R1+0x2850] ;  /* 0x0028500001087983 */ /* 0x000ea80000300a00 */
[----:B------:R-:W-:Y:S04]  /*2a010*/  STL.64 [R1+0x2830], R22 ;  /* 0x0028301601007387 */ /* 0x000fe80000100a00 */
[----:B------:R-:W-:Y:S04]  /*2a020*/  STL.64 [R1+0x170], R12 ;  /* 0x0001700c01007387 */ /* 0x000fe80000100a00 */
[----:B------:R-:W-:Y:S01]  /*2a030*/  STL.64 [R1+0x178], R14 ;  /* 0x0001780e01007387 */ /* 0x000fe20000100a00 */
[----:B---3--:R-:W-:Y:S03]  /*2a040*/  HMMA.16816.F32 R4, R16, R26, R4 ;  /* 0x0000001a1004723c */ /* 0x008fe60000001804 */
[----:B------:R-:W3:Y:S04]  /*2a050*/  LDL.LU.64 R18, [R1+0x8] ;  /* 0x0000080001127983 */ /* 0x000ee80000300a00 */
[----:B---3--:R-:W-:-:S12]  /*2a060*/  STL.64 [R1+0x2838], R18 ;  /* 0x0028381201007387 */ /* 0x008fd80000100a00 */
[----:B------:R-:W-:Y:S04]  /*2a070*/  STL.64 [R1+0x130], R4 ;  /* 0x0001300401007387 */ /* 0x000fe80000100a00 */
[----:B------:R-:W-:Y:S04]  /*2a080*/  STL.64 [R1+0x138], R6 ;  /* 0x0001380601007387 */ /* 0x000fe80000100a00 */
[----:B----4-:R-:W0:Y:S04]  /*2a090*/  LDSM.16.MT88.4 R4, [R25+UR5+0x4300] ;  /* 0x004300051904783b */ /* 0x010e280008004200 */
[----:B0-----:R-:W-:Y:S04]  /*2a0a0*/  STL [R1+0x30], R4 ;  /* 0x0000300401007387 */ /* 0x001fe80000100800 */
[----:B------:R-:W-:Y:S04]  /*2a0b0*/  STL.64 [R1+0x2828], R26 ;  /* 0x0028281a01007387 */ /* 0x000fe80000100a00 */
[----:B------:R0:W-:Y:S04]  /*2a0c0*/  STL [R1+0x2820], R25 ;  /* 0x0028201901007387 */ /* 0x0001e80000100800 */
[----:B------:R-:W3:Y:S04]  /*2a0d0*/  LDL.LU R24, [R1+0x370] ;  /* 0x0003700001187983 */ /* 0x000ee80000300800 */
[----:B0-----:R-:W3:Y:S04]  /*2a0e0*/  LDL.LU R25, [R1+0x374] ;  /* 0x0003740001197983 */ /* 0x001ee80000300800 */
[----:B------:R-:W4:Y:S04]  /*2a0f0*/  LDL.LU R26, [R1+0x378] ;  /* 0x00037800011a7983 */ /* 0x000f280000300800 */
[----:B------:R-:W4:Y:S01]  /*2a100*/  LDL.LU R27, [R1+0x37c] ;  /* 0x00037c00011b7983 */ /* 0x000f220000300800 */
[----:B------:R-:W-:-:S02]  /*2a110*/  IMAD.MOV.U32 R0, RZ, RZ, R5 ;  /* 0x000000ffff007224 */ /* 0x000fc400078e0005 */
[----:B------:R-:W-:Y:S02]  /*2a120*/  IMAD.MOV.U32 R2, RZ, RZ, R6 ;  /* 0x000000ffff027224 */ /* 0x000fe400078e0006 */
[----:B------:R-:W-:Y:S01]  /*2a130*/  IMAD.MOV.U32 R3, RZ, RZ, R7 ;  /* 0x000000ffff037224 */ /* 0x000fe200078e0007 */
[----:B----4-:R-:W-:Y:S04]  /*2a140*/  STL.64 [R1+0x2848], R26 ;  /* 0x0028481a01007387 */ /* 0x010fe80000100a00 */
[----:B---3--:R0:W-:Y:S04]  /*2a150*/  STL.64 [R1+0x2840], R24 ;  /* 0x0028401801007387 */ /* 0x0081e80000100a00 */
[----:B0-----:R-:W2:Y:S04]  /*2a160*/  LDL.LU R24, [R1+0x2d0] ;  /* 0x0002d00001187983 */ /* 0x001ea80000300800 */
[----:B------:R-:W2:Y:S04]  /*2a170*/  LDL.LU R25, [R1+0x2d4] ;  /* 0x0002d40001197983 */ /* 0x000ea80000300800 */
[----:B------:R-:W2:Y:S04]  /*2a180*/  LDL.LU R26, [R1+0x2d8] ;  /* 0x0002d800011a7983 */ /* 0x000ea80000300800 */
[----:B------:R-:W2:Y:S04]  /*2a190*/  LDL.LU R27, [R1+0x2dc] ;  /* 0x0002dc00011b7983 */ /* 0x000ea80000300800 */
[----:B------:R-:W2:Y:S04]  /*2a1a0*/  LDL.64 R18, [R1+0x18] ;  /* 0x0000180001127983 */ /* 0x000ea80000100a00 */
[----:B------:R-:W3:Y:S04]  /*2a1b0*/  LDL.LU R20, [R1+0x330] ;  /* 0x0003300001147983 */ /* 0x000ee80000300800 */
[----:B------:R-:W3:Y:S04]  /*2a1c0*/  LDL.LU R21, [R1+0x334] ;  /* 0x0003340001157983 */ /* 0x000ee80000300800 */
[----:B------:R-:W3:Y:S04]  /*2a1d0*/  LDL.LU R22, [R1+0x338] ;  /* 0x0003380001167983 */ /* 0x000ee80000300800 */
[----:B------:R-:W3:Y:S04]  /*2a1e0*/  LDL.LU R23, [R1+0x33c] ;  /* 0x00033c0001177983 */ /* 0x000ee80000300800 */
[----:B------:R-:W4:Y:S04]  /*2a1f0*/  LDL.LU R4, [R1+0x360] ;  /* 0x0003600001047983 */ /* 0x000f280000300800 */
[----:B------:R-:W4:Y:S04]  /*2a200*/  LDL.LU R5, [R1+0x364] ;  /* 0x0003640001057983 */ /* 0x000f280000300800 */
[----:B------:R-:W4:Y:S04]  /*2a210*/  LDL.LU R6, [R1+0x368] ;  /* 0x0003680001067983 */ /* 0x000f280000300800 */
[----:B------:R-:W4:Y:S04]  /*2a220*/  LDL.LU R7, [R1+0x36c] ;  /* 0x00036c0001077983 */ /* 0x000f280000300800 */
[----:B------:R-:W2:Y:S04]  /*2a230*/  LDL.LU R12, [R1+0x3b0] ;  /* 0x0003b000010c7983 */ /* 0x000ea80000300800 */
        /* <DEDUP_REMOVED lines=9> */
[----:B------:R-:W-:Y:S03]  /*2a2d0*/  HMMA.16816.F32 R24, R8, R18, R24 ;  /* 0x000000120818723c */ /* 0x000fe60000001818 */
[----:B--2---:R-:W-:Y:S04]  /*2a2e0*/  STL.64 [R1+0x27f8], R14 ;  /* 0x0027f80e01007387 */ /* 0x004fe80000100a00 */
        /* <DEDUP_REMOVED lines=11> */
[----:B------:R0:W-:Y:S04]  /*2a3a0*/  STL [R1+0x27a0], R0 ;  /* 0x0027a00001007387 */ /* 0x0001e80000100800 */
[----:B------:R1:W-:Y:S04]  /*2a3b0*/  STL [R1+0x279c], R2 ;  /* 0x00279c0201007387 */ /* 0x0003e80000100800 */
[----:B------:R-:W-:Y:S04]  /*2a3c0*/  STL [R1+0x2798], R3 ;  /* 0x0027980301007387 */ /* 0x000fe80000100800 */
[----:B------:R-:W-:Y:S04]  /*2a3d0*/  STL.64 [R1+0x120], R24 ;  /* 0x0001201801007387 */ /* 0x000fe80000100a00 */
[----:B------:R3:W-:Y:S01]  /*2a3e0*/  STL.64 [R1+0x128], R26 ;  /* 0x0001281a01007387 */ /* 0x0007e20000100a00 */
[----:B0-----:R-:W-:-:S02]  /*2a3f0*/  IMAD.MOV.U32 R0, RZ, RZ, R19 ;  /* 0x000000ffff007224 */ /* 0x001fc400078e0013 */
[----:B-1----:R-:W-:Y:S01]  /*2a400*/  IMAD.MOV.U32 R2, RZ, RZ, R18 ;  /* 0x000000ffff027224 */ /* 0x002fe200078e0012 */
[----:B---3--:R-:W3:Y:S04]  /*2a410*/  LDL.LU.64 R26, [R1+0x2848] ;  /* 0x00284800011a7983 */ /* 0x008ee80000300a00 */
[----:B------:R-:W3:Y:S04]  /*2a420*/  LDL.LU.64 R24, [R1+0x2840] ;  /* 0x0028400001187983 */ /* 0x000ee80000300a00 */
[----:B------:R-:W2:Y:S02]  /*2a430*/  LDL.LU.64 R18, [R1+0x2838] ;  /* 0x0028380001127983 */ /* 0x000ea40000300a00 */
[----:B--2---:R-:W-:-:S15]  /*2a440*/  HMMA.16816.F32 R20, R8, R18, R20 ;  /* 0x000000120814723c */ /* 0x004fde0000001814 */
[----:B------:R-:W-:-:S04]  /*2a450*/  NOP ;  /* 0x0000000000007918 */ /* 0x000fc80000000000 */
[----:B------:R-:W-:Y:S04]  /*2a460*/  STL.64 [R1+0x110], R20 ;  /* 0x0001101401007387 */ /* 0x000fe80000100a00 */
[----:B------:R0:W-:Y:S04]  /*2a470*/  STL.64 [R1+0x118], R22 ;  /* 0x0001181601007387 */ /* 0x0001e80000100a00 */
[----:B0-----:R-:W3:Y:S02]  /*2a480*/  LDL.LU.64 R22, [R1+0x2830] ;  /* 0x0028300001167983 */ /* 0x001ee40000300a00 */
[----:B---3--:R-:W-:-:S15]  /*2a490*/  HMMA.16816.F32 R24, R8, R22, R24 ;  /* 0x000000160818723c */ /* 0x008fde0000001818 */
[----:B------:R-:W-:-:S04]  /*2a4a0*/  NOP ;  /* 0x0000000000007918 */ /* 0x000fc80000000000 */
[----:B------:R-:W-:Y:S04]  /*2a4b0*/  STL.64 [R1+0x100], R24 ;  /* 0x0001001801007387 */ /* 0x000fe80000100a00 */
[----:B------:R0:W-:Y:S04]  /*2a4c0*/  STL.64 [R1+0x108], R26 ;  /* 0x0001081a01007387 */ /* 0x0001e80000100a00 */
[----:B0-----:R-:W4:Y:S04]  /*2a4d0*/  LDL.LU.64 R26, [R1+0x2828] ;  /* 0x00282800011a7983 */ /* 0x001f280000300a00 */
[----:B------:R-:W2:Y:S01]  /*2a4e0*/  LDL.LU R25, [R1+0x2820] ;  /* 0x0028200001197983 */ /* 0x000ea20000300800 */
[----:B----4-:R-:W-:Y:S03]  /*2a4f0*/  HMMA.16816.F32 R4, R8, R26, R4 ;  /* 0x0000001a0804723c */ /* 0x010fe60000001804 */
[----:B------:R-:W3:-:S15]  /*2a500*/  LDL.LU R8, [R1+0x430] ;  /* 0x0004300001087983 */ /* 0x000ede0000300800 */
[----:B------:R-:W-:Y:S01]  /*2a510*/  NOP ;  /* 0x0000000000007918 */ /* 0x000fe20000000000 */
[----:B------:R-:W-:Y:S04]  /*2a520*/  STL.64 [R1+0xc0], R4 ;  /* 0x0000c00401007387 */ /* 0x000fe80000100a00 */
[----:B------:R-:W-:Y:S04]  /*2a530*/  STL.64 [R1+0xc8], R6 ;  /* 0x0000c80601007387 */ /* 0x000fe80000100a00 */
[----:B------:R-:W3:Y:S04]  /*2a540*/  LDL.LU R9, [R1+0x434] ;  /* 0x0004340001097983 */ /* 0x000ee80000300800 */
[----:B------:R-:W4:Y:S04]  /*2a550*/  LDL.LU R10, [R1+0x438] ;  /* 0x00043800010a7983 */ /* 0x000f280000300800 */
[----:B------:R-:W4:Y:S04]  /*2a560*/  LDL.LU R11, [R1+0x43c] ;  /* 0x00043c00010b7983 */ /* 0x000f280000300800 */
[----:B--2---:R-:W0:Y:S04]  /*2a570*/  LDSM.16.MT88.4 R4, [R25+UR5+0x4380] ;  /* 0x004380051904783b */ /* 0x004e280008004200 */
[----:B----4-:R-:W-:Y:S04]  /*2a580*/  STL.64 [R1+0x27b0], R10 ;  /* 0x0027b00a01007387 */ /* 0x010fe80000100a00 */
[----:B---3--:R1:W-:Y:S04]  /*2a590*/  STL.64 [R1+0x27a8], R8 ;  /* 0x0027a80801007387 */ /* 0x0083e80000100a00 */
[----:B-1----:R-:W2:Y:S04]  /*2a5a0*/  LDL.LU R8, [R1+0x3f0] ;  /* 0x0003f00001087983 */ /* 0x002ea80000300800 */
[----:B------:R-:W2:Y:S04]  /*2a5b0*/  LDL.LU R9, [R1+0x3f4] ;  /* 0x0003f40001097983 */ /* 0x000ea80000300800 */
[----:B------:R-:W3:Y:S04]  /*2a5c0*/  LDL.LU R10, [R1+0x3f8] ;  /* 0x0003f800010a7983 */ /* 0x000ee80000300800 */
[----:B------:R-:W3:Y:S01]  /*2a5d0*/  LDL.LU R11, [R1+0x3fc] ;  /* 0x0003fc00010b7983 */ /* 0x000ee20000300800 */
[----:B0-----:R-:W-:-:S03]  /*2a5e0*/  IMAD.MOV.U32 R3, RZ, RZ, R6 ;  /* 0x000000ffff037224 */ /* 0x001fc600078e0006 */
[----:B---3--:R0:W-:Y:S04]  /*2a5f0*/  STL.64 [R1+0x27c0], R10 ;  /* 0x0027c00a01007387 */ /* 0x0081e80000100a00 */
[----:B--2---:R-:W-:Y:S04]  /*2a600*/  STL.64 [R1+0x27b8], R8 ;  /* 0x0027b80801007387 */ /* 0x004fe80000100a00 */
[----:B------:R1:W-:Y:S01]  /*2a610*/  STL [R1+0x2c], R7 ;  /* 0x00002c0701007387 */ /* 0x0003e20000100800 */
[----:B0-----:R-:W-:Y:S02]  /*2a620*/  IMAD.MOV.U32 R10, RZ, RZ, R2 ;  /* 0x000000ffff0a7224 */ /* 0x001fe400078e0002 */
[----:B------:R-:W-:-:S02]  /*2a630*/  IMAD.MOV.U32 R11, RZ, RZ, R0 ;  /* 0x000000ffff0b7224 */ /* 0x000fc400078e0000 */
[----:B------:R-:W-:Y:S02]  /*2a640*/  IMAD.MOV.U32 R0, RZ, RZ, R4 ;  /* 0x000000ffff007224 */ /* 0x000fe400078e0004 */
[----:B------:R-:W-:Y:S01]  /*2a650*/  IMAD.MOV.U32 R2, RZ, RZ, R5 ;  /* 0x000000ffff027224 */ /* 0x000fe200078e0005 */
[----:B-1----:R-:W2:Y:S04]  /*2a660*/  LDL.LU.64 R6, [R1+0x2818] ;  /* 0x0028180001067983 */ /* 0x002ea80000300a00 */
        /* <DEDUP_REMOVED lines=13> */
[----:B------:R0:W-:Y:S04]  /*2a740*/  STL.64 [R1+0x27c8], R18 ;  /* 0x0027c81201007387 */ /* 0x0001e80000100a00 */
[----:B------:R-:W3:Y:S04]  /*2a750*/  LDL.LU R16, [R1+0x3e0] ;  /* 0x0003e00001107983 */ /* 0x000ee80000300800 */
[----:B------:R-:W3:Y:S04]  /*2a760*/  LDL.LU R17, [R1+0x3e4] ;  /* 0x0003e40001117983 */ /* 0x000ee80000300800 */
[----:B0-----:R-:W3:Y:S04]  /*2a770*/  LDL.LU R18, [R1+0x3e8] ;  /* 0x0003e80001127983 */ /* 0x001ee80000300800 */
[----:B------:R-:W3:Y:S01]  /*2a780*/  LDL.LU R19, [R1+0x3ec] ;  /* 0x0003ec0001137983 */ /* 0x000ee20000300800 */
[----:B--2---:R-:W-:-:S15]  /*2a790*/  HMMA.16816.F32 R12, R4, R22, R12 ;  /* 0x00000016040c723c */ /* 0x004fde000000180c */
[----:B------:R-:W-:-:S04]  /*2a7a0*/  NOP ;  /* 0x0000000000007918 */ /* 0x000fc80000000000 */
[----:B------:R-:W-:Y:S04]  /*2a7b0*/  STL.64 [R1+0x280], R12 ;  /* 0x0002800c01007387 */ /* 0x000fe80000100a00 */
[----:B------:R0:W-:Y:S04]  /*2a7c0*/  STL.64 [R1+0x288], R14 ;  /* 0x0002880e01007387 */ /* 0x0001e80000100a00 */
[----:B0-----:R-:W2:Y:S04]  /*2a7d0*/  LDL.LU.64 R14, [R1+0x27e8] ;  /* 0x0027e800010e7983 */ /* 0x001ea80000300a00 */
[----:B------:R-:W2:Y:S02]  /*2a7e0*/  LDL.LU.64 R12, [R1+0x27e0] ;  /* 0x0027e000010c7983 */ /* 0x000ea40000300a00 */
[----:B--2---:R-:W-:Y:S02]  /*2a7f0*/  HMMA.16816.F32 R4, R4, R26, R12 ;  /* 0x0000001a0404723c */ /* 0x004fe4000000180c */
[----:B------:R-:W3:Y:S04]  /*2a800*/  LDL.LU.64 R14, [R1+0x27d8] ;  /* 0x0027d800010e7983 */ /* 0x000ee80000300a00 */
[----:B------:R-:W3:-:S13]  /*2a810*/  LDL.LU.64 R12, [R1+0x27d0] ;  /* 0x0027d000010c7983 */ /* 0x000eda0000300a00 */
[----:B------:R0:W-:Y:S04]  /*2a820*/  STL.64 [R1+0x270], R4 ;  /* 0x0002700401007387 */ /* 0x0001e80000100a00 */
[----:B------:R1:W-:Y:S04]  /*2a830*/  STL.64 [R1+0x278], R6 ;  /* 0x0002780601007387 */ /* 0x0003e80000100a00 */
[----:B0-----:R-:W2:Y:S04]  /*2a840*/  LDL.LU R4, [R1+0x420] ;  /* 0x0004200001047983 */ /* 0x001ea80000300800 */
[----:B------:R-:W2:Y:S04]  /*2a850*/  LDL.LU R5, [R1+0x424] ;  /* 0x0004240001057983 */ /* 0x000ea80000300800 */
[----:B-1----:R-:W2:Y:S04]  /*2a860*/  LDL.LU R6, [R1+0x428] ;  /* 0x0004280001067983 */ /* 0x002ea80000300800 */
[----:B------:R-:W2:Y:S01]  /*2a870*/  LDL.LU R7, [R1+0x42c] ;  /* 0x00042c0001077983 */ /* 0x000ea20000300800 */
[----:B---3--:R-:W-:Y:S03]  /*2a880*/  HMMA.16816.F32 R8, R12, R10, R16 ;  /* 0x0000000a0c08723c */ /* 0x008fe60000001810 */
[----:B------:R-:W3:-:S15]  /*2a890*/  LDL.LU.64 R18, [R1+0x27c8] ;  /* 0x0027c80001127983 */ /* 0x000ede0000300a00 */
[----:B------:R-:W-:Y:S01]  /*2a8a0*/  NOP ;  /* 0x0000000000007918 */ /* 0x000fe20000000000 */
[----:B------:R-:W-:Y:S04]  /*2a8b0*/  STL.64 [R1+0x340], R8 ;  /* 0x0003400801007387 */ /* 0x000fe80000100a00 */
[----:B------:R0:W-:Y:S04]  /*2a8c0*/  STL.64 [R1+0x348], R10 ;  /* 0x0003480a01007387 */ /* 0x0001e80000100a00 */
[----:B0-----:R-:W3:Y:S04]  /*2a8d0*/  LDL.LU.64 R10, [R1+0x27c0] ;  /* 0x0027c000010a7983 */ /* 0x001ee80000300a00 */
[----:B------:R-:W3:Y:S01]  /*2a8e0*/  LDL.LU.64 R8, [R1+0x27b8] ;  /* 0x0027b80001087983 */ /* 0x000ee20000300a00 */
[----:B------:R-:W0:Y:S01]  /*2a8f0*/  S2R R25, SR_TID.X ;  /* 0x0000000000197919 */ /* 0x000e220000002100 */
[----:B------:R-:W1:Y:S01]  /*2a900*/  S2R R20, SR_TID.X ;  /* 0x0000000000147919 */ /* 0x000e620000002100 */
[----:B0-----:R-:W-:Y:S01]  /*2a910*/  LOP3.LUT R21, R25, 0x7, RZ, 0xc0, !PT ;  /* 0x0000000719157812 */ /* 0x001fe200078ec0ff */
[----:B---3--:R-:W-:-:S15]  /*2a920*/  HMMA.16816.F32 R8, R12, R18, R8 ;  /* 0x000000120c08723c */ /* 0x008fde0000001808 */
[----:B------:R-:W-:-:S04]  /*2a930*/  NOP ;  /* 0x0000000000007918 */ /* 0x000fc80000000000 */
[----:B------:R-:W-:Y:S04]  /*2a940*/  STL.64 [R1+0x390], R8 ;  /* 0x0003900801007387 */ /* 0x000fe80000100a00 */
[----:B------:R-:W-:Y:S04]  /*2a950*/  STL.64 [R1+0x398], R10 ;  /* 0x0003980a01007387 */ /* 0x000fe80000100a00 */
[----:B------:R-:W0:Y:S01]  /*2a960*/  LDSM.16.MT88.4 R8, [R28+UR5+0x8000] ;  /* 0x008000051c08783b */ /* 0x000e220008004200 */
[----:B------:R-:W-:Y:S02]  /*2a970*/  IMAD.MOV.U32 R25, RZ, RZ, R18 ;  /* 0x000000ffff197224 */ /* 0x000fe400078e0012 */
[----:B------:R-:W-:-:S02]  /*2a980*/  IMAD.MOV.U32 R24, RZ, RZ, R19 ;  /* 0x000000ffff187224 */ /* 0x000fc400078e0013 */
[----:B------:R-:W-:Y:S02]  /*2a990*/  IMAD R19, R21, 0x90, RZ ;  /* 0x0000009015137824 */ /* 0x000fe400078e02ff */
[----:B-1----:R-:W-:Y:S02]  /*2a9a0*/  IMAD.SHL.U32 R18, R20, 0x2, RZ ;  /* 0x0000000214127824 */ /* 0x002fe400078e00ff */
[----:B0-----:R-:W-:Y:S01]  /*2a9b0*/  IMAD.MOV.U32 R20, RZ, RZ, R10 ;  /* 0x000000ffff147224 */ /* 0x001fe200078e000a */
[----:B------:R0:W-:Y:S01]  /*2a9c0*/  STL [R1+0x60], R8 ;  /* 0x0000600801007387 */ /* 0x0001e20000100800 */
[----:B------:R-:W-:Y:S02]  /*2a9d0*/  IMAD.MOV.U32 R21, RZ, RZ, R11 ;  /* 0x000000ffff157224 */ /* 0x000fe400078e000b */
[----:B------:R-:W-:Y:S01]  /*2a9e0*/  IMAD.MOV.U32 R29, RZ, RZ, R9 ;  /* 0x000000ffff1d7224 */ /* 0x000fe200078e0009 */
[----:B------:R-:W3:Y:S04]  /*2a9f0*/  LDL.LU.64 R10, [R1+0x27b0] ;  /* 0x0027b000010a7983 */ /* 0x000ee80000300a00 */
[----:B0-----:R-:W3:Y:S01]  /*2aa00*/  LDL.LU.64 R8, [R1+0x27a8] ;  /* 0x0027a80001087983 */ /* 0x001ee20000300a00 */
[----:B--2---:R-:W-:Y:S01]  /*2aa10*/  HMMA.16816.F32 R4, R12, R22, R4 ;  /* 0x000000160c04723c */ /* 0x004fe20000001804 */
[----:B------:R-:W-:-:S02]  /*2aa20*/  LOP3.LUT R16, R19, 0x30, R18, 0x78, !PT ;  /* 0x0000003013107812 */ /* 0x000fc400078e7812 */
[----:B------:R-:W-:Y:S04]  /*2aa30*/  STL [R1+0x26fc], R20 ;  /* 0x0026fc1401007387 */ /* 0x000fe80000100800 */
[----:B------:R-:W-:Y:S01]  /*2aa40*/  STL [R1+0x26f8], R21 ;  /* 0x0026f81501007387 */ /* 0x000fe20000100800 */
[----:B------:R-:W-:-:S11]  /*2aa50*/  LOP3.LUT R16, R16, 0x40, RZ, 0x3c, !PT ;  /* 0x0000004010107812 */ /* 0x000fd600078e3cff */
[----:B------:R-:W-:Y:S04]  /*2aa60*/  STL.64 [R1+0x3c0], R4 ;  /* 0x0003c00401007387 */ /* 0x000fe80000100a00 */
[----:B------:R-:W-:Y:S04]  /*2aa70*/  STL.64 [R1+0x3c8], R6 ;  /* 0x0003c80601007387 */ /* 0x000fe80000100a00 */
[----:B------:R-:W0:Y:S04]  /*2aa80*/  LDSM.16.M88.4 R4, [R16+UR5+0x10000] ;  /* 0x010000051004783b */ /* 0x000e280008000200 */
[----:B0-----:R-:W-:Y:S04]  /*2aa90*/  STL [R1+0x229c], R6 ;  /* 0x00229c0601007387 */ /* 0x001fe80000100800 */
[----:B------:R-:W-:Y:S04]  /*2aaa0*/  STL [R1+0x2298], R7 ;  /* 0x0022980701007387 */ /* 0x000fe80000100800 */
[----:B------:R-:W-:Y:S01]  /*2aab0*/  STL.64 [R1+0x2760], R26 ;  /* 0x0027601a01007387 */ /* 0x000fe20000100a00 */
[----:B---3--:R-:W-:Y:S03]  /*2aac0*/  HMMA.16816.F32 R12, R12, R26, R8 ;  /* 0x0000001a0c0c723c */ /* 0x008fe60000001808 */
[----:B------:R-:W0:-:S15]  /*2aad0*/  LDSM.16.M88.4 R8, [R16+UR5+0x10400] ;  /* 0x010400051008783b */ /* 0x000e1e0008000200 */
[----:B------:R-:W-:Y:S01]  /*2aae0*/  NOP ;  /* 0x0000000000007918 */ /* 0x000fe20000000000 */
[----:B------:R-:W-:Y:S04]  /*2aaf0*/  STL.64 [R1+0x3b0], R12 ;  /* 0x0003b00c01007387 */ /* 0x000fe80000100a00 */
[----:B------:R-:W-:Y:S04]  /*2ab00*/  STL.64 [R1+0x3b8], R14 ;  /* 0x0003b80e01007387 */ /* 0x000fe80000100a00 */
[----:B------:R-:W1:Y:S04]  /*2ab10*/  LDSM.16.M88.4 R12, [R16+UR5+0x10800] ;  /* 0x01080005100c783b */ /* 0x000e680008000200 */
[----:B------:R-:W2:Y:S04]  /*2ab20*/  LDSM.16.M88.4 R16, [R16+UR5+0x10c00] ;  /* 0x010c00051010783b */ /* 0x000ea80008000200 */
[----:B0-----:R-:W-:Y:S04]  /*2ab30*/  STL [R1+0x24fc], R10 ;  /* 0x0024fc0a01007387 */ /* 0x001fe80000100800 */
[----:B------:R-:W-:Y:S04]  /*2ab40*/  STL [R1+0x24f8], R11 ;  /* 0x0024f80b01007387 */ /* 0x000fe80000100800 */
[----:B-1----:R-:W-:Y:S04]  /*2ab50*/  STL [R1+0x2360], R15 ;  /* 0x0023600f01007387 */ /* 0x002fe80000100800 */
[----:B------:R0:W-:Y:S04]  /*2ab60*/  STL [R1+0x2788], R14 ;  /* 0x0027880e01007387 */ /* 0x0001e80000100800 */
[----:B------:R-:W-:Y:S04]  /*2ab70*/  STL.64 [R1+0x2780], R12 ;  /* 0x0027800c01007387 */ /* 0x000fe80000100a00 */
[----:B0-----:R-:W3:Y:S04]  /*2ab80*/  LDL.LU.64 R14, [R1+0x18] ;  /* 0x00001800010e7983 */ /* 0x001ee80000300a00 */
[----:B--2---:R0:W-:Y:S04]  /*2ab90*/  STL [R1+0x2300], R18 ;  /* 0x0023001201007387 */ /* 0x0041e80000100800 */
[----:B------:R1:W-:Y:S01]  /*2aba0*/  STL [R1+0x22dc], R19 ;  /* 0x0022dc1301007387 */ /* 0x0003e20000100800 */
[----:B0-----:R-:W-:-:S02]  /*2abb0*/  IMAD.MOV.U32 R18, RZ, RZ, R25 ;  /* 0x000000ffff127224 */ /* 0x001fc400078e0019 */
[----:B-1----:R-:W-:Y:S02]  /*2abc0*/  IMAD.MOV.U32 R19, RZ, RZ, R24 ;  /* 0x000000ffff137224 */ /* 0x002fe400078e0018 */
[----:B------:R-:W0:Y:S04]  /*2abd0*/  LDSM.16.MT88.4 R24, [R28+UR5+0x8080] ;  /* 0x008080051c18783b */ /* 0x000e280008004200 */
[----:B------:R1:W-:Y:S04]  /*2abe0*/  STL.64 [R1+0x2728], R16 ;  /* 0x0027281001007387 */ /* 0x0003e80000100a00 */
[----:B------:R2:W-:Y:S04]  /*2abf0*/  STL.64 [R1+0x2778], R18 ;  /* 0x0027781201007387 */ /* 0x0005e80000100a00 */
[----:B-1----:R-:W4:Y:S04]  /*2ac00*/  LDL.LU R16, [R1+0x440] ;  /* 0x0004400001107983 */ /* 0x002f280000300800 */
[----:B------:R-:W4:Y:S04]  /*2ac10*/  LDL.LU R17, [R1+0x444] ;  /* 0x0004440001117983 */ /* 0x000f280000300800 */
[----:B--2---:R-:W4:Y:S04]  /*2ac20*/  LDL.LU R18, [R1+0x448] ;  /* 0x0004480001127983 */ /* 0x004f280000300800 */
[----:B------:R-:W4:Y:S04]  /*2ac30*/  LDL.LU R19, [R1+0x44c] ;  /* 0x00044c0001137983 */ /* 0x000f280000300800 */
[----:B------:R-:W-:Y:S01]  /*2ac40*/  STL.64 [R1+0x2770], R22 ;  /* 0x0027701601007387 */ /* 0x000fe20000100a00 */
[----:B0-----:R-:W-:-:S02]  /*2ac50*/  IMAD.MOV.U32 R20, RZ, RZ, R24 ;  /* 0x000000ffff147224 */ /* 0x001fc400078e0018 */
[----:B------:R-:W-:Y:S02]  /*2ac60*/  IMAD.MOV.U32 R21, RZ, RZ, R25 ;  /* 0x000000ffff157224 */ /* 0x000fe400078e0019 */
[----:B------:R-:W-:-:S03]  /*2ac70*/  IMAD.MOV.U32 R7, RZ, RZ, R26 ;  /* 0x000000ffff077224 */ /* 0x000fc600078e001a */
[----:B------:R0:W-:Y:S01]  /*2ac80*/  STL.64 [R1+0x2768], R20 ;  /* 0x0027681401007387 */ /* 0x0001e20000100a00 */
[----:B------:R-:W-:-:S03]  /*2ac90*/  IMAD.MOV.U32 R6, RZ, RZ, R27 ;  /* 0x000000ffff067224 */ /* 0x000fc600078e001b */
        /* <DEDUP_REMOVED lines=8> */
[----:B------:R-:W-:Y:S04]  /*2ad20*/  STL.64 [R1+0x2708], R6 ;  /* 0x0027080601007387 */ /* 0x000fe80000100a00 */
[----:B------:R0:W-:Y:S02]  /*2ad30*/  STL.64 [R1+0x2700], R4 ;  /* 0x0027000401007387 */ /* 0x0001e40000100a00 */
[----:B0-----:R-:W-:-:S02]  /*2ad40*/  IMAD.MOV.U32 R4, RZ, RZ, R0 ;  /* 0x000000ffff047224 */ /* 0x001fc400078e0000 */
[----:B------:R-:W-:Y:S01]  /*2ad50*/  IMAD.MOV.U32 R5, RZ, RZ, R2 ;  /* 0x000000ffff057224 */ /* 0x000fe200078e0002 */
[----:B------:R-:W2:Y:S04]  /*2ad60*/  LDL.LU R0, [R1+0x27a0] ;  /* 0x0027a00001007983 */ /* 0x000ea80000300800 */
[----:B------:R-:W2:Y:S01]  /*2ad70*/  LDL.LU R2, [R1+0x279c] ;  /* 0x00279c0001027983 */ /* 0x000ea20000300800 */
[----:B------:R-:W-:-:S03]  /*2ad80*/  IMAD.MOV.U32 R6, RZ, RZ, R3 ;  /* 0x000000ffff067224 */ /* 0x000fc600078e0003 */
[----:B------:R-:W2:Y:S04]  /*2ad90*/  LDL.LU R3, [R1+0x2798] ;  /* 0x0027980001037983 */ /* 0x000ea80000300800 */
[----:B------:R-:W2:Y:S04]  /*2ada0*/  LDL.LU R7, [R1+0x2c] ;  /* 0x00002c0001077983 */ /* 0x000ea80000300800 */
[----:B--2---:R-:W-:Y:S04]  /*2adb0*/  STL.64 [R1+0x2750], R6 ;  /* 0x0027500601007387 */ /* 0x004fe80000100a00 */
[----:B------:R0:W-:Y:S04]  /*2adc0*/  STL.64 [R1+0x2748], R4 ;  /* 0x0027480401007387 */ /* 0x0001e80000100a00 */
[----:B0-----:R-:W4:Y:S01]  /*2add0*/  LDL.LU R4, [R1+0x30] ;  /* 0x0000300001047983 */ /* 0x001f220000300800 */
[----:B------:R-:W-:-:S02]  /*2ade0*/  IMAD.MOV.U32 R5, RZ, RZ, R0 ;  /* 0x000000ffff057224 */ /* 0x000fc400078e0000 */
[----:B------:R-:W-:Y:S02]  /*2adf0*/  IMAD.MOV.U32 R6, RZ, RZ, R2 ;  /* 0x000000ffff067224 */ /* 0x000fe400078e0002 */
[----:B------:R-:W-:Y:S01]  /*2ae00*/  IMAD.MOV.U32 R7, RZ, RZ, R3 ;  /* 0x000000ffff077224 */ /* 0x000fe200078e0003 */
[----:B------:R-:W2:Y:S04]  /*2ae10*/  LDL.LU R0, [R1+0x2794] ;  /* 0x0027940001007983 */ /* 0x000ea80000300800 */
[----:B------:R-:W2:Y:S04]  /*2ae20*/  LDL.LU R2, [R1+0x2790] ;  /* 0x0027900001027983 */ /* 0x000ea80000300800 */
[----:B------:R-:W2:Y:S01]  /*2ae30*/  LDL.LU R3, [R1+0x278c] ;  /* 0x00278c0001037983 */ /* 0x000ea20000300800 */
[----:B---3--:R-:W-:-:S02]  /*2ae40*/  IMAD.MOV.U32 R11, RZ, RZ, R14 ;  /* 0x000000ffff0b7224 */ /* 0x008fc400078e000e */
[----:B------:R-:W-:Y:S01]  /*2ae50*/  IMAD.MOV.U32 R10, RZ, RZ, R15 ;  /* 0x000000ffff0a7224 */ /* 0x000fe200078e000f */
[----:B----4-:R-:W-:Y:S01]  /*2ae60*/  HMMA.16816.F32 R16, R4, R14, R16 ;  /* 0x0000000e0410723c */ /* 0x010fe20000001810 */
[----:B------:R-:W3:Y:S04]  /*2ae70*/  LDL.LU R14, [R1+0x2788] ;  /* 0x00278800010e7983 */ /* 0x000ee80000300800 */
[----:B------:R-:W4:-:S14]  /*2ae80*/  LDL.LU.64 R12, [R1+0x2780] ;  /* 0x00278000010c7983 */ /* 0x000f1c0000300a00 */
[----:B------:R-:W-:Y:S04]  /*2ae90*/  STL [R1+0x3e4], R17 ;  /* 0x0003e41101007387 */ /* 0x000fe80000100800 */
[----:B------:R-:W-:Y:S01]  /*2aea0*/  STL.64 [R1+0x3e8], R18 ;  /* 0x0003e81201007387 */ /* 0x000fe20000100a00 */
[----:B------:R-:W-:-:S03]  /*2aeb0*/  IMAD.MOV.U32 R15, RZ, RZ, R16 ;  /* 0x000000ffff0f7224 */ /* 0x000fc600078e0010 */
[----:B------:R-:W0:Y:S04]  /*2aec0*/  LDSM.16.MT88.4 R16, [R28+UR5+0x8100] ;  /* 0x008100051c10783b */ /* 0x000e280008004200 */
[----:B---3--:R1:W-:Y:S04]  /*2aed0*/  STL.64 [R1+0x26e0], R14 ;  /* 0x0026e00e01007387 */ /* 0x0083e80000100a00 */
[----:B----4-:R3:W-:Y:S01]  /*2aee0*/  STL.64 [R1+0x26d8], R12 ;  /* 0x0026d80c01007387 */ /* 0x0107e20000100a00 */
[----:B-1----:R-:W-:Y:S02]  /*2aef0*/  IMAD.MOV.U32 R14, RZ, RZ, R11 ;  /* 0x000000ffff0e7224 */ /* 0x002fe400078e000b */
[----:B------:R-:W-:-:S05]  /*2af00*/  IMAD.MOV.U32 R15, RZ, RZ, R10 ;  /* 0x000000ffff0f7224 */ /* 0x000fca00078e000a */
[----:B------:R1:W-:Y:S04]  /*2af10*/  STL.64 [R1+0x2758], R14 ;  /* 0x0027580e01007387 */ /* 0x0003e80000100a00 */
[----:B---3--:R-:W3:Y:S04]  /*2af20*/  LDL.LU R12, [R1+0x470] ;  /* 0x00047000010c7983 */ /* 0x008ee80000300800 */
[----:B------:R-:W3:Y:S01]  /*2af30*/  LDL.LU R13, [R1+0x474] ;  /* 0x00047400010d7983 */ /* 0x000ee20000300800 */
[----:B0-----:R-:W-:Y:S02]  /*2af40*/  IMAD.MOV.U32 R11, RZ, RZ, R18 ;  /* 0x000000ffff0b7224 */ /* 0x001fe400078e0012 */
[----:B------:R-:W-:Y:S01]  /*2af50*/  IMAD.MOV.U32 R10, RZ, RZ, R19 ;  /* 0x000000ffff0a7224 */ /* 0x000fe200078e0013 */
[----:B-1----:R-:W3:Y:S04]  /*2af60*/  LDL.LU R14, [R1+0x478] ;  /* 0x00047800010e7983 */ /* 0x002ee80000300800 */
[----:B------:R-:W3:Y:S04]  /*2af70*/  LDL.LU R15, [R1+0x47c] ;  /* 0x00047c00010f7983 */ /* 0x000ee80000300800 */
[----:B------:R-:W-:Y:S04]  /*2af80*/  STL.64 [R1+0x40], R16 ;  /* 0x0000401001007387 */ /* 0x000fe80000100a00 */
[----:B------:R-:W4:Y:S04]  /*2af90*/  LDL.LU.64 R18, [R1+0x2778] ;  /* 0x0027780001127983 */ /* 0x000f280000300a00 */
[----:B------:R-:W-:Y:S04]  /*2afa0*/  STL [R1+0x2684], R10 ;  /* 0x0026840a01007387 */ /* 0x000fe80000100800 */
[----:B------:R-:W-:Y:S01]  /*2afb0*/  STL [R1+0x2680], R11 ;  /* 0x0026800b01007387 */ /* 0x000fe20000100800 */
[----:B----4-:R-:W-:-:S15]  /*2afc0*/  HMMA.16816.F32 R20, R4, R18, R20 ;  /* 0x000000120414723c */ /* 0x010fde0000001814 */
[----:B------:R-:W-:-:S04]  /*2afd0*/  NOP ;  /* 0x0000000000007918 */ /* 0x000fc80000000000 */
[----:B------:R-:W-:Y:S04]  /*2afe0*/  STL.64 [R1+0x420], R20 ;  /* 0x0004201401007387 */ /* 0x000fe80000100a00 */
[----:B------:R0:W-:Y:S04]  /*2aff0*/  STL.64 [R1+0x428], R22 ;  /* 0x0004281601007387 */ /* 0x0001e80000100a00 */
[----:B0-----:R-:W4:Y:S04]  /*2b000*/  LDL.LU.64 R22, [R1+0x2770] ;  /* 0x0027700001167983 */ /* 0x001f280000300a00 */
[----:B------:R-:W2:Y:S04]  /*2b010*/  LDL.LU.64 R20, [R1+0x2768] ;  /* 0x0027680001147983 */ /* 0x000ea80000300a00 */
[----:B------:R0:W-:Y:S04]  /*2b020*/  STL.64 [R1+0x2740], R18 ;  /* 0x0027401201007387 */ /* 0x0001e80000100a00 */
[----:B------:R-:W2:Y:S04]  /*2b030*/  LDL.LU R16, [R1+0x460] ;  /* 0x0004600001107983 */ /* 0x000ea80000300800 */
[----:B------:R-:W2:Y:S04]  /*2b040*/  LDL.LU R17, [R1+0x464] ;  /* 0x0004640001117983 */ /* 0x000ea80000300800 */
[----:B0-----:R-:W2:Y:S04]  /*2b050*/  LDL.LU R18, [R1+0x468] ;  /* 0x0004680001127983 */ /* 0x001ea80000300800 */
[----:B------:R-:W2:Y:S01]  /*2b060*/  LDL.LU R19, [R1+0x46c] ;  /* 0x00046c0001137983 */ /* 0x000ea20000300800 */
[----:B----4-:R-:W-:-:S15]  /*2b070*/  HMMA.16816.F32 R24, R4, R22, R24 ;  /* 0x000000160418723c */ /* 0x010fde0000001818 */
[----:B------:R-:W-:-:S04]  /*2b080*/  NOP ;  /* 0x0000000000007918 */ /* 0x000fc80000000000 */
[----:B------:R-:W-:Y:S04]  /*2b090*/  STL.64 [R1+0x520], R24 ;  /* 0x0005201801007387 */ /* 0x000fe80000100a00 */
[----:B------:R0:W-:Y:S04]  /*2b0a0*/  STL.64 [R1+0x528], R26 ;  /* 0x0005281a01007387 */ /* 0x0001e80000100a00 */
[----:B0-----:R-:W3:Y:S04]  /*2b0b0*/  LDL.LU.64 R26, [R1+0x2760] ;  /* 0x00276000011a7983 */ /* 0x001ee80000300a00 */
[----:B------:R-:W-:Y:S04]  /*2b0c0*/  STL.64 [R1+0x2738], R22 ;  /* 0x0027381601007387 */ /* 0x000fe80000100a00 */
[----:B--2---:R0:W-:Y:S04]  /*2b0d0*/  STL.64 [R1+0x2730], R20 ;  /* 0x0027301401007387 */ /* 0x0041e80000100a00 */
[----:B0-----:R-:W2:Y:S04]  /*2b0e0*/  LDL.LU R20, [R1+0x4a0] ;  /* 0x0004a00001147983 */ /* 0x001ea80000300800 */
[----:B------:R-:W2:Y:S04]  /*2b0f0*/  LDL.LU R21, [R1+0x4a4] ;  /* 0x0004a40001157983 */ /* 0x000ea80000300800 */
[----:B------:R-:W2:Y:S04]  /*2b100*/  LDL.LU R22, [R1+0x4a8] ;  /* 0x0004a80001167983 */ /* 0x000ea80000300800 */
[----:B------:R-:W2:Y:S01]  /*2b110*/  LDL.LU R23, [R1+0x4ac] ;  /* 0x0004ac0001177983 */ /* 0x000ea20000300800 */
[----:B---3--:R-:W-:Y:S03]  /*2b120*/  HMMA.16816.F32 R4, R4, R26, R12 ;  /* 0x0000001a0404723c */ /* 0x008fe6000000180c */
[----:B------:R-:W3:-:S15]  /*2b130*/  LDL.LU.64 R14, [R1+0x2758] ;  /* 0x00275800010e7983 */ /* 0x000ede0000300a00 */
[----:B------:R-:W-:Y:S01]  /*2b140*/  NOP ;  /* 0x0000000000007918 */ /* 0x000fe20000000000 */
[----:B------:R-:W-:Y:S04]  /*2b150*/  STL.64 [R1+0x580], R4 ;  /* 0x0005800401007387 */ /* 0x000fe80000100a00 */
[----:B------:R0:W-:Y:S04]  /*2b160*/  STL.64 [R1+0x588], R6 ;  /* 0x0005880601007387 */ /* 0x0001e80000100a00 */
[----:B0-----:R-:W3:Y:S04]  /*2b170*/  LDL.LU.64 R6, [R1+0x2750] ;  /* 0x0027500001067983 */ /* 0x001ee80000300a00 */
[----:B------:R-:W3:Y:S04]  /*2b180*/  LDL.LU.64 R4, [R1+0x2748] ;  /* 0x0027480001047983 */ /* 0x000ee80000300a00 */
[----:B------:R0:W-:Y:S04]  /*2b190*/  STL.64 [R1+0x2720], R26 ;  /* 0x0027201a01007387 */ /* 0x0001e80000100a00 */
[----:B------:R-:W4:Y:S04]  /*2b1a0*/  LDL.LU R24, [R1+0x490] ;  /* 0x0004900001187983 */ /* 0x000f280000300800 */
[----:B------:R-:W4:Y:S04]  /*2b1b0*/  LDL.LU R25, [R1+0x494] ;  /* 0x0004940001197983 */ /* 0x000f280000300800 */
[----:B0-----:R-:W4:Y:S04]  /*2b1c0*/  LDL.LU R26, [R1+0x498] ;  /* 0x00049800011a7983 */ /* 0x001f280000300800 */
[----:B------:R-:W4:Y:S04]  /*2b1d0*/  LDL.LU R27, [R1+0x49c] ;  /* 0x00049c00011b7983 */ /* 0x000f280000300800 */
[----:B------:R-:W2:Y:S01]  /*2b1e0*/  LDL.LU R12, [R1+0x4d0] ;  /* 0x0004d000010c7983 */ /* 0x000ea20000300800 */
[----:B---3--:R-:W-:-:S15]  /*2b1f0*/  HMMA.16816.F32 R16, R4, R14, R16 ;  /* 0x0000000e0410723c */ /* 0x008fde0000001810 */
[----:B------:R-:W-:-:S04]  /*2b200*/  NOP ;  /* 0x0000000000007918 */ /* 0x000fc80000000000 */
[----:B------:R-:W-:Y:S04]  /*2b210*/  STL.64 [R1+0x570], R16 ;  /* 0x0005701001007387 */ /* 0x000fe80000100a00 */
[----:B------:R-:W-:Y:S04]  /*2b220*/  STL.64 [R1+0x578], R18 ;  /* 0x0005781201007387 */ /* 0x000fe80000100a00 */
[----:B------:R-:W2:Y:S04]  /*2b230*/  LDL.LU R13, [R1+0x4d4] ;  /* 0x0004d400010d7983 */ /* 0x000ea80000300800 */
[----:B------:R-:W3:Y:S04]  /*2b240*/  LDL.LU R14, [R1+0x4d8] ;  /* 0x0004d800010e7983 */ /* 0x000ee80000300800 */
[----:B------:R-:W3:Y:S04]  /*2b250*/  LDL.LU R15, [R1+0x4dc] ;  /* 0x0004dc00010f7983 */ /* 0x000ee80000300800 */
[----:B------:R-:W0:Y:S02]  /*2b260*/  LDSM.16.MT88.4 R16, [R28+UR5+0x8180] ;  /* 0x008180051c10783b */ /* 0x000e240008004200 */
[----:B0-----:R-:W-:-:S02]  /*2b270*/  IMAD.MOV.U32 R10, RZ, RZ, R18 ;  /* 0x000000ffff0a7224 */ /* 0x001fc400078e0012 */
[----:B------:R-:W-:Y:S01]  /*2b280*/  IMAD.MOV.U32 R11, RZ, RZ, R19 ;  /* 0x000000ffff0b7224 */ /* 0x000fe200078e0013 */
[----:B---3--:R-:W-:Y:S04]  /*2b290*/  STL.64 [R1+0x2718], R14 ;  /* 0x0027180e01007387 */ /* 0x008fe80000100a00 */
[----:B--2---:R0:W-:Y:S04]  /*2b2a0*/  STL.64 [R1+0x2710], R12 ;  /* 0x0027100c01007387 */ /* 0x0041e80000100a00 */
[----:B0-----:R-:W2:Y:S04]  /*2b2b0*/  LDL.LU R12, [R1+0x450] ;  /* 0x00045000010c7983 */ /* 0x001ea80000300800 */
[----:B------:R0:W-:Y:S04]  /*2b2c0*/  STL.64 [R1+0x10], R16 ;  /* 0x0000101001007387 */ /* 0x0001e80000100a00 */
[----:B------:R-:W0:Y:S02]  /*2b2d0*/  LDL.LU.64 R18, [R1+0x2740] ;  /* 0x0027400001127983 */ /* 0x000e240000300a00 */
[----:B0-----:R-:W-:Y:S02]  /*2b2e0*/  HMMA.16816.F32 R16, R4, R18, R20 ;  /* 0x000000120410723c */ /* 0x001fe40000001814 */
[----:B------:R-:W4:Y:S04]  /*2b2f0*/  LDL.LU.64 R22, [R1+0x2738] ;  /* 0x0027380001167983 */ /* 0x000f280000300a00 */
[----:B------:R-:W3:Y:S01]  /*2b300*/  LDL.LU.64 R20, [R1+0x2730] ;  /* 0x0027300001147983 */ /* 0x000ee20000300a00 */
[----:B------:R-:W-:-:S02]  /*2b310*/  IMAD.MOV.U32 R14, RZ, RZ, R2 ;  /* 0x000000ffff0e7224 */ /* 0x000fc400078e0002 */
[----:B------:R-:W-:-:S10]  /*2b320*/  IMAD.MOV.U32 R15, RZ, RZ, R0 ;  /* 0x000000ffff0f7224 */ /* 0x000fd400078e0000 */
[----:B------:R0:W-:Y:S04]  /*2b330*/  STL.64 [R1+0x510], R16 ;  /* 0x0005101001007387 */ /* 0x0001e80000100a00 */
[----:B------:R1:W-:Y:S04]  /*2b340*/  STL.64 [R1+0x518], R18 ;  /* 0x0005181201007387 */ /* 0x0003e80000100a00 */
[----:B0-----:R-:W2:Y:S01]  /*2b350*/  LDL.LU.64 R16, [R1+0x2728] ;  /* 0x0027280001107983 */ /* 0x001ea20000300a00 */
[----:B----4-:R-:W-:-:S15]  /*2b360*/  HMMA.16816.F32 R24, R4, R22, R24 ;  /* 0x000000160418723c */ /* 0x010fde0000001818 */
[----:B------:R-:W-:-:S04]  /*2b370*/  NOP ;  /* 0x0000000000007918 */ /* 0x000fc80000000000 */
[----:B------:R-:W-:Y:S02]  /*2b380*/  IMAD.MOV.U32 R2, RZ, RZ, R26 ;  /* 0x000000ffff027224 */ /* 0x000fe400078e001a */
[----:B------:R-:W-:Y:S02]  /*2b390*/  IMAD.MOV.U32 R0, RZ, RZ, R27 ;  /* 0x000000ffff007224 */ /* 0x000fe400078e001b */
[----:B------:R-:W2:Y:S01]  /*2b3a0*/  LDL.LU.64 R26, [R1+0x2720] ;  /* 0x00272000011a7983 */ /* 0x000ea20000300a00 */
[----:B------:R-:W-:Y:S02]  /*2b3b0*/  IMAD.MOV.U32 R13, RZ, RZ, R3 ;  /* 0x000000ffff0d7224 */ /* 0x000fe400078e0003 */
[----:B-1----:R-:W-:Y:S02]  /*2b3c0*/  IMAD.MOV.U32 R19, RZ, RZ, R24 ;  /* 0x000000ffff137224 */ /* 0x002fe400078e0018 */
[----:B------:R-:W-:Y:S01]  /*2b3d0*/  IMAD.MOV.U32 R3, RZ, RZ, R25 ;  /* 0x000000ffff037224 */ /* 0x000fe200078e0019 */
[----:B------:R-:W-:Y:S04]  /*2b3e0*/  STL [R1+0x2324], R0 ;  /* 0x0023240001007387 */ /* 0x000fe80000100800 */
[----:B------:R-:W-:Y:S04]  /*2b3f0*/  STL [R1+0x2320], R2 ;  /* 0x0023200201007387 */ /* 0x000fe80000100800 */
[----:B------:R-:W-:Y:S04]  /*2b400*/  STL [R1+0x231c], R3 ;  /* 0x00231c0301007387 */ /* 0x000fe80000100800 */
[----:B------:R-:W-:Y:S01]  /*2b410*/  STL [R1+0x2318], R19 ;  /* 0x0023181301007387 */ /* 0x000fe20000100800 */
[----:B--2---:R-:W-:Y:S03]  /*2b420*/  HMMA.16816.F32 R24, R4, R26, R12 ;  /* 0x0000001a0418723c */ /* 0x004fe6000000180c */
[----:B------:R-:W2:Y:S04]  /*2b430*/  LDL.LU.64 R14, [R1+0x2718] ;  /* 0x00271800010e7983 */ /* 0x000ea80000300a00 */
[----:B------:R-:W2:Y:S04]  /*2b440*/  LDL.LU.64 R12, [R1+0x2710] ;  /* 0x00271000010c7983 */ /* 0x000ea80000300a00 */
[----:B------:R-:W4:Y:S04]  /*2b450*/  LDL.LU.64 R6, [R1+0x2708] ;  /* 0x0027080001067983 */ /* 0x000f280000300a00 */
[----:B------:R-:W2:Y:S04]  /*2b460*/  LDL.LU.64 R4, [R1+0x2700] ;  /* 0x0027000001047983 */ /* 0x000ea80000300a00 */
[----:B------:R-:W-:Y:S04]  /*2b470*/  STL.64 [R1+0x4c0], R24 ;  /* 0x0004c01801007387 */ /* 0x000fe80000100a00 */
[----:B------:R-:W-:Y:S01]  /*2b480*/  STL [R1+0x4c8], R26 ;  /* 0x0004c81a01007387 */ /* 0x000fe20000100800 */
[----:B------:R-:W-:-:S03]  /*2b490*/  IMAD.MOV.U32 R18, RZ, RZ, R27 ;  /* 0x000000ffff127224 */ /* 0x000fc600078e001b */
[----:B------:R-:W0:Y:S04]  /*2b4a0*/  LDSM.16.MT88.4 R24, [R28+UR5+0x8200] ;  /* 0x008200051c18783b */ /* 0x000e280008004200 */
[----:B------:R-:W-:Y:S04]  /*2b4b0*/  STL [R1+0x2348], R18 ;  /* 0x0023481201007387 */ /* 0x000fe80000100800 */
[----:B------:R-:W-:Y:S04]  /*2b4c0*/  STL.64 [R1+0x26d0], R16 ;  /* 0x0026d01001007387 */ /* 0x000fe80000100a00 */
[----:B0-----:R-:W-:Y:S04]  /*2b4d0*/  STL.64 [R1+0x25f8], R26 ;  /* 0x0025f81a01007387 */ /* 0x001fe80000100a00 */
[----:B------:R3:W-:Y:S02]  /*2b4e0*/  STL.64 [R1+0x25f0], R24 ;  /* 0x0025f01801007387 */ /* 0x0007e40000100a00 */
[----:B---3--:R-:W-:-:S02]  /*2b4f0*/  IMAD.MOV.U32 R24, RZ, RZ, R20 ;  /* 0x000000ffff187224 */ /* 0x008fc400078e0014 */
[----:B------:R-:W-:Y:S01]  /*2b500*/  IMAD.MOV.U32 R25, RZ, RZ, R21 ;  /* 0x000000ffff197224 */ /* 0x000fe200078e0015 */
[----:B------:R-:W3:Y:S04]  /*2b510*/  LDL.LU R20, [R1+0x26fc] ;  /* 0x0026fc0001147983 */ /* 0x000ee80000300800 */
[----:B------:R-:W2:Y:S01]  /*2b520*/  LDL.LU R21, [R1+0x26f8] ;  /* 0x0026f80001157983 */ /* 0x000ea20000300800 */
[----:B----4-:R-:W-:Y:S02]  /*2b530*/  IMAD.MOV.U32 R26, RZ, RZ, R7 ;  /* 0x000000ffff1a7224 */ /* 0x010fe400078e0007 */
[----:B------:R-:W-:-:S05]  /*2b540*/  IMAD.MOV.U32 R27, RZ, RZ, R6 ;  /* 0x000000ffff1b7224 */ /* 0x000fca00078e0006 */
[----:B------:R-:W-:Y:S04]  /*2b550*/  STL.64 [R1+0x26c0], R26 ;  /* 0x0026c01a01007387 */ /* 0x000fe80000100a00 */
[----:B------:R0:W-:Y:S04]  /*2b560*/  STL.64 [R1+0x26b8], R24 ;  /* 0x0026b81801007387 */ /* 0x0001e80000100a00 */
[----:B0-----:R-:W4:Y:S01]  /*2b570*/  LDL.LU R24, [R1+0x60] ;  /* 0x0000600001187983 */ /* 0x001f220000300800 */
[----:B------:R-:W-:-:S03]  /*2b580*/  IMAD.MOV.U32 R25, RZ, RZ, R29 ;  /* 0x000000ffff197224 */ /* 0x000fc600078e001d */
[----:B------:R-:W4:Y:S01]  /*2b590*/  LDL.LU R29, [R1+0x26f4] ;  /* 0x0026f400011d7983 */ /* 0x000f220000300800 */
[----:B---3--:R-:W-:Y:S02]  /*2b5a0*/  IMAD.MOV.U32 R26, RZ, RZ, R20 ;  /* 0x000000ffff1a7224 */ /* 0x008fe400078e0014 */
[----:B--2---:R-:W-:Y:S01]  /*2b5b0*/  IMAD.MOV.U32 R27, RZ, RZ, R21 ;  /* 0x000000ffff1b7224 */ /* 0x004fe200078e0015 */
[----:B------:R-:W2:Y:S04]  /*2b5c0*/  LDL.LU R20, [R1+0x26f0] ;  /* 0x0026f00001147983 */ /* 0x000ea80000300800 */
[----:B------:R-:W3:Y:S04]  /*2b5d0*/  LDL.LU R21, [R1+0x26ec] ;  /* 0x0026ec0001157983 */ /* 0x000ee80000300800 */
[----:B------:R-:W3:Y:S01]  /*2b5e0*/  LDL.LU R16, [R1+0x5d0] ;  /* 0x0005d00001107983 */ /* 0x000ee20000300800 */
[----:B----4-:R-:W-:-:S15]  /*2b5f0*/  HMMA.16816.F32 R12, R24, R4, R12 ;  /* 0x00000004180c723c */ /* 0x010fde000000180c */
[----:B------:R-:W-:-:S04]  /*2b600*/  NOP ;  /* 0x0000000000007918 */ /* 0x000fc80000000000 */
[----:B------:R0:W-:Y:S04]  /*2b610*/  STL.64 [R1+0x4f0], R12 ;  /* 0x0004f00c01007387 */ /* 0x0001e80000100a00 */
[----:B------:R1:W-:Y:S04]  /*2b620*/  STL.64 [R1+0x4f8], R14 ;  /* 0x0004f80e01007387 */ /* 0x0003e80000100a00 */
[----:B------:R-:W4:Y:S04]  /*2b630*/  LDL.LU R17, [R1+0x5d4] ;  /* 0x0005d40001117983 */ /* 0x000f280000300800 */
[----:B------:R-:W4:Y:S04]  /*2b640*/  LDL.LU R18, [R1+0x5d8] ;  /* 0x0005d80001127983 */ /* 0x000f280000300800 */
[----:B------:R-:W4:Y:S04]  /*2b650*/  LDL.LU R19, [R1+0x5dc] ;  /* 0x0005dc0001137983 */ /* 0x000f280000300800 */
[----:B0-----:R-:W4:Y:S04]  /*2b660*/  LDL.LU R12, [R1+0x4e0] ;  /* 0x0004e000010c7983 */ /* 0x001f280000300800 */
[----:B------:R-:W4:Y:S04]  /*2b670*/  LDL.LU R13, [R1+0x4e4] ;  /* 0x0004e400010d7983 */ /* 0x000f280000300800 */
[----:B-1----:R-:W4:Y:S04]  /*2b680*/  LDL.LU R14, [R1+0x4e8] ;  /* 0x0004e800010e7983 */ /* 0x002f280000300800 */
[----:B------:R-:W4:Y:S01]  /*2b690*/  LDL.LU R15, [R1+0x4ec] ;  /* 0x0004ec00010f7983 */ /* 0x000f220000300800 */
[----:B--2---:R-:W-:-:S02]  /*2b6a0*/  IMAD.MOV.U32 R7, RZ, RZ, R20 ;  /* 0x000000ffff077224 */ /* 0x004fc400078e0014 */
[----:B---3--:R-:W-:Y:S02]  /*2b6b0*/  IMAD.MOV.U32 R6, RZ, RZ, R21 ;  /* 0x000000ffff067224 */ /* 0x008fe400078e0015 */
[----:B------:R-:W0:Y:S04]  /*2b6c0*/  LDSM.16.MT88.4 R20, [R28+UR5+0x8280] ;  /* 0x008280051c14783b */ /* 0x000e280008004200 */
[----:B------:R1:W-:Y:S04]  /*2b6d0*/  STL.64 [R1+0x26c8], R4 ;  /* 0x0026c80401007387 */ /* 0x0003e80000100a00 */
[----:B-1----:R-:W2:Y:S04]  /*2b6e0*/  LDL.LU R4, [R1+0x560] ;  /* 0x0005600001047983 */ /* 0x002ea80000300800 */
[----:B------:R-:W2:Y:S04]  /*2b6f0*/  LDL.LU R5, [R1+0x564] ;  /* 0x0005640001057983 */ /* 0x000ea80000300800 */
[----:B0-----:R-:W-:Y:S04]  /*2b700*/  STL.64 [R1+0x25b8], R22 ;  /* 0x0025b81601007387 */ /* 0x001fe80000100a00 */
[----:B------:R0:W-:Y:S04]  /*2b710*/  STL.64 [R1+0x25b0], R20 ;  /* 0x0025b01401007387 */ /* 0x0001e80000100a00 */
[----:B0-----:R-:W3:Y:S04]  /*2b720*/  LDL.LU R20, [R1+0x410] ;  /* 0x0004100001147983 */ /* 0x001ee80000300800 */
[----:B------:R-:W3:Y:S04]  /*2b730*/  LDL.LU R21, [R1+0x414] ;  /* 0x0004140001157983 */ /* 0x000ee80000300800 */
[----:B------:R-:W2:Y:S04]  /*2b740*/  LDL.LU R22, [R1+0x418] ;  /* 0x0004180001167983 */ /* 0x000ea80000300800 */
[----:B------:R-:W2:Y:S04]  /*2b750*/  LDL.LU R23, [R1+0x41c] ;  /* 0x00041c0001177983 */ /* 0x000ea80000300800 */
[----:B--2---:R-:W-:Y:S04]  /*2b760*/  STL.64 [R1+0x2690], R22 ;  /* 0x0026901601007387 */ /* 0x004fe80000100a00 */
[----:B---3--:R0:W-:Y:S04]  /*2b770*/  STL.64 [R1+0x2688], R20 ;  /* 0x0026881401007387 */ /* 0x0081e80000100a00 */
[----:B0-----:R-:W2:Y:S04]  /*2b780*/  LDL.LU R20, [R1+0x530] ;  /* 0x0005300001147983 */ /* 0x001ea80000300800 */
[----:B------:R-:W2:Y:S04]  /*2b790*/  LDL.LU R21, [R1+0x534] ;  /* 0x0005340001157983 */ /* 0x000ea80000300800 */
[----:B------:R-:W3:Y:S01]  /*2b7a0*/  LDL.LU R22, [R1+0x538] ;  /* 0x0005380001167983 */ /* 0x000ee20000300800 */
[----:B------:R-:W-:-:S03]  /*2b7b0*/  IMAD.MOV.U32 R23, RZ, RZ, R29 ;  /* 0x000000ffff177224 */ /* 0x000fc600078e001d */
[----:B------:R-:W2:Y:S01]  /*2b7c0*/  LDL.LU R29, [R1+0x26e8] ;  /* 0x0026e800011d7983 */ /* 0x000ea20000300800 */
        /* <DEDUP_REMOVED lines=12> */
[----:B------:R-:W-:Y:S04]  /*2b890*/  STL.64 [R1+0x4e0], R12 ;  /* 0x0004e00c01007387 */ /* 0x000fe80000100a00 */
[----:B------:R0:W-:Y:S04]  /*2b8a0*/  STL.64 [R1+0x4e8], R14 ;  /* 0x0004e80e01007387 */ /* 0x0001e80000100a00 */
[----:B0-----:R-:W3:Y:S04]  /*2b8b0*/  LDL.LU.64 R14, [R1+0x26e0] ;  /* 0x0026e000010e7983 */ /* 0x001ee80000300a00 */
[----:B------:R-:W4:Y:S02]  /*2b8c0*/  LDL.LU.64 R12, [R1+0x26d8] ;  /* 0x0026d800010c7983 */ /* 0x000f240000300a00 */
[----:B----4-:R-:W-:-:S15]  /*2b8d0*/  HMMA.16816.F32 R16, R24, R12, R16 ;  /* 0x0000000c1810723c */ /* 0x010fde0000001810 */
[----:B------:R-:W-:-:S04]  /*2b8e0*/  NOP ;  /* 0x0000000000007918 */ /* 0x000fc80000000000 */
[----:B------:R0:W-:Y:S04]  /*2b8f0*/  STL.64 [R1+0x4d0], R16 ;  /* 0x0004d01001007387 */ /* 0x0001e80000100a00 */
[----:B------:R-:W-:Y:S04]  /*2b900*/  STL.64 [R1+0x4d8], R18 ;  /* 0x0004d81201007387 */ /* 0x000fe80000100a00 */
[----:B0-----:R-:W4:Y:S01]  /*2b910*/  LDL.LU.64 R16, [R1+0x26d0] ;  /* 0x0026d00001107983 */ /* 0x001f220000300a00 */
[----:B------:R-:W-:Y:S01]  /*2b920*/  IMAD.MOV.U32 R23, RZ, RZ, R29 ;  /* 0x000000ffff177224 */ /* 0x000fe200078e001d */
[----:B----4-:R-:W-:Y:S02]  /*2b930*/  HMMA.16816.F32 R24, R24, R16, R4 ;  /* 0x000000101818723c */ /* 0x010fe40000001804 */
[----:B------:R-:W2:-:S15]  /*2b940*/  LDL.LU.64 R4, [R1+0x26c8] ;  /* 0x0026c80001047983 */ /* 0x000e9e0000300a00 */
[----:B------:R-:W-:Y:S02]  /*2b950*/  NOP ;  /* 0x0000000000007918 */ /* 0x000fe40000000000 */
[----:B------:R-:W-:Y:S04]  /*2b960*/  STL.64 [R1+0x4b0], R24 ;  /* 0x0004b01801007387 */ /* 0x000fe80000100a00 */
[----:B------:R0:W-:Y:S01]  /*2b970*/  STL [R1+0x4b8], R26 ;  /* 0x0004b81a01007387 */ /* 0x0001e20000100800 */
[----:B------:R-:W-:-:S03]  /*2b980*/  IMAD.MOV.U32 R29, RZ, RZ, R27 ;  /* 0x000000ffff1d7224 */ /* 0x000fc600078e001b */
[----:B0-----:R-:W2:Y:S04]  /*2b990*/  LDL.LU.64 R26, [R1+0x26c0] ;  /* 0x0026c000011a7983 */ /* 0x001ea80000300a00 */
[----:B------:R-:W2:Y:S04]  /*2b9a0*/  LDL.LU.64 R24, [R1+0x26b8] ;  /* 0x0026b80001187983 */ /* 0x000ea80000300a00 */
[----:B------:R-:W-:Y:S01]  /*2b9b0*/  STL [R1+0x22a0], R29 ;  /* 0x0022a01d01007387 */ /* 0x000fe20000100800 */
[----:B--2---:R-:W-:-:S15]  /*2b9c0*/  HMMA.16816.F32 R20, R24, R4, R20 ;  /* 0x000000041814723c */ /* 0x004fde0000001814 */
[----:B------:R-:W-:-:S04]  /*2b9d0*/  NOP ;  /* 0x0000000000007918 */ /* 0x000fc80000000000 */
[----:B------:R-:W-:Y:S01]  /*2b9e0*/  IMAD.MOV.U32 R6, RZ, RZ, R22 ;  /* 0x000000ffff067224 */ /* 0x000fe200078e0016 */
[----:B------:R0:W-:Y:S01]  /*2b9f0*/  STL.64 [R1+0x4a0], R20 ;  /* 0x0004a01401007387 */ /* 0x0001e20000100a00 */
[----:B------:R-:W-:-:S03]  /*2ba00*/  IMAD.MOV.U32 R7, RZ, RZ, R23 ;  /* 0x000000ffff077224 */ /* 0x000fc600078e0017 */
[----:B------:R-:W2:Y:S04]  /*2ba10*/  LDL.LU.64 R22, [R1+0x26b0] ;  /* 0x0026b00001167983 */ /* 0x000ea80000300a00 */
[----:B0-----:R-:W2:Y:S04]  /*2ba20*/  LDL.LU.64 R20, [R1+0x26a8] ;  /* 0x0026a80001147983 */ /* 0x001ea80000300a00 */
[----:B------:R-:W-:Y:S04]  /*2ba30*/  STL [R1+0x22a8], R7 ;  /* 0x0022a80701007387 */ /* 0x000fe80000100800 */
[----:B------:R-:W-:Y:S01]  /*2ba40*/  STL [R1+0x22a4], R6 ;  /* 0x0022a40601007387 */ /* 0x000fe20000100800 */
[----:B--2---:R-:W-:-:S15]  /*2ba50*/  HMMA.16816.F32 R20, R24, R8, R20 ;  /* 0x000000081814723c */ /* 0x004fde0000001814 */
[----:B------:R-:W-:-:S04]  /*2ba60*/  NOP ;  /* 0x0000000000007918 */ /* 0x000fc80000000000 */
[----:B------:R-:W-:Y:S04]  /*2ba70*/  STL.64 [R1+0x490], R20 ;  /* 0x0004901401007387 */ /* 0x000fe80000100a00 */
[----:B------:R0:W-:Y:S01]  /*2ba80*/  STL [R1+0x498], R22 ;  /* 0x0004981601007387 */ /* 0x0001e20000100800 */
[----:B------:R-:W-:-:S03]  /*2ba90*/  IMAD.MOV.U32 R29, RZ, RZ, R23 ;  /* 0x000000ffff1d7224 */ /* 0x000fc600078e0017 */
[----:B0-----:R-:W2:Y:S04]  /*2baa0*/  LDL.LU.64 R22, [R1+0x26a0] ;  /* 0x0026a00001167983 */ /* 0x001ea80000300a00 */
[----:B------:R-:W2:Y:S04]  /*2bab0*/  LDL.LU.64 R20, [R1+0x2698] ;  /* 0x0026980001147983 */ /* 0x000ea80000300a00 */
[----:B------:R-:W-:Y:S04]  /*2bac0*/  STL.64 [R1+0x2678], R8 ;  /* 0x0026780801007387 */ /* 0x000fe80000100a00 */
        /* <DEDUP_REMOVED lines=8> */
[----:B---3--:R-:W-:Y:S04]  /*2bb50*/  STL.64 [R1+0x2670], R14 ;  /* 0x0026700e01007387 */ /* 0x008fe80000100a00 */
[----:B------:R-:W-:Y:S04]  /*2bb60*/  STL.64 [R1+0x2668], R12 ;  /* 0x0026680c01007387 */ /* 0x000fe80000100a00 */
[----:B------:R-:W-:Y:S04]  /*2bb70*/  STL [R1+0x22b4], R6 ;  /* 0x0022b40601007387 */ /* 0x000fe80000100800 */
[----:B------:R-:W-:Y:S01]  /*2bb80*/  STL [R1+0x22b0], R7 ;  /* 0x0022b00701007387 */ /* 0x000fe20000100800 */
[----:B--2---:R-:W-:-:S15]  /*2bb90*/  HMMA.16816.F32 R20, R24, R16, R20 ;  /* 0x000000101814723c */ /* 0x004fde0000001814 */
[----:B------:R-:W-:-:S04]  /*2bba0*/  NOP ;  /* 0x0000000000007918 */ /* 0x000fc80000000000 */
[----:B------:R0:W-:Y:S04]  /*2bbb0*/  STL.64 [R1+0x470], R20 ;  /* 0x0004701401007387 */ /* 0x0001e80000100a00 */
[----:B------:R1:W-:Y:S04]  /*2bbc0*/  STL [R1+0x478], R22 ;  /* 0x0004781601007387 */ /* 0x0003e80000100800 */
[----:B------:R-:W-:Y:S01]  /*2bbd0*/  STL.64 [R1+0x2660], R16 ;  /* 0x0026601001007387 */ /* 0x000fe20000100a00 */
[----:B------:R-:W-:-:S03]  /*2bbe0*/  IMAD.MOV.U32 R29, RZ, RZ, R23 ;  /* 0x000000ffff1d7224 */ /* 0x000fc600078e0017 */
[----:B0-----:R-:W2:Y:S04]  /*2bbf0*/  LDL.LU R20, [R1+0xb0] ;  /* 0x0000b00001147983 */ /* 0x001ea80000300800 */
[----:B------:R-:W2:Y:S04]  /*2bc00*/  LDL.LU R21, [R1+0xb4] ;  /* 0x0000b40001157983 */ /* 0x000ea80000300800 */
[----:B-1----:R-:W3:Y:S04]  /*2bc10*/  LDL.LU R22, [R1+0xb8] ;  /* 0x0000b80001167983 */ /* 0x002ee80000300800 */
[----:B------:R-:W3:Y:S04]  /*2bc20*/  LDL.LU R23, [R1+0xbc] ;  /* 0x0000bc0001177983 */ /* 0x000ee80000300800 */
[----:B------:R-:W4:Y:S04]  /*2bc30*/  LDL.LU R24, [R1+0x10] ;  /* 0x0000100001187983 */ /* 0x000f280000300800 */
[----:B------:R-:W4:Y:S01]  /*2bc40*/  LDL.LU R25, [R1+0x14] ;  /* 0x0000140001197983 */ /* 0x000f220000300800 */
[----:B------:R-:W-:-:S02]  /*2bc50*/  IMAD.MOV.U32 R26, RZ, RZ, R10 ;  /* 0x000000ffff1a7224 */ /* 0x000fc400078e000a */
[----:B------:R-:W-:Y:S01]  /*2bc60*/  IMAD.MOV.U32 R27, RZ, RZ, R11 ;  /* 0x000000ffff1b7224 */ /* 0x000fe200078e000b */
[----:B------:R-:W2:Y:S04]  /*2bc70*/  LDL.LU R10, [R1+0x2684] ;  /* 0x00268400010a7983 */ /* 0x000ea80000300800 */
[----:B------:R-:W2:Y:S04]  /*2bc80*/  LDL.LU R11, [R1+0x2680] ;  /* 0x00268000010b7983 */ /* 0x000ea80000300800 */
[----:B------:R-:W-:Y:S04]  /*2bc90*/  STL.64 [R1+0x2648], R26 ;  /* 0x0026481a01007387 */ /* 0x000fe80000100a00 */
[----:B----4-:R-:W-:Y:S04]  /*2bca0*/  STL.64 [R1+0x2640], R24 ;  /* 0x0026401801007387 */ /* 0x010fe80000100a00 */
        /* <DEDUP_REMOVED lines=12> */
[----:B------:R-:W4:Y:S04]  /*2bd70*/  LDL.LU R24, [R1+0x40] ;  /* 0x0000400001187983 */ /* 0x000f280000300800 */
[----:B------:R-:W4:Y:S04]  /*2bd80*/  LDL.LU R25, [R1+0x44] ;  /* 0x0000440001197983 */ /* 0x000f280000300800 */
[----:B---3--:R-:W-:Y:S04]  /*2bd90*/  STL.64 [R1+0x25e8], R22 ;  /* 0x0025e81601007387 */ /* 0x008fe80000100a00 */
[----:B--2---:R0:W-:Y:S04]  /*2bda0*/  STL.64 [R1+0x25e0], R20 ;  /* 0x0025e01401007387 */ /* 0x0041e80000100a00 */
[----:B0-----:R-:W2:Y:S04]  /*2bdb0*/  LDL.LU R20, [R1+0x140] ;  /* 0x0001400001147983 */ /* 0x001ea80000300800 */
[----:B------:R-:W2:Y:S04]  /*2bdc0*/  LDL.LU R21, [R1+0x144] ;  /* 0x0001440001157983 */ /* 0x000ea80000300800 */
[----:B------:R-:W3:Y:S04]  /*2bdd0*/  LDL.LU R22, [R1+0x148] ;  /* 0x0001480001167983 */ /* 0x000ee80000300800 */
[----:B------:R-:W3:Y:S01]  /*2bde0*/  LDL.LU R23, [R1+0x14c] ;  /* 0x00014c0001177983 */ /* 0x000ee20000300800 */
[----:B------:R-:W-:-:S02]  /*2bdf0*/  IMAD.MOV.U32 R27, RZ, RZ, R10 ;  /* 0x000000ffff1b7224 */ /* 0x000fc400078e000a */
[----:B------:R-:W-:Y:S01]  /*2be00*/  IMAD.MOV.U32 R26, RZ, RZ, R11 ;  /* 0x000000ffff1a7224 */ /* 0x000fe200078e000b */
        /* <DEDUP_REMOVED lines=30> */
[----:B----4-:R-:W-:Y:S03]  /*2bff0*/  HMMA.16816.F32 R8, R24, R4, R8 ;  /* 0x000000041808723c */ /* 0x010fe60000001808 */
        /* <DEDUP_REMOVED lines=12> */
[----:B------:R-:W-:Y:S04]  /*2c0c0*/  STL [R1+0x22b8], R29 ;  /* 0x0022b81d01007387 */ /* 0x000fe80000100800 */
[----:B------:R0:W-:Y:S04]  /*2c0d0*/  STL.64 [R1+0x460], R8 ;  /* 0x0004600801007387 */ /* 0x0001e80000100a00 */
[----:B0-----:R-:W3:Y:S01]  /*2c0e0*/  LDL.LU.64 R8, [R1+0x2678] ;  /* 0x0026780001087983 */ /* 0x001ee20000300a00 */
[----:B------:R-:W-:-:S02]  /*2c0f0*/  IMAD.MOV.U32 R6, RZ, RZ, R10 ;  /* 0x000000ffff067224 */ /* 0x000fc400078e000a */
[----:B------:R-:W-:-:S03]  /*2c100*/  IMAD.MOV.U32 R7, RZ, RZ, R11 ;  /* 0x000000ffff077224 */ /* 0x000fc600078e000b */
[----:B------:R-:W-:Y:S04]  /*2c110*/  STL [R1+0x22c0], R6 ;  /* 0x0022c00601007387 */ /* 0x000fe80000100800 */
[----:B------:R-:W-:Y:S01]  /*2c120*/  STL [R1+0x22bc], R7 ;  /* 0x0022bc0701007387 */ /* 0x000fe20000100800 */
[----:B---3--:R-:W-:-:S15]  /*2c130*/  HMMA.16816.F32 R12, R24, R8, R12 ;  /* 0x00000008180c723c */ /* 0x008fde000000180c */
[----:B------:R-:W-:-:S04]  /*2c140*/  NOP ;  /* 0x0000000000007918 */ /* 0x000fc80000000000 */
        /* <DEDUP_REMOVED lines=8> */
[----:B0-----:R-:W2:Y:S02]  /*2c1d0*/  LDL.LU.64 R16, [R1+0x2660] ;  /* 0x0026600001107983 */ /* 0x001ea40000300a00 */
[----:B--2---:R-:W-:Y:S02]  /*2c1e0*/  HMMA.16816.F32 R24, R24, R16, R20 ;  /* 0x000000101818723c */ /* 0x004fe40000001814 */
[----:B------:R-:W2:Y:S04]  /*2c1f0*/  LDL.LU.64 R22, [R1+0x2658] ;  /* 0x0026580001167983 */ /* 0x000ea80000300a00 */
[----:B------:R-:W2:-:S13]  /*2c200*/  LDL.LU.64 R20, [R1+0x2650] ;  /* 0x0026500001147983 */ /* 0x000e9a0000300a00 */
        /* <DEDUP_REMOVED lines=31> */
[----:B------:R-:W-:Y:S04]  /*2c400*/  STL.64 [R1+0x3d8], R26 ;  /* 0x0003d81a01007387 */ /* 0x000fe80000100a00 */
[----:B------:R-:W0:Y:S04]  /*2c410*/  LDSM.16.MT88.4 R24, [R28+UR5+0x8380] ;  /* 0x008380051c18783b */ /* 0x000e280008004200 */
[----:B0-----:R-:W-:Y:S04]  /*2c420*/  STL.64 [R1+0x40], R24 ;  /* 0x0000401801007387 */ /* 0x001fe80000100a00 */
        /* <DEDUP_REMOVED lines=16> */
[----:B0-----:R-:W4:Y:S04]  /*2c530*/  LDL.LU R8, [R1+0x90] ;  /* 0x0000900001087983 */ /* 0x001f280000300800 */
[----:B------:R-:W4:Y:S04]  /*2c540*/  LDL.LU R9, [R1+0x94] ;  /* 0x0000940001097983 */ /* 0x000f280000300800 */
[----:B------:R-:W4:Y:S04]  /*2c550*/  LDL.LU R10, [R1+0x98] ;  /* 0x00009800010a7983 */ /* 0x000f280000300800 */
[----:B------:R-:W4:Y:S01]  /*2c560*/  LDL.LU R11, [R1+0x9c] ;  /* 0x00009c00010b7983 */ /* 0x000f220000300800 */
[----:B--2---:R-:W-:-:S15]  /*2c570*/  HMMA.16816.F32 R20, R24, R12, R20 ;  /* 0x0000000c1814723c */ /* 0x004fde0000001814 */
[----:B------:R-:W-:-:S04]  /*2c580*/  NOP ;  /* 0x0000000000007918 */ /* 0x000fc80000000000 */
[----:B------:R-:W-:Y:S04]  /*2c590*/  STL.64 [R1+0x300], R20 ;  /* 0x0003001401007387 */ /* 0x000fe80000100a00 */
[----:B------:R0:W-:Y:S04]  /*2c5a0*/  STL.64 [R1+0x308], R22 ;  /* 0x0003081601007387 */ /* 0x0001e80000100a00 */
[----:B0-----:R-:W2:Y:S04]  /*2c5b0*/  LDL.LU.64 R22, [R1+0x25c8] ;  /* 0x0025c80001167983 */ /* 0x001ea80000300a00 */
[----:B------:R-:W2:Y:S04]  /*2c5c0*/  LDL.LU.64 R20, [R1+0x25c0] ;  /* 0x0025c00001147983 */ /* 0x000ea80000300a00 */
[----:B---3--:R-:W-:Y:S04]  /*2c5d0*/  STL.64 [R1+0x25a0], R14 ;  /* 0x0025a00e01007387 */ /* 0x008fe80000100a00 */
[----:B------:R0:W-:Y:S04]  /*2c5e0*/  STL.64 [R1+0x2598], R12 ;  /* 0x0025980c01007387 */ /* 0x0001e80000100a00 */
[----:B0-----:R-:W3:Y:S04]  /*2c5f0*/  LDL.LU R12, [R1+0x80] ;  /* 0x00008000010c7983 */ /* 0x001ee80000300800 */
[----:B------:R-:W3:Y:S04]  /*2c600*/  LDL.LU R13, [R1+0x84] ;  /* 0x00008400010d7983 */ /* 0x000ee80000300800 */
[----:B------:R-:W3:Y:S04]  /*2c610*/  LDL.LU R14, [R1+0x88] ;  /* 0x00008800010e7983 */ /* 0x000ee80000300800 */
[----:B------:R-:W3:Y:S01]  /*2c620*/  LDL.LU R15, [R1+0x8c] ;  /* 0x00008c00010f7983 */ /* 0x000ee20000300800 */
[----:B--2---:R-:W-:Y:S03]  /*2c630*/  HMMA.16816.F32 R24, R24, R16, R20 ;  /* 0x000000101818723c */ /* 0x004fe60000001814 */
[----:B------:R-:W4:Y:S04]  /*2c640*/  LDL.LU.64 R22, [R1+0x25b8] ;  /* 0x0025b80001167983 */ /* 0x000f280000300a00 */
[----:B------:R-:W4:-:S12]  /*2c650*/  LDL.LU.64 R20, [R1+0x25b0] ;  /* 0x0025b00001147983 */ /* 0x000f180000300a00 */
[----:B------:R0:W-:Y:S04]  /*2c660*/  STL.64 [R1+0x220], R24 ;  /* 0x0002201801007387 */ /* 0x0001e80000100a00 */
[----:B------:R1:W-:Y:S04]  /*2c670*/  STL.64 [R1+0x228], R26 ;  /* 0x0002281a01007387 */ /* 0x0003e80000100a00 */
[----:B0-----:R-:W2:Y:S04]  /*2c680*/  LDL.LU R24, [R1+0x70] ;  /* 0x0000700001187983 */ /* 0x001ea80000300800 */
[----:B------:R-:W2:Y:S04]  /*2c690*/  LDL.LU R25, [R1+0x74] ;  /* 0x0000740001197983 */ /* 0x000ea80000300800 */
[----:B-1----:R-:W2:Y:S04]  /*2c6a0*/  LDL.LU R26, [R1+0x78] ;  /* 0x00007800011a7983 */ /* 0x002ea80000300800 */
[----:B------:R-:W2:Y:S04]  /*2c6b0*/  LDL.LU R27, [R1+0x7c] ;  /* 0x00007c00011b7983 */ /* 0x000ea80000300800 */
[----:B------:R-:W-:Y:S01]  /*2c6c0*/  STL [R1+0x2500], R28 ;  /* 0x0025001c01007387 */ /* 0x000fe20000100800 */
[----:B----4-:R-:W-:-:S15]  /*2c6d0*/  HMMA.16816.F32 R8, R20, R4, R8 ;  /* 0x000000041408723c */ /* 0x010fde0000001808 */
[----:B------:R-:W-:-:S04]  /*2c6e0*/  NOP ;  /* 0x0000000000007918 */ /* 0x000fc80000000000 */
[----:B------:R0:W-:Y:S04]  /*2c6f0*/  STL.64 [R1+0x210], R8 ;  /* 0x0002100801007387 */ /* 0x0001e80000100a00 */
[----:B------:R-:W-:Y:S04]  /*2c700*/  STL.64 [R1+0x218], R10 ;  /* 0x0002180a01007387 */ /* 0x000fe80000100a00 */
[----:B0-----:R-:W3:Y:S04]  /*2c710*/  LDL.LU.64 R8, [R1+0x25a8] ;  /* 0x0025a80001087983 */ /* 0x001ee80000300a00 */
[----:B------:R-:W-:Y:S01]  /*2c720*/  STL.64 [R1+0x2590], R4 ;  /* 0x0025900401007387 */ /* 0x000fe20000100a00 */
[----:B---3--:R-:W-:-:S15]  /*2c730*/  HMMA.16816.F32 R12, R20, R8, R12 ;  /* 0x00000008140c723c */ /* 0x008fde000000180c */
[----:B------:R-:W-:-:S04]  /*2c740*/  NOP ;  /* 0x0000000000007918 */ /* 0x000fc80000000000 */
[----:B------:R-:W-:Y:S04]  /*2c750*/  STL.64 [R1+0x1e0], R12 ;  /* 0x0001e00c01007387 */ /* 0x000fe80000100a00 */
[----:B------:R0:W-:Y:S04]  /*2c760*/  STL.64 [R1+0x1e8], R14 ;  /* 0x0001e80e01007387 */ /* 0x0001e80000100a00 */
[----:B0-----:R-:W3:Y:S04]  /*2c770*/  LDL.LU.64 R14, [R1+0x25a0] ;  /* 0x0025a000010e7983 */ /* 0x001ee80000300a00 */
[----:B------:R-:W2:Y:S01]  /*2c780*/  LDL.LU.64 R12, [R1+0x2598] ;  /* 0x00259800010c7983 */ /* 0x000ea20000300a00 */
[----:B------:R-:W-:Y:S01]  /*2c790*/  LOP3.LUT R0, R28, 0x40, RZ, 0x3c, !PT ;  /* 0x000000401c007812 */ /* 0x000fe200078e3cff */
[----:B--2---:R-:W-:Y:S02]  /*2c7a0*/  HMMA.16816.F32 R24, R20, R12, R24 ;  /* 0x0000000c1418723c */ /* 0x004fe40000001818 */
[----:B---3--:R-:W-:Y:S04]  /*2c7b0*/  STL.64 [R1+0x2588], R14 ;  /* 0x0025880e01007387 */ /* 0x008fe80000100a00 */
[----:B------:R0:W-:-:S13]  /*2c7c0*/  STL.64 [R1+0x2580], R12 ;  /* 0x0025800c01007387 */ /* 0x0001da0000100a00 */
[----:B------:R-:W-:Y:S04]  /*2c7d0*/  STL.64 [R1+0x1c0], R24 ;  /* 0x0001c01801007387 */ /* 0x000fe80000100a00 */
[----:B------:R-:W-:Y:S04]  /*2c7e0*/  STL.64 [R1+0x1c8], R26 ;  /* 0x0001c81a01007387 */ /* 0x000fe80000100a00 */
[----:B0-----:R-:W2:Y:S04]  /*2c7f0*/  LDL.LU R12, [R1+0xd0] ;  /* 0x0000d000010c7983 */ /* 0x001ea80000300800 */
[----:B------:R-:W2:Y:S04]  /*2c800*/  LDL.LU R13, [R1+0xd4] ;  /* 0x0000d400010d7983 */ /* 0x000ea80000300800 */
[----:B------:R-:W2:Y:S04]  /*2c810*/  LDL.LU R14, [R1+0xd8] ;  /* 0x0000d800010e7983 */ /* 0x000ea80000300800 */
[----:B------:R-:W2:Y:S04]  /*2c820*/  LDL.LU R15, [R1+0xdc] ;  /* 0x0000dc00010f7983 */ /* 0x000ea80000300800 */
[----:B------:R-:W0:Y:S04]  /*2c830*/  LDSM.16.MT88.4 R24, [R0+UR5+0x8000] ;  /* 0x008000050018783b */ /* 0x000e280008004200 */
[----:B0-----:R-:W-:Y:S04]  /*2c840*/  STL.64 [R1+0x30], R24 ;  /* 0x0000301801007387 */ /* 0x001fe80000100a00 */
[----:B------:R-:W-:Y:S04]  /*2c850*/  STL.64 [R1+0x38], R26 ;  /* 0x0000381a01007387 */ /* 0x000fe80000100a00 */
[----:B------:R-:W0:Y:S02]  /*2c860*/  LDSM.16.MT88.4 R24, [R0+UR5+0x8080] ;  /* 0x008080050018783b */ /* 0x000e240008004200 */
[----:B0-----:R-:W-:-:S02]  /*2c870*/  IMAD.MOV.U32 R28, RZ, RZ, R24 ;  /* 0x000000ffff1c7224 */ /* 0x001fc400078e0018 */
[----:B------:R-:W-:Y:S02]  /*2c880*/  IMAD.MOV.U32 R19, RZ, RZ, R27 ;  /* 0x000000ffff137224 */ /* 0x000fe400078e001b */
[----:B------:R-:W-:Y:S02]  /*2c890*/  IMAD.MOV.U32 R10, RZ, RZ, R25 ;  /* 0x000000ffff0a7224 */ /* 0x000fe400078e0019 */
[----:B------:R-:W-:Y:S01]  /*2c8a0*/  IMAD.MOV.U32 R11, RZ, RZ, R26 ;  /* 0x000000ffff0b7224 */ /* 0x000fe200078e001a */
[----:B------:R-:W3:Y:S04]  /*2c8b0*/  LDL.LU R24, [R1+0x2c0] ;  /* 0x0002c00001187983 */ /* 0x000ee80000300800 */
[----:B------:R-:W3:Y:S04]  /*2c8c0*/  LDL.LU R25, [R1+0x2c4] ;  /* 0x0002c40001197983 */ /* 0x000ee80000300800 */
[----:B------:R-:W3:Y:S04]  /*2c8d0*/  LDL.LU R26, [R1+0x2c8] ;  /* 0x0002c800011a7983 */ /* 0x000ee80000300800 */
[----:B------:R-:W3:Y:S04]  /*2c8e0*/  LDL.LU R27, [R1+0x2cc] ;  /* 0x0002cc00011b7983 */ /* 0x000ee80000300800 */
[----:B------:R-:W-:Y:S04]  /*2c8f0*/  STL [R1+0x2510], R19 ;  /* 0x0025101301007387 */ /* 0x000fe80000100800 */
[----:B------:R-:W-:Y:S04]  /*2c900*/  STL [R1+0x250c], R11 ;  /* 0x00250c0b01007387 */ /* 0x000fe80000100800 */
[----:B------:R-:W-:Y:S04]  /*2c910*/  STL [R1+0x2508], R10 ;  /* 0x0025080a01007387 */ /* 0x000fe80000100800 */
[----:B------:R-:W-:Y:S01]  /*2c920*/  STL [R1+0x2504], R28 ;  /* 0x0025041c01007387 */ /* 0x000fe20000100800 */
[----:B--2---:R-:W-:Y:S03]  /*2c930*/  HMMA.16816.F32 R12, R20, R16, R12 ;  /* 0x00000010140c723c */ /* 0x004fe6000000180c */
[----:B------:R-:W2:-:S15]  /*2c940*/  LDL.LU R20, [R1+0x2a0] ;  /* 0x0002a00001147983 */ /* 0x000e9e0000300800 */
[----:B------:R-:W-:Y:S01]  /*2c950*/  NOP ;  /* 0x0000000000007918 */ /* 0x000fe20000000000 */
[----:B------:R0:W-:Y:S04]  /*2c960*/  STL.64 [R1+0x60], R12 ;  /* 0x0000600c01007387 */ /* 0x0001e80000100a00 */
[----:B------:R1:W-:Y:S04]  /*2c970*/  STL.64 [R1+0x68], R14 ;  /* 0x0000680e01007387 */ /* 0x0003e80000100a00 */
[----:B------:R-:W2:Y:S04]  /*2c980*/  LDL.LU R21, [R1+0x2a4] ;  /* 0x0002a40001157983 */ /* 0x000ea80000300800 */
[----:B------:R-:W4:Y:S04]  /*2c990*/  LDL.LU R22, [R1+0x2a8] ;  /* 0x0002a80001167983 */ /* 0x000f280000300800 */
[----:B------:R-:W4:Y:S04]  /*2c9a0*/  LDL.LU R23, [R1+0x2ac] ;  /* 0x0002ac0001177983 */ /* 0x000f280000300800 */
[----:B----4-:R-:W-:Y:S04]  /*2c9b0*/  STL.64 [R1+0x2568], R22 ;  /* 0x0025681601007387 */ /* 0x010fe80000100a00 */
[----:B--2---:R2:W-:Y:S04]  /*2c9c0*/  STL.64 [R1+0x2560], R20 ;  /* 0x0025601401007387 */ /* 0x0045e80000100a00 */
[----:B0-----:R-:W4:Y:S04]  /*2c9d0*/  LDL.LU R12, [R1+0x610] ;  /* 0x00061000010c7983 */ /* 0x001f280000300800 */
[----:B------:R-:W4:Y:S04]  /*2c9e0*/  LDL.LU R13, [R1+0x614] ;  /* 0x00061400010d7983 */ /* 0x000f280000300800 */
[----:B-1----:R-:W4:Y:S04]  /*2c9f0*/  LDL.LU R14, [R1+0x618] ;  /* 0x00061800010e7983 */ /* 0x002f280000300800 */
[----:B------:R-:W4:Y:S01]  /*2ca00*/  LDL.LU R15, [R1+0x61c] ;  /* 0x00061c00010f7983 */ /* 0x000f220000300800 */
[----:B--2---:R-:W-:-:S02]  /*2ca10*/  IMAD.MOV.U32 R20, RZ, RZ, R7 ;  /* 0x000000ffff147224 */ /* 0x004fc400078e0007 */
[----:B------:R-:W-:Y:S02]  /*2ca20*/  IMAD.MOV.U32 R21, RZ, RZ, R6 ;  /* 0x000000ffff157224 */ /* 0x000fe400078e0006 */
[----:B------:R-:W0:Y:S02]  /*2ca30*/  LDSM.16.MT88.4 R4, [R0+UR5+0x8100] ;  /* 0x008100050004783b */ /* 0x000e240008004200 */
[----:B0-----:R-:W-:Y:S02]  /*2ca40*/  IMAD.MOV.U32 R19, RZ, RZ, R4 ;  /* 0x000000ffff137224 */ /* 0x001fe400078e0004 */
[----:B------:R-:W-:Y:S02]  /*2ca50*/  IMAD.MOV.U32 R11, RZ, RZ, R5 ;  /* 0x000000ffff0b7224 */ /* 0x000fe400078e0005 */
[----:B------:R-:W-:Y:S02]  /*2ca60*/  IMAD.MOV.U32 R10, RZ, RZ, R6 ;  /* 0x000000ffff0a7224 */ /* 0x000fe400078e0006 */
[----:B------:R-:W-:-:S02]  /*2ca70*/  IMAD.MOV.U32 R28, RZ, RZ, R7 ;  /* 0x000000ffff1c7224 */ /* 0x000fc400078e0007 */
[----:B------:R-:W0:Y:S04]  /*2ca80*/  LDSM.16.MT88.4 R4, [R0+UR5+0x8180] ;  /* 0x008180050004783b */ /* 0x000e280008004200 */
[----:B------:R-:W-:Y:S04]  /*2ca90*/  STL [R1+0x252c], R11 ;  /* 0x00252c0b01007387 */ /* 0x000fe80000100800 */
[----:B------:R-:W-:Y:S04]  /*2caa0*/  STL [R1+0x2528], R19 ;  /* 0x0025281301007387 */ /* 0x000fe80000100800 */
[----:B------:R1:W-:Y:S04]  /*2cab0*/  STL.64 [R1+0x2578], R16 ;  /* 0x0025781001007387 */ /* 0x0003e80000100a00 */
[----:B-1----:R-:W2:Y:S04]  /*2cac0*/  LDL.LU R16, [R1+0x600] ;  /* 0x0006000001107983 */ /* 0x002ea80000300800 */
[----:B------:R-:W2:Y:S04]  /*2cad0*/  LDL.LU R17, [R1+0x604] ;  /* 0x0006040001117983 */ /* 0x000ea80000300800 */
[----:B------:R-:W2:Y:S04]  /*2cae0*/  LDL.LU R18, [R1+0x608] ;  /* 0x0006080001127983 */ /* 0x000ea80000300800 */
[----:B------:R-:W2:Y:S04]  /*2caf0*/  LDL.LU R19, [R1+0x60c] ;  /* 0x00060c0001137983 */ /* 0x000ea80000300800 */
[----:B0-----:R0:W-:Y:S04]  /*2cb00*/  STL.64 [R1], R4 ;  /* 0x0000000401007387 */ /* 0x0011e80000100a00 */
[----:B------:R-:W-:Y:S04]  /*2cb10*/  STL.64 [R1+0x8], R6 ;  /* 0x0000080601007387 */ /* 0x000fe80000100a00 */
[----:B0-----:R-:W3:Y:S01]  /*2cb20*/  LDL.LU.64 R4, [R1+0x2590] ;  /* 0x0025900001047983 */ /* 0x001ee20000300a00 */
[----:B------:R-:W-:-:S02]  /*2cb30*/  IMAD.MOV.U32 R22, RZ, RZ, R3 ;  /* 0x000000ffff167224 */ /* 0x000fc400078e0003 */
[----:B------:R-:W-:-:S07]  /*2cb40*/  IMAD.MOV.U32 R23, RZ, RZ, R2 ;  /* 0x000000ffff177224 */ /* 0x000fce00078e0002 */
[----:B---3--:R-:W-:Y:S01]  /*2cb50*/  HMMA.16816.F32 R24, R20, R4, R24 ;  /* 0x000000041418723c */ /* 0x008fe20000001818 */
[----:B------:R0:W-:Y:S04]  /*2cb60*/  STL.64 [R1+0x2570], R4 ;  /* 0x0025700401007387 */ /* 0x0001e80000100a00 */
[----:B0-----:R-:W3:-:S14]  /*2cb70*/  LDL.LU R4, [R1+0x2b0] ;  /* 0x0002b00001047983 */ /* 0x001edc0000300800 */
[----:B------:R-:W-:Y:S04]  /*2cb80*/  STL.64 [R1+0x1b0], R24 ;  /* 0x0001b01801007387 */ /* 0x000fe80000100a00 */
[----:B------:R-:W-:Y:S04]  /*2cb90*/  STL.64 [R1+0x1b8], R26 ;  /* 0x0001b81a01007387 */ /* 0x000fe80000100a00 */
[----:B------:R-:W0:Y:S04]  /*2cba0*/  LDSM.16.MT88.4 R24, [R0+UR5+0x8200] ;  /* 0x008200050018783b */ /* 0x000e280008004200 */
[----:B------:R-:W3:Y:S04]  /*2cbb0*/  LDL.LU R5, [R1+0x2b4] ;  /* 0x0002b40001057983 */ /* 0x000ee80000300800 */
[----:B------:R-:W3:Y:S04]  /*2cbc0*/  LDL.LU R6, [R1+0x2b8] ;  /* 0x0002b80001067983 */ /* 0x000ee80000300800 */
[----:B------:R-:W3:Y:S04]  /*2cbd0*/  LDL.LU R7, [R1+0x2bc] ;  /* 0x0002bc0001077983 */ /* 0x000ee80000300800 */
[----:B0-----:R-:W-:Y:S04]  /*2cbe0*/  STL.64 [R1+0x23d0], R26 ;  /* 0x0023d01a01007387 */ /* 0x001fe80000100a00 */
[----:B------:R0:W-:Y:S04]  /*2cbf0*/  STL.64 [R1+0x23c8], R24 ;  /* 0x0023c81801007387 */ /* 0x0001e80000100a00 */
[----:B0-----:R-:W2:Y:S04]  /*2cc00*/  LDL.LU.64 R24, [R1+0x30] ;  /* 0x0000300001187983 */ /* 0x001ea80000300a00 */
[----:B------:R-:W2:Y:S01]  /*2cc10*/  LDL.LU.64 R26, [R1+0x38] ;  /* 0x00003800011a7983 */ /* 0x000ea20000300a00 */
[C---:B----4-:R-:W-:Y:S03]  /*2cc20*/  HMMA.16816.F32 R12, R20.reuse, R8, R12 ;  /* 0x00000008140c723c */ /* 0x050fe6000000180c */
[----:B--2---:R-:W-:Y:S04]  /*2cc30*/  STL.64 [R1+0x2520], R26 ;  /* 0x0025201a01007387 */ /* 0x004fe80000100a00 */
[----:B------:R0:W-:Y:S04]  /*2cc40*/  STL.64 [R1+0x2518], R24 ;  /* 0x0025181801007387 */ /* 0x0001e80000100a00 */
[----:B0-----:R-:W2:Y:S04]  /*2cc50*/  LDL.LU R24, [R1+0x5e0] ;  /* 0x0005e00001187983 */ /* 0x001ea80000300800 */
[----:B------:R-:W2:Y:S04]  /*2cc60*/  LDL.LU R25, [R1+0x5e4] ;  /* 0x0005e40001197983 */ /* 0x000ea80000300800 */
[----:B------:R-:W4:Y:S04]  /*2cc70*/  LDL.LU R26, [R1+0x5e8] ;  /* 0x0005e800011a7983 */ /* 0x000f280000300800 */
[----:B------:R-:W4:Y:S04]  /*2cc80*/  LDL.LU R27, [R1+0x5ec] ;  /* 0x0005ec00011b7983 */ /* 0x000f280000300800 */
[----:B----4-:R-:W-:Y:S04]  /*2cc90*/  STL.64 [R1+0x2538], R26 ;  /* 0x0025381a01007387 */ /* 0x010fe80000100a00 */
[----:B--2---:R0:W-:Y:S04]  /*2cca0*/  STL.64 [R1+0x2530], R24 ;  /* 0x0025301801007387 */ /* 0x0041e80000100a00 */
[----:B0-----:R-:W2:Y:S04]  /*2ccb0*/  LDL.LU.64 R24, [R1+0x40] ;  /* 0x0000400001187983 */ /* 0x001ea80000300a00 */
[----:B------:R-:W2:Y:S04]  /*2ccc0*/  LDL.LU.64 R26, [R1+0x48] ;  /* 0x00004800011a7983 */ /* 0x000ea80000300a00 */
[----:B------:R-:W-:Y:S04]  /*2ccd0*/  STL.64 [R1+0x200], R12 ;  /* 0x0002000c01007387 */ /* 0x000fe80000100a00 */
[----:B------:R0:W-:Y:S04]  /*2cce0*/  STL.64 [R1+0x208], R14 ;  /* 0x0002080e01007387 */ /* 0x0001e80000100a00 */
[----:B0-----:R-:W4:Y:S04]  /*2ccf0*/  LDL.LU.64 R14, [R1+0x2588] ;  /* 0x00258800010e7983 */ /* 0x001f280000300a00 */
[----:B------:R-:W2:Y:S02]  /*2cd00*/  LDL.LU.64 R12, [R1+0x2580] ;  /* 0x00258000010c7983 */ /* 0x000ea40000300a00 */
[----:B--2---:R-:W-:-:S15]  /*2cd10*/  HMMA.16816.F32 R16, R20, R12, R16 ;  /* 0x0000000c1410723c */ /* 0x004fde0000001810 */
[----:B------:R-:W-:-:S04]  /*2cd20*/  NOP ;  /* 0x0000000000007918 */ /* 0x000fc80000000000 */
[----:B------:R0:W-:Y:S04]  /*2cd30*/  STL.64 [R1+0x290], R16 ;  /* 0x0002901001007387 */ /* 0x0001e80000100a00 */
[----:B------:R-:W-:Y:S04]  /*2cd40*/  STL.64 [R1+0x298], R18 ;  /* 0x0002981201007387 */ /* 0x000fe80000100a00 */
[----:B0-----:R-:W3:Y:S04]  /*2cd50*/  LDL.LU.64 R16, [R1+0x2578] ;  /* 0x0025780001107983 */ /* 0x001ee80000300a00 */
[----:B----4-:R-:W-:Y:S04]  /*2cd60*/  STL.64 [R1+0x2558], R14 ;  /* 0x0025580e01007387 */ /* 0x010fe80000100a00 */
[----:B------:R0:W-:Y:S04]  /*2cd70*/  STL.64 [R1+0x2550], R12 ;  /* 0x0025500c01007387 */ /* 0x0001e80000100a00 */
        /* <DEDUP_REMOVED lines=10> */
[----:B------:R-:W3:Y:S02]  /*2ce20*/  LDL.LU.64 R20, [R1+0x2560] ;  /* 0x0025600001147983 */ /* 0x000ee40000300a00 */
[----:B---3--:R-:W-:-:S15]  /*2ce30*/  HMMA.16816.F32 R20, R24, R4, R20 ;  /* 0x000000041814723c */ /* 0x008fde0000001814 */
[----:B------:R-:W-:-:S04]  /*2ce40*/  NOP ;  /* 0x0000000000007918 */ /* 0x000fc80000000000 */
[----:B------:R-:W-:Y:S04]  /*2ce50*/  STL.64 [R1+0x370], R20 ;  /* 0x0003701401007387 */ /* 0x000fe80000100a00 */
[----:B------:R-:W-:Y:S04]  /*2ce60*/  STL.64 [R1+0x378], R22 ;  /* 0x0003781601007387 */ /* 0x000fe80000100a00 */
[----:B------:R-:W0:Y:S04]  /*2ce70*/  LDSM.16.MT88.4 R20, [R0+UR5+0x8280] ;  /* 0x008280050014783b */ /* 0x000e280008004200 */
[----:B0-----:R-:W-:Y:S04]  /*2ce80*/  STL.64 [R1+0x2390], R22 ;  /* 0x0023901601007387 */ /* 0x001fe80000100a00 */
[----:B------:R0:W-:Y:S04]  /*2ce90*/  STL.64 [R1+0x2388], R20 ;  /* 0x0023881401007387 */ /* 0x0001e80000100a00 */
[----:B0-----:R-:W3:Y:S04]  /*2cea0*/  LDL.LU R20, [R1+0x630] ;  /* 0x0006300001147983 */ /* 0x001ee80000300800 */
[----:B------:R-:W3:Y:S04]  /*2ceb0*/  LDL.LU R21, [R1+0x634] ;  /* 0x0006340001157983 */ /* 0x000ee80000300800 */
[----:B------:R-:W4:Y:S04]  /*2cec0*/  LDL.LU R22, [R1+0x638] ;  /* 0x0006380001167983 */ /* 0x000f280000300800 */
[----:B------:R-:W4:Y:S01]  /*2ced0*/  LDL.LU R23, [R1+0x63c] ;  /* 0x00063c0001177983 */ /* 0x000f220000300800 */
[----:B--2---:R-:W-:Y:S03]  /*2cee0*/  HMMA.16816.F32 R12, R24, R8, R12 ;  /* 0x00000008180c723c */ /* 0x004fe6000000180c */
[----:B----4-:R-:W-:Y:S04]  /*2cef0*/  STL.64 [R1+0x2548], R22 ;  /* 0x0025481601007387 */ /* 0x010fe80000100a00 */
[----:B---3--:R0:W-:Y:S04]  /*2cf00*/  STL.64 [R1+0x2540], R20 ;  /* 0x0025401401007387 */ /* 0x0081e80000100a00 */
[----:B0-----:R-:W2:Y:S04]  /*2cf10*/  LDL.LU R20, [R1+0x640] ;  /* 0x0006400001147983 */ /* 0x001ea80000300800 */
[----:B------:R-:W2:Y:S04]  /*2cf20*/  LDL.LU R21, [R1+0x644] ;  /* 0x0006440001157983 */ /* 0x000ea80000300800 */
[----:B------:R-:W2:Y:S04]  /*2cf30*/  LDL.LU R22, [R1+0x648] ;  /* 0x0006480001167983 */ /* 0x000ea80000300800 */
[----:B------:R-:W2:Y:S04]  /*2cf40*/  LDL.LU R23, [R1+0x64c] ;  /* 0x00064c0001177983 */ /* 0x000ea80000300800 */
[----:B------:R-:W-:Y:S04]  /*2cf50*/  STL.64 [R1+0x360], R12 ;  /* 0x0003600c01007387 */ /* 0x000fe80000100a00 */
[----:B------:R-:W-:Y:S04]  /*2cf60*/  STL.64 [R1+0x368], R14 ;  /* 0x0003680e01007387 */ /* 0x000fe80000100a00 */
[----:B------:R-:W0:Y:S02]  /*2cf70*/  LDSM.16.MT88.4 R12, [R0+UR5+0x8300] ;  /* 0x00830005000c783b */ /* 0x000e240008004200 */
[----:B0-----:R-:W-:-:S02]  /*2cf80*/  IMAD.MOV.U32 R7, RZ, RZ, R14 ;  /* 0x000000ffff077224 */ /* 0x001fc400078e000e */
[----:B------:R-:W-:Y:S02]  /*2cf90*/  IMAD.MOV.U32 R6, RZ, RZ, R15 ;  /* 0x000000ffff067224 */ /* 0x000fe400078e000f */
[----:B------:R-:W-:Y:S02]  /*2cfa0*/  IMAD.MOV.U32 R18, RZ, RZ, R12 ;  /* 0x000000ffff127224 */ /* 0x000fe400078e000c */
[----:B------:R-:W-:Y:S01]  /*2cfb0*/  IMAD.MOV.U32 R29, RZ, RZ, R13 ;  /* 0x000000ffff1d7224 */ /* 0x000fe200078e000d */
[----:B------:R-:W3:Y:S04]  /*2cfc0*/  LDL.LU.64 R14, [R1+0x2558] ;  /* 0x00255800010e7983 */ /* 0x000ee80000300a00 */
[----:B------:R-:W2:Y:S01]  /*2cfd0*/  LDL.LU.64 R12, [R1+0x2550] ;  /* 0x00255000010c7983 */ /* 0x000ea20000300a00 */
[----:B------:R-:W-:-:S02]  /*2cfe0*/  IMAD.MOV.U32 R3, RZ, RZ, R26 ;  /* 0x000000ffff037224 */ /* 0x000fc400078e001a */
[----:B------:R-:W-:Y:S02]  /*2cff0*/  IMAD.MOV.U32 R2, RZ, RZ, R27 ;  /* 0x000000ffff027224 */ /* 0x000fe400078e001b */
[----:B------:R-:W-:Y:S02]  /*2d000*/  IMAD.MOV.U32 R11, RZ, RZ, R24 ;  /* 0x000000ffff0b7224 */ /* 0x000fe400078e0018 */
[----:B------:R-:W-:Y:S01]  /*2d010*/  IMAD.MOV.U32 R19, RZ, RZ, R25 ;  /* 0x000000ffff137224 */ /* 0x000fe200078e0019 */
[----:B--2---:R-:W-:-:S15]  /*2d020*/  HMMA.16816.F32 R20, R24, R12, R20 ;  /* 0x0000000c1814723c */ /* 0x004fde0000001814 */
[----:B------:R-:W-:-:S04]  /*2d030*/  NOP ;  /* 0x0000000000007918 */ /* 0x000fc80000000000 */
[----:B------:R-:W-:Y:S04]  /*2d040*/  STL.64 [R1+0x350], R20 ;  /* 0x0003501401007387 */ /* 0x000fe80000100a00 */
[----:B------:R0:W-:Y:S04]  /*2d050*/  STL.64 [R1+0x358], R22 ;  /* 0x0003581601007387 */ /* 0x0001e80000100a00 */
[----:B0-----:R-:W2:Y:S04]  /*2d060*/  LDL.LU.64 R22, [R1+0x2548] ;  /* 0x0025480001167983 */ /* 0x001ea80000300a00 */
[----:B------:R-:W2:Y:S04]  /*2d070*/  LDL.LU.64 R20, [R1+0x2540] ;  /* 0x0025400001147983 */ /* 0x000ea80000300a00 */
[----:B------:R-:W4:Y:S04]  /*2d080*/  LDL.LU.64 R26, [R1+0x2538] ;  /* 0x00253800011a7983 */ /* 0x000f280000300a00 */
[----:B------:R-:W4:Y:S04]  /*2d090*/  LDL.LU.64 R24, [R1+0x2530] ;  /* 0x0025300001187983 */ /* 0x000f280000300a00 */
[----:B---3--:R0:W-:Y:S04]  /*2d0a0*/  STL.64 [R1+0x24f0], R14 ;  /* 0x0024f00e01007387 */ /* 0x0081e80000100a00 */
[----:B------:R1:W-:Y:S01]  /*2d0b0*/  STL.64 [R1+0x24e8], R12 ;  /* 0x0024e80c01007387 */ /* 0x0003e20000100a00 */
[----:B0-----:R-:W-:-:S02]  /*2d0c0*/  IMAD.MOV.U32 R14, RZ, RZ, R3 ;  /* 0x000000ffff0e7224 */ /* 0x001fc400078e0003 */
[----:B-1----:R-:W-:Y:S02]  /*2d0d0*/  IMAD.MOV.U32 R12, RZ, RZ, R11 ;  /* 0x000000ffff0c7224 */ /* 0x002fe400078e000b */
[----:B------:R-:W-:Y:S02]  /*2d0e0*/  IMAD.MOV.U32 R13, RZ, RZ, R19 ;  /* 0x000000ffff0d7224 */ /* 0x000fe400078e0013 */
[----:B------:R-:W-:Y:S01]  /*2d0f0*/  IMAD.MOV.U32 R15, RZ, RZ, R2 ;  /* 0x000000ffff0f7224 */ /* 0x000fe200078e0002 */
[----:B------:R-:W3:Y:S04]  /*2d100*/  LDL.LU R11, [R1+0x252c] ;  /* 0x00252c00010b7983 */ /* 0x000ee80000300800 */
[----:B------:R-:W2:Y:S02]  /*2d110*/  LDL.LU R19, [R1+0x2528] ;  /* 0x0025280001137983 */ /* 0x000ea40000300800 */
[----:B----4-:R-:W-:Y:S02]  /*2d120*/  HMMA.16816.F32 R12, R12, R16, R24 ;  /* 0x000000100c0c723c */ /* 0x010fe40000001818 */
[----:B------:R-:W2:Y:S04]  /*2d130*/  LDL.LU.64 R26, [R1+0x2520] ;  /* 0x00252000011a7983 */ /* 0x000ea80000300a00 */
[----:B------:R-:W2:Y:S04]  /*2d140*/  LDL.LU.64 R24, [R1+0x2518] ;  /* 0x0025180001187983 */ /* 0x000ea80000300a00 */
[----:B------:R-:W-:Y:S04]  /*2d150*/  STL [R1+0x24e0], R18 ;  /* 0x0024e01201007387 */ /* 0x000fe80000100800 */
[----:B------:R-:W-:Y:S05]  /*2d160*/  STL.64 [R1+0x24d8], R16 ;  /* 0x0024d81001007387 */ /* 0x000fea0000100a00 */
[----:B------:R0:W-:Y:S04]  /*2d170*/  STL.64 [R1+0x2e0], R12 ;  /* 0x0002e00c01007387 */ /* 0x0001e80000100a00 */
[----:B------:R-:W-:Y:S01]  /*2d180*/  STL.64 [R1+0x2e8], R14 ;  /* 0x0002e80e01007387 */ /* 0x000fe20000100a00 */
[----:B--2---:R-:W-:Y:S01]  /*2d190*/  HMMA.16816.F32 R20, R24, R4, R20 ;  /* 0x000000041814723c */ /* 0x004fe20000001814 */
[----:B0-----:R-:W-:-:S02]  /*2d1a0*/  IMAD.MOV.U32 R13, RZ, RZ, R24 ;  /* 0x000000ffff0d7224 */ /* 0x001fc400078e0018 */
[----:B------:R-:W-:Y:S02]  /*2d1b0*/  IMAD.MOV.U32 R12, RZ, RZ, R25 ;  /* 0x000000ffff0c7224 */ /* 0x000fe400078e0019 */
[----:B------:R-:W-:Y:S02]  /*2d1c0*/  IMAD.MOV.U32 R3, RZ, RZ, R26 ;  /* 0x000000ffff037224 */ /* 0x000fe400078e001a */
[----:B------:R-:W-:-:S12]  /*2d1d0*/  IMAD.MOV.U32 R2, RZ, RZ, R27 ;  /* 0x000000ffff027224 */ /* 0x000fd800078e001b */
[----:B------:R0:W-:Y:S04]  /*2d1e0*/  STL.64 [R1+0x330], R20 ;  /* 0x0003301401007387 */ /* 0x0001e80000100a00 */
[----:B------:R1:W-:Y:S04]  /*2d1f0*/  STL.64 [R1+0x338], R22 ;  /* 0x0003381601007387 */ /* 0x0003e80000100a00 */
[----:B------:R-:W-:Y:S04]  /*2d200*/  STL.64 [R1+0x24c0], R6 ;  /* 0x0024c00601007387 */ /* 0x000fe80000100a00 */
[----:B------:R-:W-:Y:S04]  /*2d210*/  STL.64 [R1+0x24b8], R4 ;  /* 0x0024b80401007387 */ /* 0x000fe80000100a00 */
[----:B------:R-:W2:Y:S04]  /*2d220*/  LDL.LU R24, [R1] ;  /* 0x0000000001187983 */ /* 0x000ea80000300800 */
[----:B------:R-:W2:Y:S04]  /*2d230*/  LDL.LU R25, [R1+0x4] ;  /* 0x0000040001197983 */ /* 0x000ea80000300800 */
[----:B------:R-:W4:Y:S04]  /*2d240*/  LDL.LU R26, [R1+0x8] ;  /* 0x00000800011a7983 */ /* 0x000f280000300800 */
[----:B------:R-:W4:Y:S04]  /*2d250*/  LDL.LU R27, [R1+0xc] ;  /* 0x00000c00011b7983 */ /* 0x000f280000300800 */
[----:B----4-:R-:W-:Y:S04]  /*2d260*/  STL.64 [R1+0x2420], R26 ;  /* 0x0024201a01007387 */ /* 0x010fe80000100a00 */
[----:B--2---:R-:W-:Y:S04]  /*2d270*/  STL.64 [R1+0x2418], R24 ;  /* 0x0024181801007387 */ /* 0x004fe80000100a00 */
[----:B0-----:R-:W2:Y:S04]  /*2d280*/  LDL.LU R20, [R1+0x270] ;  /* 0x0002700001147983 */ /* 0x001ea80000300800 */
[----:B------:R-:W2:Y:S04]  /*2d290*/  LDL.LU R21, [R1+0x274] ;  /* 0x0002740001157983 */ /* 0x000ea80000300800 */
[----:B-1----:R-:W4:Y:S04]  /*2d2a0*/  LDL.LU R22, [R1+0x278] ;  /* 0x0002780001167983 */ /* 0x002f280000300800 */
[----:B------:R-:W4:Y:S04]  /*2d2b0*/  LDL.LU R23, [R1+0x27c] ;  /* 0x00027c0001177983 */ /* 0x000f280000300800 */
[----:B----4-:R-:W-:Y:S04]  /*2d2c0*/  STL.64 [R1+0x23a0], R22 ;  /* 0x0023a01601007387 */ /* 0x010fe80000100a00 */
[----:B--2---:R0:W-:Y:S04]  /*2d2d0*/  STL.64 [R1+0x2398], R20 ;  /* 0x0023981401007387 */ /* 0x0041e80000100a00 */
[----:B0-----:R-:W2:Y:S04]  /*2d2e0*/  LDL.LU R20, [R1+0x280] ;  /* 0x0002800001147983 */ /* 0x001ea80000300800 */
[----:B------:R-:W2:Y:S04]  /*2d2f0*/  LDL.LU R21, [R1+0x284] ;  /* 0x0002840001157983 */ /* 0x000ea80000300800 */
[----:B------:R-:W4:Y:S04]  /*2d300*/  LDL.LU R22, [R1+0x288] ;  /* 0x0002880001167983 */ /* 0x000f280000300800 */
[----:B------:R-:W4:Y:S04]  /*2d310*/  LDL.LU R23, [R1+0x28c] ;  /* 0x00028c0001177983 */ /* 0x000f280000300800 */
[----:B----4-:R-:W-:Y:S04]  /*2d320*/  STL.64 [R1+0x23b0], R22 ;  /* 0x0023b01601007387 */ /* 0x010fe80000100a00 */
[----:B--2---:R0:W-:Y:S04]  /*2d330*/  STL.64 [R1+0x23a8], R20 ;  /* 0x0023a81401007387 */ /* 0x0041e80000100a00 */
[----:B0-----:R-:W2:Y:S04]  /*2d340*/  LDL.LU R20, [R1+0x160] ;  /* 0x0001600001147983 */ /* 0x001ea80000300800 */
[----:B------:R-:W2:Y:S04]  /*2d350*/  LDL.LU R21, [R1+0x164] ;  /* 0x0001640001157983 */ /* 0x000ea80000300800 */
[----:B------:R-:W4:Y:S04]  /*2d360*/  LDL.LU R22, [R1+0x168] ;  /* 0x0001680001167983 */ /* 0x000f280000300800 */
[----:B------:R-:W4:Y:S01]  /*2d370*/  LDL.LU R23, [R1+0x16c] ;  /* 0x00016c0001177983 */ /* 0x000f220000300800 */
[----:B------:R-:W-:-:S02]  /*2d380*/  IMAD.MOV.U32 R24, RZ, RZ, R19 ;  /* 0x000000ffff187224 */ /* 0x000fc400078e0013 */
[----:B------:R-:W-:Y:S01]  /*2d390*/  IMAD.MOV.U32 R26, RZ, RZ, R10 ;  /* 0x000000ffff1a7224 */ /* 0x000fe200078e000a */
[----:B----4-:R-:W-:Y:S04]  /*2d3a0*/  STL.64 [R1+0x23c0], R22 ;  /* 0x0023c01601007387 */ /* 0x010fe80000100a00 */
[----:B--2---:R0:W-:Y:S04]  /*2d3b0*/  STL.64 [R1+0x23b8], R20 ;  /* 0x0023b81401007387 */ /* 0x0041e80000100a00 */
[----:B0-----:R-:W2:Y:S04]  /*2d3c0*/  LDL.LU R20, [R1+0xa0] ;  /* 0x0000a00001147983 */ /* 0x001ea80000300800 */
[----:B------:R-:W2:Y:S04]  /*2d3d0*/  LDL.LU R21, [R1+0xa4] ;  /* 0x0000a40001157983 */ /* 0x000ea80000300800 */
[----:B------:R-:W4:Y:S04]  /*2d3e0*/  LDL.LU R22, [R1+0xa8] ;  /* 0x0000a80001167983 */ /* 0x000f280000300800 */
[----:B------:R-:W4:Y:S01]  /*2d3f0*/  LDL.LU R23, [R1+0xac] ;  /* 0x0000ac0001177983 */ /* 0x000f220000300800 */
[----:B------:R-:W-:-:S03]  /*2d400*/  IMAD.MOV.U32 R27, RZ, RZ, R28 ;  /* 0x000000ffff1b7224 */ /* 0x000fc600078e001c */
[----:B------:R-:W2:Y:S01]  /*2d410*/  LDL.LU R19, [R1+0x2510] ;  /* 0x0025100001137983 */ /* 0x000ea20000300800 */
[----:B---3--:R-:W-:-:S03]  /*2d420*/  IMAD.MOV.U32 R25, RZ, RZ, R11 ;  /* 0x000000ffff197224 */ /* 0x008fc600078e000b */
[----:B------:R-:W3:Y:S04]  /*2d430*/  LDL.LU R11, [R1+0x250c] ;  /* 0x00250c00010b7983 */ /* 0x000ee80000300800 */
[----:B------:R-:W3:Y:S04]  /*2d440*/  LDL.LU R10, [R1+0x2508] ;  /* 0x00250800010a7983 */ /* 0x000ee80000300800 */
[----:B------:R-:W3:Y:S04]  /*2d450*/  LDL.LU R28, [R1+0x2504] ;  /* 0x00250400011c7983 */ /* 0x000ee80000300800 */
[----:B------:R-:W-:Y:S04]  /*2d460*/  STL.64 [R1+0x2470], R26 ;  /* 0x0024701a01007387 */ /* 0x000fe80000100a00 */
[----:B------:R-:W-:Y:S04]  /*2d470*/  STL.64 [R1+0x2468], R24 ;  /* 0x0024681801007387 */ /* 0x000fe80000100a00 */
        /* <DEDUP_REMOVED lines=12> */
[----:B---3--:R-:W-:-:S02]  /*2d540*/  IMAD.MOV.U32 R26, RZ, RZ, R11 ;  /* 0x000000ffff1a7224 */ /* 0x008fc400078e000b */
[----:B------:R-:W-:Y:S01]  /*2d550*/  IMAD.MOV.U32 R27, RZ, RZ, R19 ;  /* 0x000000ffff1b7224 */ /* 0x000fe200078e0013 */
[----:B----4-:R-:W-:Y:S04]  /*2d560*/  STL.64 [R1+0x2400], R22 ;  /* 0x0024001601007387 */ /* 0x010fe80000100a00 */
[----:B--2---:R0:W-:Y:S04]  /*2d570*/  STL.64 [R1+0x23f8], R20 ;  /* 0x0023f81401007387 */ /* 0x0041e80000100a00 */
[----:B0-----:R-:W2:Y:S04]  /*2d580*/  LDL.LU R20, [R1+0x110] ;  /* 0x0001100001147983 */ /* 0x001ea80000300800 */
[----:B------:R-:W2:Y:S04]  /*2d590*/  LDL.LU R21, [R1+0x114] ;  /* 0x0001140001157983 */ /* 0x000ea80000300800 */
[----:B------:R-:W3:Y:S04]  /*2d5a0*/  LDL.LU R22, [R1+0x118] ;  /* 0x0001180001167983 */ /* 0x000ee80000300800 */
[----:B------:R-:W3:Y:S01]  /*2d5b0*/  LDL.LU R23, [R1+0x11c] ;  /* 0x00011c0001177983 */ /* 0x000ee20000300800 */
[----:B------:R-:W-:-:S02]  /*2d5c0*/  IMAD.MOV.U32 R24, RZ, RZ, R28 ;  /* 0x000000ffff187224 */ /* 0x000fc400078e001c */
[----:B------:R-:W-:Y:S01]  /*2d5d0*/  IMAD.MOV.U32 R25, RZ, RZ, R10 ;  /* 0x000000ffff197224 */ /* 0x000fe200078e000a */
[----:B------:R-:W4:Y:S04]  /*2d5e0*/  LDL.LU R28, [R1+0x2500] ;  /* 0x00250000011c7983 */ /* 0x000f280000300800 */
[----:B------:R-:W4:Y:S04]  /*2d5f0*/  LDL.LU R10, [R1+0x24fc] ;  /* 0x0024fc00010a7983 */ /* 0x000f280000300800 */
[----:B------:R-:W4:Y:S04]  /*2d600*/  LDL.LU R11, [R1+0x24f8] ;  /* 0x0024f800010b7983 */ /* 0x000f280000300800 */
[----:B------:R-:W-:Y:S04]  /*2d610*/  STL.64 [R1+0x24d0], R26 ;  /* 0x0024d01a01007387 */ /* 0x000fe80000100a00 */
[----:B------:R-:W-:Y:S04]  /*2d620*/  STL.64 [R1+0x24c8], R24 ;  /* 0x0024c81801007387 */ /* 0x000fe80000100a00 */
        /* <DEDUP_REMOVED lines=24> */
[----:B------:R-:W2:Y:S04]  /*2d7b0*/  LDL.LU R24, [R1+0x5c0] ;  /* 0x0005c00001187983 */ /* 0x000ea80000300800 */
[----:B------:R-:W4:Y:S04]  /*2d7c0*/  LDL.LU R25, [R1+0x5c4] ;  /* 0x0005c40001197983 */ /* 0x000f280000300800 */
[----:B------:R-:W4:Y:S04]  /*2d7d0*/  LDL.LU R26, [R1+0x5c8] ;  /* 0x0005c800011a7983 */ /* 0x000f280000300800 */
[----:B------:R-:W4:Y:S04]  /*2d7e0*/  LDL.LU R27, [R1+0x5cc] ;  /* 0x0005cc00011b7983 */ /* 0x000f280000300800 */
[----:B------:R-:W4:Y:S04]  /*2d7f0*/  LDL.LU R16, [R1+0x620] ;  /* 0x0006200001107983 */ /* 0x000f280000300800 */
[----:B------:R-:W4:Y:S04]  /*2d800*/  LDL.LU R17, [R1+0x624] ;  /* 0x0006240001117983 */ /* 0x000f280000300800 */
[----:B------:R-:W4:Y:S01]  /*2d810*/  LDL.LU R18, [R1+0x628] ;  /* 0x0006280001127983 */ /* 0x000f220000300800 */
[----:B------:R-:W-:-:S03]  /*2d820*/  IMAD.MOV.U32 R5, RZ, RZ, R12 ;  /* 0x000000ffff057224 */ /* 0x000fc600078e000c */
[----:B------:R-:W4:Y:S01]  /*2d830*/  LDL.LU R19, [R1+0x62c] ;  /* 0x00062c0001137983 */ /* 0x000f220000300800 */
[----:B------:R-:W-:-:S03]  /*2d840*/  IMAD.MOV.U32 R4, RZ, RZ, R13 ;  /* 0x000000ffff047224 */ /* 0x000fc600078e000d */
        /* <DEDUP_REMOVED lines=43> */
[----:B------:R-:W-:Y:S04]  /*2db00*/  STL.64 [R1+0x310], R16 ;  /* 0x0003101001007387 */ /* 0x000fe80000100a00 */
[----:B------:R0:W-:Y:S04]  /*2db10*/  STL.64 [R1+0x318], R18 ;  /* 0x0003181201007387 */ /* 0x0001e80000100a00 */
[----:B0-----:R-:W4:Y:S04]  /*2db20*/  LDL.LU R18, [R1+0x24e0] ;  /* 0x0024e00001127983 */ /* 0x001f280000300800 */
        /* <DEDUP_REMOVED lines=96> */
[----:B------:R0:W-:Y:S04]  /*2e130*/  STL.64 [R1+0x2378], R8 ;  /* 0x0023780801007387 */ /* 0x0001e80000100a00 */
[----:B0-----:R-:W3:Y:S04]  /*2e140*/  LDL.LU R8, [R1+0x340] ;  /* 0x0003400001087983 */ /* 0x001ee80000300800 */
[----:B------:R-:W3:Y:S04]  /*2e150*/  LDL.LU R9, [R1+0x344] ;  /* 0x0003440001097983 */ /* 0x000ee80000300800 */
[----:B------:R-:W3:Y:S04]  /*2e160*/  LDL.LU R10, [R1+0x348] ;  /* 0x00034800010a7983 */ /* 0x000ee80000300800 */
[----:B------:R-:W3:Y:S01]  /*2e170*/  LDL.LU R11, [R1+0x34c] ;  /* 0x00034c00010b7983 */ /* 0x000ee20000300800 */
        /* <DEDUP_REMOVED lines=13> */
[----:B------:R-:W2:-:S15]  /*2e250*/  LDL.LU R24, [R1+0x3b0] ;  /* 0x0003b00001187983 */ /* 0x000e9e0000300800 */
[----:B------:R-:W-:Y:S01]  /*2e260*/  NOP ;  /* 0x0000000000007918 */ /* 0x000fe20000000000 */
[----:B------:R-:W-:Y:S04]  /*2e270*/  STL.64 [R1+0x140], R20 ;  /* 0x0001401401007387 */ /* 0x000fe80000100a00 */
[----:B------:R-:W-:Y:S04]  /*2e280*/  STL.64 [R1+0x148], R22 ;  /* 0x0001481601007387 */ /* 0x000fe80000100a00 */
[----:B------:R-:W2:Y:S04]  /*2e290*/  LDL.LU R25, [R1+0x3b4] ;  /* 0x0003b40001197983 */ /* 0x000ea80000300800 */
[----:B------:R-:W2:Y:S04]  /*2e2a0*/  LDL.LU R26, [R1+0x3b8] ;  /* 0x0003b800011a7983 */ /* 0x000ea80000300800 */
[----:B------:R-:W2:Y:S04]  /*2e2b0*/  LDL.LU R27, [R1+0x3bc] ;  /* 0x0003bc00011b7983 */ /* 0x000ea80000300800 */
[----:B------:R-:W0:Y:S02]  /*2e2c0*/  LDSM.16.MT88.4 R20, [R0+UR5+0x8380] ;  /* 0x008380050014783b */ /* 0x000e240008004200 */
[----:B0-----:R-:W-:-:S02]  /*2e2d0*/  IMAD.MOV.U32 R3, RZ, RZ, R22 ;  /* 0x000000ffff037224 */ /* 0x001fc400078e0016 */
[----:B------:R-:W-:Y:S02]  /*2e2e0*/  IMAD.MOV.U32 R19, RZ, RZ, R23 ;  /* 0x000000ffff137224 */ /* 0x000fe400078e0017 */
[----:B------:R-:W-:Y:S02]  /*2e2f0*/  IMAD.MOV.U32 R0, RZ, RZ, R20 ;  /* 0x000000ffff007224 */ /* 0x000fe400078e0014 */
[----:B------:R-:W-:Y:S01]  /*2e300*/  IMAD.MOV.U32 R2, RZ, RZ, R21 ;  /* 0x000000ffff027224 */ /* 0x000fe200078e0015 */
[----:B--2---:R-:W-:Y:S04]  /*2e310*/  STL.64 [R1+0x2358], R26 ;  /* 0x0023581a01007387 */ /* 0x004fe80000100a00 */
[----:B------:R0:W-:Y:S04]  /*2e320*/  STL.64 [R1+0x2350], R24 ;  /* 0x0023501801007387 */ /* 0x0001e80000100a00 */
[----:B0-----:R-:W2:Y:S04]  /*2e330*/  LDL.LU R24, [R1+0x3c0] ;  /* 0x0003c00001187983 */ /* 0x001ea80000300800 */
[----:B------:R-:W2:Y:S04]  /*2e340*/  LDL.LU R25, [R1+0x3c4] ;  /* 0x0003c40001197983 */ /* 0x000ea80000300800 */
[----:B------:R-:W2:Y:S04]  /*2e350*/  LDL.LU R26, [R1+0x3c8] ;  /* 0x0003c800011a7983 */ /* 0x000ea80000300800 */
[----:B------:R-:W2:Y:S04]  /*2e360*/  LDL.LU R27, [R1+0x3cc] ;  /* 0x0003cc00011b7983 */ /* 0x000ea80000300800 */
[----:B------:R-:W2:Y:S04]  /*2e370*/  LDL.LU.64 R22, [R1+0x2390] ;  /* 0x0023900001167983 */ /* 0x000ea80000300a00 */
[----:B------:R-:W2:Y:S02]  /*2e380*/  LDL.LU.64 R20, [R1+0x2388] ;  /* 0x0023880001147983 */ /* 0x000ea40000300a00 */
[----:B--2---:R-:W-:-:S15]  /*2e390*/  HMMA.16816.F32 R8, R20, R4, R8 ;  /* 0x000000041408723c */ /* 0x004fde0000001808 */
[----:B------:R-:W-:-:S04]  /*2e3a0*/  NOP ;  /* 0x0000000000007918 */ /* 0x000fc80000000000 */
[----:B------:R-:W-:Y:S04]  /*2e3b0*/  STL.64 [R1+0x130], R8 ;  /* 0x0001300801007387 */ /* 0x000fe80000100a00 */
[----:B------:R0:W-:Y:S04]  /*2e3c0*/  STL.64 [R1+0x138], R10 ;  /* 0x0001380a01007387 */ /* 0x0001e80000100a00 */
[----:B0-----:R-:W2:Y:S04]  /*2e3d0*/  LDL.LU.64 R10, [R1+0x2380] ;  /* 0x00238000010a7983 */ /* 0x001ea80000300a00 */
[----:B------:R-:W3:Y:S02]  /*2e3e0*/  LDL.LU.64 R8, [R1+0x2378] ;  /* 0x0023780001087983 */ /* 0x000ee40000300a00 */
[----:B---3--:R-:W-:-:S15]  /*2e3f0*/  HMMA.16816.F32 R12, R20, R8, R12 ;  /* 0x00000008140c723c */ /* 0x008fde000000180c */
[----:B------:R-:W-:-:S04]  /*2e400*/  NOP ;  /* 0x0000000000007918 */ /* 0x000fc80000000000 */
[----:B------:R-:W-:Y:S04]  /*2e410*/  STL.64 [R1+0x120], R12 ;  /* 0x0001200c01007387 */ /* 0x000fe80000100a00 */
[----:B------:R0:W-:Y:S04]  /*2e420*/  STL.64 [R1+0x128], R14 ;  /* 0x0001280e01007387 */ /* 0x0001e80000100a00 */
[----:B0-----:R-:W3:Y:S04]  /*2e430*/  LDL.LU.64 R14, [R1+0x2370] ;  /* 0x00237000010e7983 */ /* 0x001ee80000300a00 */
[----:B------:R-:W3:Y:S04]  /*2e440*/  LDL.LU.64 R12, [R1+0x2368] ;  /* 0x00236800010c7983 */ /* 0x000ee80000300a00 */
[----:B--2---:R-:W-:Y:S04]  /*2e450*/  STL.64 [R1+0x2340], R10 ;  /* 0x0023400a01007387 */ /* 0x004fe80000100a00 */
[----:B------:R0:W-:Y:S01]  /*2e460*/  STL.64 [R1+0x2338], R8 ;  /* 0x0023380801007387 */ /* 0x0001e20000100a00 */
[----:B---3--:R-:W-:Y:S01]  /*2e470*/  HMMA.16816.F32 R24, R20, R12, R24 ;  /* 0x0000000c1418723c */ /* 0x008fe20000001818 */
[----:B0-----:R-:W-:-:S02]  /*2e480*/  IMAD.MOV.U32 R8, RZ, RZ, R15 ;  /* 0x000000ffff087224 */ /* 0x001fc400078e000f */
[----:B------:R-:W2:Y:S04]  /*2e490*/  LDL.LU R15, [R1+0x2360] ;  /* 0x00236000010f7983 */ /* 0x000ea80000300800 */
[----:B------:R-:W3:Y:S04]  /*2e4a0*/  LDL.LU R9, [R1+0x3e4] ;  /* 0x0003e40001097983 */ /* 0x000ee80000300800 */
[----:B------:R-:W3:Y:S04]  /*2e4b0*/  LDL.LU R10, [R1+0x3e8] ;  /* 0x0003e800010a7983 */ /* 0x000ee80000300800 */
[----:B------:R-:W3:Y:S04]  /*2e4c0*/  LDL.LU R11, [R1+0x3ec] ;  /* 0x0003ec00010b7983 */ /* 0x000ee80000300800 */
[----:B------:R-:W-:Y:S04]  /*2e4d0*/  STL.64 [R1+0x110], R24 ;  /* 0x0001101801007387 */ /* 0x000fe80000100a00 */
[----:B------:R0:W-:Y:S04]  /*2e4e0*/  STL.64 [R1+0x118], R26 ;  /* 0x0001181a01007387 */ /* 0x0001e80000100a00 */
[----:B0-----:R-:W3:Y:S04]  /*2e4f0*/  LDL.LU.64 R26, [R1+0x2358] ;  /* 0x00235800011a7983 */ /* 0x001ee80000300a00 */
[----:B------:R-:W3:Y:S04]  /*2e500*/  LDL.LU.64 R24, [R1+0x2350] ;  /* 0x0023500001187983 */ /* 0x000ee80000300a00 */
[----:B--2---:R-:W-:Y:S04]  /*2e510*/  STL.64 [R1+0x2330], R14 ;  /* 0x0023300e01007387 */ /* 0x004fe80000100a00 */
[----:B------:R0:W-:Y:S04]  /*2e520*/  STL.64 [R1+0x2328], R12 ;  /* 0x0023280c01007387 */ /* 0x0001e80000100a00 */
[----:B0-----:R-:W2:Y:S04]  /*2e530*/  LDL.LU R12, [R1+0x420] ;  /* 0x00042000010c7983 */ /* 0x001ea80000300800 */
[----:B------:R-:W2:Y:S04]  /*2e540*/  LDL.LU R13, [R1+0x424] ;  /* 0x00042400010d7983 */ /* 0x000ea80000300800 */
[----:B------:R-:W2:Y:S04]  /*2e550*/  LDL.LU R14, [R1+0x428] ;  /* 0x00042800010e7983 */ /* 0x000ea80000300800 */
[----:B------:R-:W2:Y:S01]  /*2e560*/  LDL.LU R15, [R1+0x42c] ;  /* 0x00042c00010f7983 */ /* 0x000ea20000300800 */
[----:B---3--:R-:W-:Y:S03]  /*2e570*/  HMMA.16816.F32 R20, R20, R16, R24 ;  /* 0x000000101414723c */ /* 0x008fe60000001818 */
[----:B------:R-:W3:-:S15]  /*2e580*/  LDL.LU R24, [R1+0x520] ;  /* 0x0005200001187983 */ /* 0x000ede0000300800 */
[----:B------:R-:W-:Y:S01]  /*2e590*/  NOP ;  /* 0x0000000000007918 */ /* 0x000fe20000000000 */
[----:B------:R4:W-:Y:S04]  /*2e5a0*/  STL.64 [R1+0x100], R20 ;  /* 0x0001001401007387 */ /* 0x0009e80000100a00 */
[----:B------:R0:W-:Y:S04]  /*2e5b0*/  STL.64 [R1+0x108], R22 ;  /* 0x0001081601007387 */ /* 0x0001e80000100a00 */
[----:B------:R-:W3:Y:S04]  /*2e5c0*/  LDL.LU R25, [R1+0x524] ;  /* 0x0005240001197983 */ /* 0x000ee80000300800 */
[----:B------:R-:W3:Y:S04]  /*2e5d0*/  LDL.LU R26, [R1+0x528] ;  /* 0x00052800011a7983 */ /* 0x000ee80000300800 */
[----:B------:R-:W3:Y:S01]  /*2e5e0*/  LDL.LU R27, [R1+0x52c] ;  /* 0x00052c00011b7983 */ /* 0x000ee20000300800 */
[----:B----4-:R-:W-:-:S02]  /*2e5f0*/  IMAD.MOV.U32 R20, RZ, RZ, R18 ;  /* 0x000000ffff147224 */ /* 0x010fc400078e0012 */
[----:B------:R-:W-:Y:S02]  /*2e600*/  IMAD.MOV.U32 R21, RZ, RZ, R29 ;  /* 0x000000ffff157224 */ /* 0x000fe400078e001d */
[----:B0-----:R-:W-:Y:S02]  /*2e610*/  IMAD.MOV.U32 R22, RZ, RZ, R7 ;  /* 0x000000ffff167224 */ /* 0x001fe400078e0007 */
[----:B------:R-:W-:Y:S01]  /*2e620*/  IMAD.MOV.U32 R23, RZ, RZ, R6 ;  /* 0x000000ffff177224 */ /* 0x000fe200078e0006 */
[----:B------:R-:W4:Y:S06]  /*2e630*/  LDL.LU R18, [R1+0x2348] ;  /* 0x0023480001127983 */ /* 0x000f2c0000300800 */
[----:B------:R-:W-:-:S15]  /*2e640*/  HMMA.16816.F32 R8, R20, R4, R8 ;  /* 0x000000041408723c */ /* 0x000fde0000001808 */
[----:B------:R-:W-:-:S04]  /*2e650*/  NOP ;  /* 0x0000000000007918 */ /* 0x000fc80000000000 */
[----:B------:R-:W-:Y:S04]  /*2e660*/  STL.64 [R1+0xf0], R8 ;  /* 0x0000f00801007387 */ /* 0x000fe80000100a00 */
[----:B------:R-:W-:Y:S04]  /*2e670*/  STL.64 [R1+0xf8], R10 ;  /* 0x0000f80a01007387 */ /* 0x000fe80000100a00 */
[----:B------:R-:W0:Y:S02]  /*2e680*/  LDSM.16.MT88.4 R8, [R28+UR5+0xc000] ;  /* 0x00c000051c08783b */ /* 0x000e240008004200 */
[----:B0-----:R-:W-:-:S02]  /*2e690*/  IMAD.MOV.U32 R7, RZ, RZ, R10 ;  /* 0x000000ffff077224 */ /* 0x001fc400078e000a */
[----:B------:R0:W-:Y:S01]  /*2e6a0*/  STL [R1+0x30], R8 ;  /* 0x0000300801007387 */ /* 0x0001e20000100800 */
[----:B------:R-:W-:Y:S02]  /*2e6b0*/  IMAD.MOV.U32 R29, RZ, RZ, R11 ;  /* 0x000000ffff1d7224 */ /* 0x000fe400078e000b */
[----:B------:R-:W-:Y:S01]  /*2e6c0*/  IMAD.MOV.U32 R6, RZ, RZ, R9 ;  /* 0x000000ffff067224 */ /* 0x000fe200078e0009 */
[----:B------:R-:W2:Y:S04]  /*2e6d0*/  LDL.LU.64 R10, [R1+0x2340] ;  /* 0x00234000010a7983 */ /* 0x000ea80000300a00 */
[----:B0-----:R-:W2:Y:S04]  /*2e6e0*/  LDL.LU.64 R8, [R1+0x2338] ;  /* 0x0023380001087983 */ /* 0x001ea80000300a00 */
[----:B------:R-:W-:Y:S04]  /*2e6f0*/  STL [R1+0x22cc], R29 ;  /* 0x0022cc1d01007387 */ /* 0x000fe80000100800 */
[----:B------:R-:W-:Y:S04]  /*2e700*/  STL [R1+0x22c8], R7 ;  /* 0x0022c80701007387 */ /* 0x000fe80000100800 */
[----:B------:R-:W-:Y:S01]  /*2e710*/  STL [R1+0x22c4], R6 ;  /* 0x0022c40601007387 */ /* 0x000fe20000100800 */
[----:B--2---:R-:W-:Y:S03]  /*2e720*/  HMMA.16816.F32 R12, R20, R8, R12 ;  /* 0x00000008140c723c */ /* 0x004fe6000000180c */
[----:B------:R-:W-:Y:S04]  /*2e730*/  STL.64 [R1+0x22f8], R10 ;  /* 0x0022f80a01007387 */ /* 0x000fe80000100a00 */
[----:B------:R-:W-:-:S12]  /*2e740*/  STL.64 [R1+0x22f0], R8 ;  /* 0x0022f00801007387 */ /* 0x000fd80000100a00 */
[----:B------:R-:W-:Y:S04]  /*2e750*/  STL.64 [R1+0xe0], R12 ;  /* 0x0000e00c01007387 */ /* 0x000fe80000100a00 */
[----:B------:R-:W-:Y:S04]  /*2e760*/  STL.64 [R1+0xe8], R14 ;  /* 0x0000e80e01007387 */ /* 0x000fe80000100a00 */
[----:B------:R-:W0:Y:S04]  /*2e770*/  LDSM.16.MT88.4 R12, [R28+UR5+0xc080] ;  /* 0x00c080051c0c783b */ /* 0x000e280008004200 */
[----:B0-----:R-:W-:Y:S04]  /*2e780*/  STL [R1+0x20], R12 ;  /* 0x0000200c01007387 */ /* 0x001fe80000100800 */
[----:B------:R-:W2:Y:S04]  /*2e790*/  LDL.LU R8, [R1+0x570] ;  /* 0x0005700001087983 */ /* 0x000ea80000300800 */
[----:B------:R-:W2:Y:S04]  /*2e7a0*/  LDL.LU R9, [R1+0x574] ;  /* 0x0005740001097983 */ /* 0x000ea80000300800 */
[----:B------:R-:W2:Y:S04]  /*2e7b0*/  LDL.LU R10, [R1+0x578] ;  /* 0x00057800010a7983 */ /* 0x000ea80000300800 */
[----:B------:R-:W2:Y:S01]  /*2e7c0*/  LDL.LU R11, [R1+0x57c] ;  /* 0x00057c00010b7983 */ /* 0x000ea20000300800 */
[----:B------:R-:W-:-:S02]  /*2e7d0*/  IMAD.MOV.U32 R29, RZ, RZ, R13 ;  /* 0x000000ffff1d7224 */ /* 0x000fc400078e000d */
[----:B------:R-:W-:Y:S02]  /*2e7e0*/  IMAD.MOV.U32 R7, RZ, RZ, R14 ;  /* 0x000000ffff077224 */ /* 0x000fe400078e000e */
[----:B------:R-:W-:Y:S02]  /*2e7f0*/  IMAD.MOV.U32 R6, RZ, RZ, R15 ;  /* 0x000000ffff067224 */ /* 0x000fe400078e000f */
[----:B------:R-:W0:Y:S04]  /*2e800*/  LDSM.16.MT88.4 R12, [R28+UR5+0xc100] ;  /* 0x00c100051c0c783b */ /* 0x000e280008004200 */
[----:B--2---:R-:W-:Y:S04]  /*2e810*/  STL.64 [R1+0x2310], R10 ;  /* 0x0023100a01007387 */ /* 0x004fe80000100a00 */
[----:B------:R1:W-:Y:S04]  /*2e820*/  STL.64 [R1+0x2308], R8 ;  /* 0x0023080801007387 */ /* 0x0003e80000100a00 */
[----:B-1----:R-:W2:Y:S04]  /*2e830*/  LDL.LU R8, [R1+0x580] ;  /* 0x0005800001087983 */ /* 0x002ea80000300800 */
[----:B------:R-:W2:Y:S04]  /*2e840*/  LDL.LU R9, [R1+0x584] ;  /* 0x0005840001097983 */ /* 0x000ea80000300800 */
[----:B------:R-:W2:Y:S04]  /*2e850*/  LDL.LU R10, [R1+0x588] ;  /* 0x00058800010a7983 */ /* 0x000ea80000300800 */
[----:B------:R-:W2:Y:S04]  /*2e860*/  LDL.LU R11, [R1+0x58c] ;  /* 0x00058c00010b7983 */ /* 0x000ea80000300800 */
[----:B------:R-:W-:Y:S04]  /*2e870*/  STL [R1+0x22d8], R6 ;  /* 0x0022d80601007387 */ /* 0x000fe80000100800 */
[----:B------:R-:W-:Y:S04]  /*2e880*/  STL [R1+0x22d4], R7 ;  /* 0x0022d40701007387 */ /* 0x000fe80000100800 */
[----:B------:R-:W-:Y:S04]  /*2e890*/  STL [R1+0x22d0], R29 ;  /* 0x0022d01d01007387 */ /* 0x000fe80000100800 */
[----:B0-----:R-:W-:Y:S04]  /*2e8a0*/  STL.64 [R1+0x10], R12 ;  /* 0x0000100c01007387 */ /* 0x001fe80000100a00 */
[----:B------:R0:W-:Y:S04]  /*2e8b0*/  STL.64 [R1+0x18], R14 ;  /* 0x0000180e01007387 */ /* 0x0001e80000100a00 */
[----:B0-----:R-:W2:Y:S04]  /*2e8c0*/  LDL.LU.64 R14, [R1+0x2330] ;  /* 0x00233000010e7983 */ /* 0x001ea80000300a00 */
[----:B------:R-:W3:Y:S02]  /*2e8d0*/  LDL.LU.64 R12, [R1+0x2328] ;  /* 0x00232800010c7983 */ /* 0x000ee40000300a00 */
[----:B---3--:R-:W-:Y:S02]  /*2e8e0*/  HMMA.16816.F32 R24, R20, R12, R24 ;  /* 0x0000000c1418723c */ /* 0x008fe40000001818 */
[----:B--2---:R-:W-:Y:S04]  /*2e8f0*/  STL.64 [R1+0x22e8], R14 ;  /* 0x0022e80e01007387 */ /* 0x004fe80000100a00 */
[----:B------:R0:W-:-:S13]  /*2e900*/  STL.64 [R1+0x22e0], R12 ;  /* 0x0022e00c01007387 */ /* 0x0001da0000100a00 */
[----:B------:R-:W-:Y:S04]  /*2e910*/  STL.64 [R1+0xd0], R24 ;  /* 0x0000d01801007387 */ /* 0x000fe80000100a00 */
[----:B------:R-:W-:Y:S04]  /*2e920*/  STL.64 [R1+0xd8], R26 ;  /* 0x0000d81a01007387 */ /* 0x000fe80000100a00 */
[----:B------:R-:W1:Y:S04]  /*2e930*/  LDSM.16.MT88.4 R24, [R28+UR5+0xc180] ;  /* 0x00c180051c18783b */ /* 0x000e680008004200 */
[----:B0-----:R-:W2:Y:S04]  /*2e940*/  LDL.LU R12, [R1+0x510] ;  /* 0x00051000010c7983 */ /* 0x001ea80000300800 */
[----:B------:R-:W2:Y:S04]  /*2e950*/  LDL.LU R13, [R1+0x514] ;  /* 0x00051400010d7983 */ /* 0x000ea80000300800 */
[----:B------:R-:W2:Y:S04]  /*2e960*/  LDL.LU R14, [R1+0x518] ;  /* 0x00051800010e7983 */ /* 0x000ea80000300800 */
[----:B------:R-:W2:Y:S01]  /*2e970*/  LDL.LU R15, [R1+0x51c] ;  /* 0x00051c00010f7983 */ /* 0x000ea20000300800 */
[----:B-1----:R-:W-:-:S02]  /*2e980*/  IMAD.MOV.U32 R6, RZ, RZ, R25 ;  /* 0x000000ffff067224 */ /* 0x002fc400078e0019 */
[----:B------:R-:W-:Y:S01]  /*2e990*/  IMAD.MOV.U32 R7, RZ, RZ, R26 ;  /* 0x000000ffff077224 */ /* 0x000fe200078e001a */
[----:B------:R-:W-:Y:S01]  /*2e9a0*/  STL [R1], R24 ;  /* 0x0000001801007387 */ /* 0x000fe20000100800 */
[----:B------:R-:W-:-:S03]  /*2e9b0*/  IMAD.MOV.U32 R29, RZ, RZ, R27 ;  /* 0x000000ffff1d7224 */ /* 0x000fc600078e001b */
[----:B------:R-:W0:Y:S01]  /*2e9c0*/  LDSM.16.MT88.4 R24, [R28+UR5+0xc200] ;  /* 0x00c200051c18783b */ /* 0x000e220008004200 */
[----:B------:R-:W-:Y:S03]  /*2e9d0*/  HMMA.16816.F32 R20, R20, R16, R8 ;  /* 0x000000101414723c */ /* 0x000fe60000001808 */
[----:B0-----:R-:W-:Y:S04]  /*2e9e0*/  STL.64 [R1+0x2178], R26 ;  /* 0x0021781a01007387 */ /* 0x001fe80000100a00 */
[----:B------:R0:W-:Y:S02]  /*2e9f0*/  STL.64 [R1+0x2170], R24 ;  /* 0x0021701801007387 */ /* 0x0001e40000100a00 */
[----:B0-----:R-:W-:-:S02]  /*2ea00*/  IMAD.MOV.U32 R24, RZ, RZ, R0 ;  /* 0x000000ffff187224 */ /* 0x001fc400078e0000 */
[----:B------:R-:W-:Y:S01]  /*2ea10*/  IMAD.MOV.U32 R25, RZ, RZ, R2 ;  /* 0x000000ffff197224 */ /* 0x000fe200078e0002 */
[----:B------:R-:W3:Y:S04]  /*2ea20*/  LDL.LU R0, [R1+0x2324] ;  /* 0x0023240001007983 */ /* 0x000ee80000300800 */
[----:B------:R-:W2:Y:S01]  /*2ea30*/  LDL.LU R2, [R1+0x2320] ;  /* 0x0023200001027983 */ /* 0x000ea20000300800 */
[----:B------:R-:W-:Y:S02]  /*2ea40*/  IMAD.MOV.U32 R26, RZ, RZ, R3 ;  /* 0x000000ffff1a7224 */ /* 0x000fe400078e0003 */
[----:B------:R-:W-:Y:S01]  /*2ea50*/  IMAD.MOV.U32 R27, RZ, RZ, R19 ;  /* 0x000000ffff1b7224 */ /* 0x000fe200078e0013 */
[----:B------:R-:W2:Y:S04]  /*2ea60*/  LDL.LU R3, [R1+0x231c] ;  /* 0x00231c0001037983 */ /* 0x000ea80000300800 */
[----:B------:R-:W2:Y:S04]  /*2ea70*/  LDL.LU R19, [R1+0x2318] ;  /* 0x0023180001137983 */ /* 0x000ea80000300800 */
[----:B------:R-:W2:Y:S04]  /*2ea80*/  LDL.LU.64 R10, [R1+0x2310] ;  /* 0x00231000010a7983 */ /* 0x000ea80000300a00 */
[----:B------:R-:W2:Y:S04]  /*2ea90*/  LDL.LU.64 R8, [R1+0x2308] ;  /* 0x0023080001087983 */ /* 0x000ea80000300a00 */
[----:B------:R-:W-:Y:S04]  /*2eaa0*/  STL.64 [R1+0xc0], R20 ;  /* 0x0000c01401007387 */ /* 0x000fe80000100a00 */
[----:B------:R-:W-:Y:S04]  /*2eab0*/  STL.64 [R1+0xc8], R22 ;  /* 0x0000c81601007387 */ /* 0x000fe80000100a00 */
[----:B------:R-:W0:Y:S04]  /*2eac0*/  LDSM.16.MT88.4 R20, [R28+UR5+0xc280] ;  /* 0x00c280051c14783b */ /* 0x000e280008004200 */
[----:B0-----:R-:W-:Y:S04]  /*2ead0*/  STL.64 [R1+0x2138], R22 ;  /* 0x0021381601007387 */ /* 0x001fe80000100a00 */
[----:B------:R0:W-:Y:S04]  /*2eae0*/  STL.64 [R1+0x2130], R20 ;  /* 0x0021301401007387 */ /* 0x0001e80000100a00 */
[----:B0-----:R-:W3:Y:S04]  /*2eaf0*/  LDL.LU R20, [R1+0x4c0] ;  /* 0x0004c00001147983 */ /* 0x001ee80000300800 */
[----:B------:R-:W3:Y:S04]  /*2eb00*/  LDL.LU R21, [R1+0x4c4] ;  /* 0x0004c40001157983 */ /* 0x000ee80000300800 */
[----:B------:R-:W3:Y:S01]  /*2eb10*/  LDL.LU R22, [R1+0x4c8] ;  /* 0x0004c80001167983 */ /* 0x000ee20000300800 */
[----:B----4-:R-:W-:-:S03]  /*2eb20*/  IMAD.MOV.U32 R23, RZ, RZ, R18 ;  /* 0x000000ffff177224 */ /* 0x010fc600078e0012 */
[----:B------:R-:W4:Y:S01]  /*2eb30*/  LDL.LU R18, [R1+0x2300] ;  /* 0x0023000001127983 */ /* 0x000f220000300800 */
        /* <DEDUP_REMOVED lines=12> */
[----:B------:R0:W-:Y:S01]  /*2ec00*/  STL.64 [R1+0x2290], R10 ;  /* 0x0022900a01007387 */ /* 0x0001e20000100a00 */
[----:B------:R-:W-:-:S03]  /*2ec10*/  IMAD.MOV.U32 R8, RZ, RZ, R19 ;  /* 0x000000ffff087224 */ /* 0x000fc600078e0013 */
[----:B------:R-:W4:Y:S01]  /*2ec20*/  LDL.LU R19, [R1+0x22dc] ;  /* 0x0022dc0001137983 */ /* 0x000f220000300800 */
[----:B------:R-:W-:Y:S02]  /*2ec30*/  IMAD.MOV.U32 R9, RZ, RZ, R3 ;  /* 0x000000ffff097224 */ /* 0x000fe400078e0003 */
[----:B0-----:R-:W-:Y:S02]  /*2ec40*/  IMAD.MOV.U32 R10, RZ, RZ, R2 ;  /* 0x000000ffff0a7224 */ /* 0x001fe400078e0002 */
[----:B---3--:R-:W-:-:S07]  /*2ec50*/  IMAD.MOV.U32 R11, RZ, RZ, R0 ;  /* 0x000000ffff0b7224 */ /* 0x008fce00078e0000 */
[----:B--2---:R-:W-:-:S15]  /*2ec60*/  HMMA.16816.F32 R8, R24, R12, R8 ;  /* 0x0000000c1808723c */ /* 0x004fde0000001808 */
[----:B------:R-:W-:-:S04]  /*2ec70*/  NOP ;  /* 0x0000000000007918 */ /* 0x000fc80000000000 */
[----:B------:R0:W-:Y:S04]  /*2ec80*/  STL.64 [R1+0x90], R8 ;  /* 0x0000900801007387 */ /* 0x0001e80000100a00 */
[----:B------:R-:W-:Y:S04]  /*2ec90*/  STL.64 [R1+0x2288], R14 ;  /* 0x0022880e01007387 */ /* 0x000fe80000100a00 */
[----:B------:R-:W1:Y:S01]  /*2eca0*/  LDSM.16.MT88.4 R12, [R28+UR5+0xc300] ;  /* 0x00c300051c0c783b */ /* 0x000e620008004200 */
[----:B------:R-:W-:Y:S02]  /*2ecb0*/  IMAD.MOV.U32 R0, RZ, RZ, R10 ;  /* 0x000000ffff007224 */ /* 0x000fe400078e000a */
[----:B------:R-:W-:-:S02]  /*2ecc0*/  IMAD.MOV.U32 R3, RZ, RZ, R11 ;  /* 0x000000ffff037224 */ /* 0x000fc400078e000b */
[----:B0-----:R-:W-:Y:S03]  /*2ecd0*/  HMMA.16816.F32 R8, R24, R16, R20 ;  /* 0x000000101808723c */ /* 0x001fe60000001814 */
[----:B------:R-:W-:Y:S04]  /*2ece0*/  STL [R1+0x20d4], R3 ;  /* 0x0020d40301007387 */ /* 0x000fe80000100800 */
[----:B------:R-:W-:-:S12]  /*2ecf0*/  STL [R1+0x20d0], R0 ;  /* 0x0020d00001007387 */ /* 0x000fd80000100800 */
[----:B------:R-:W-:Y:S04]  /*2ed00*/  STL.64 [R1+0x80], R8 ;  /* 0x0000800801007387 */ /* 0x000fe80000100a00 */
[----:B-1----:R-:W-:Y:S04]  /*2ed10*/  STL.64 [R1+0x70], R12 ;  /* 0x0000700c01007387 */ /* 0x002fe80000100a00 */
[----:B------:R-:W-:Y:S04]  /*2ed20*/  STL.64 [R1+0x78], R14 ;  /* 0x0000780e01007387 */ /* 0x000fe80000100a00 */
[----:B------:R-:W-:Y:S04]  /*2ed30*/  STL [R1+0x88], R10 ;  /* 0x0000880a01007387 */ /* 0x000fe80000100800 */
[----:B----4-:R-:W-:Y:S04]  /*2ed40*/  STL.64 [R1+0x2280], R18 ;  /* 0x0022801201007387 */ /* 0x010fe80000100a00 */
[----:B------:R-:W2:Y:S04]  /*2ed50*/  LDL.LU R20, [R1+0x220] ;  /* 0x0002200001147983 */ /* 0x000ea80000300800 */
[----:B------:R-:W2:Y:S04]  /*2ed60*/  LDL.LU R21, [R1+0x224] ;  /* 0x0002240001157983 */ /* 0x000ea80000300800 */
[----:B------:R-:W3:Y:S04]  /*2ed70*/  LDL.LU R22, [R1+0x228] ;  /* 0x0002280001167983 */ /* 0x000ee80000300800 */
[----:B------:R-:W3:Y:S04]  /*2ed80*/  LDL.LU R23, [R1+0x22c] ;  /* 0x00022c0001177983 */ /* 0x000ee80000300800 */
[----:B------:R-:W4:Y:S01]  /*2ed90*/  LDL.LU R24, [R1] ;  /* 0x0000000001187983 */ /* 0x000f220000300800 */
[----:B------:R-:W-:-:S02]  /*2eda0*/  IMAD.MOV.U32 R26, RZ, RZ, R7 ;  /* 0x000000ffff1a7224 */ /* 0x000fc400078e0007 */
[----:B------:R-:W-:Y:S02]  /*2edb0*/  IMAD.MOV.U32 R27, RZ, RZ, R29 ;  /* 0x000000ffff1b7224 */ /* 0x000fe400078e001d */
[----:B------:R-:W-:Y:S02]  /*2edc0*/  IMAD.MOV.U32 R25, RZ, RZ, R6 ;  /* 0x000000ffff197224 */ /* 0x000fe400078e0006 */
[----:B------:R-:W2:Y:S04]  /*2edd0*/  LDL.LU R6, [R1+0x22d8] ;  /* 0x0022d80001067983 */ /* 0x000ea80000300800 */
        /* <DEDUP_REMOVED lines=24> */
[----:B------:R-:W2:Y:S04]  /*2ef60*/  LDL.LU R26, [R1+0x18] ;  /* 0x00001800011a7983 */ /* 0x000ea80000300800 */
[----:B------:R-:W2:Y:S04]  /*2ef70*/  LDL.LU R27, [R1+0x1c] ;  /* 0x00001c00011b7983 */ /* 0x000ea80000300800 */
[----:B--2---:R-:W-:Y:S04]  /*2ef80*/  STL.64 [R1+0x2218], R26 ;  /* 0x0022181a01007387 */ /* 0x004fe80000100a00 */
[----:B----4-:R-:W-:Y:S04]  /*2ef90*/  STL.64 [R1+0x2210], R24 ;  /* 0x0022101801007387 */ /* 0x010fe80000100a00 */
[----:B---3--:R-:W-:Y:S04]  /*2efa0*/  STL.64 [R1+0x2188], R22 ;  /* 0x0021881601007387 */ /* 0x008fe80000100a00 */
[----:B------:R0:W-:Y:S04]  /*2efb0*/  STL.64 [R1+0x2180], R20 ;  /* 0x0021801401007387 */ /* 0x0001e80000100a00 */
        /* <DEDUP_REMOVED lines=22> */
[----:B------:R-:W4:Y:S01]  /*2f120*/  LDL.LU R24, [R1+0x20] ;  /* 0x0000200001187983 */ /* 0x000f220000300800 */
        /* <DEDUP_REMOVED lines=30> */
[----:B------:R-:W4:Y:S01]  /*2f310*/  LDL.LU R7, [R1+0x22bc] ;  /* 0x0022bc0001077983 */ /* 0x000f220000300800 */
[----:B------:R-:W-:-:S03]  /*2f320*/  IMAD.MOV.U32 R27, RZ, RZ, R29 ;  /* 0x000000ffff1b7224 */ /* 0x000fc600078e001d */
[----:B------:R-:W4:Y:S04]  /*2f330*/  LDL.LU R29, [R1+0x22b8] ;  /* 0x0022b800011d7983 */ /* 0x000f280000300800 */
[----:B---3--:R-:W-:Y:S04]  /*2f340*/  STL.64 [R1+0x2208], R22 ;  /* 0x0022081601007387 */ /* 0x008fe80000100a00 */
[----:B--2---:R0:W-:Y:S04]  /*2f350*/  STL.64 [R1+0x2200], R20 ;  /* 0x0022001401007387 */ /* 0x0041e80000100a00 */
[----:B0-----:R-:W2:Y:S04]  /*2f360*/  LDL.LU R20, [R1+0x460] ;  /* 0x0004600001147983 */ /* 0x001ea80000300800 */
[----:B------:R-:W2:Y:S01]  /*2f370*/  LDL.LU R21, [R1+0x464] ;  /* 0x0004640001157983 */ /* 0x000ea20000300800 */
[----:B----4-:R-:W-:-:S02]  /*2f380*/  IMAD.MOV.U32 R22, RZ, RZ, R6 ;  /* 0x000000ffff167224 */ /* 0x010fc400078e0006 */
[----:B------:R-:W-:Y:S01]  /*2f390*/  IMAD.MOV.U32 R23, RZ, RZ, R7 ;  /* 0x000000ffff177224 */ /* 0x000fe200078e0007 */
        /* <DEDUP_REMOVED lines=11> */
[----:B------:R-:W3:Y:S01]  /*2f450*/  LDL.LU R9, [R1+0x4f4] ;  /* 0x0004f40001097983 */ /* 0x000ee20000300800 */
[----:B------:R-:W-:-:S03]  /*2f460*/  IMAD.MOV.U32 R2, RZ, RZ, R11 ;  /* 0x000000ffff027224 */ /* 0x000fc600078e000b */
[----:B------:R-:W3:Y:S04]  /*2f470*/  LDL.LU R10, [R1+0x4f8] ;  /* 0x0004f800010a7983 */ /* 0x000ee80000300800 */
[----:B------:R-:W3:Y:S04]  /*2f480*/  LDL.LU R11, [R1+0x4fc] ;  /* 0x0004fc00010b7983 */ /* 0x000ee80000300800 */
[----:B------:R-:W-:Y:S04]  /*2f490*/  STL.64 [R1+0x2228], R22 ;  /* 0x0022281601007387 */ /* 0x000fe80000100a00 */
[----:B--2---:R0:W-:Y:S04]  /*2f4a0*/  STL.64 [R1+0x2220], R20 ;  /* 0x0022201401007387 */ /* 0x0041e80000100a00 */
[----:B0-----:R-:W2:Y:S04]  /*2f4b0*/  LDL.LU R20, [R1+0x470] ;  /* 0x0004700001147983 */ /* 0x001ea80000300800 */
[----:B------:R-:W2:Y:S04]  /*2f4c0*/  LDL.LU R21, [R1+0x474] ;  /* 0x0004740001157983 */ /* 0x000ea80000300800 */
[----:B------:R-:W2:Y:S01]  /*2f4d0*/  LDL.LU R22, [R1+0x478] ;  /* 0x0004780001167983 */ /* 0x000ea20000300800 */
[----:B------:R-:W-:-:S03]  /*2f4e0*/  IMAD.MOV.U32 R23, RZ, RZ, R29 ;  /* 0x000000ffff177224 */ /* 0x000fc600078e001d */
[----:B------:R-:W3:Y:S04]  /*2f4f0*/  LDL.LU R29, [R1+0x22ac] ;  /* 0x0022ac00011d7983 */ /* 0x000ee80000300800 */
[----:B--2---:R-:W-:Y:S04]  /*2f500*/  STL.64 [R1+0x2238], R22 ;  /* 0x0022381601007387 */ /* 0x004fe80000100a00 */
[----:B------:R0:W-:Y:S04]  /*2f510*/  STL.64 [R1+0x2230], R20 ;  /* 0x0022301401007387 */ /* 0x0001e80000100a00 */
[----:B0-----:R-:W2:Y:S04]  /*2f520*/  LDL.LU R20, [R1+0x480] ;  /* 0x0004800001147983 */ /* 0x001ea80000300800 */
[----:B------:R-:W2:Y:S01]  /*2f530*/  LDL.LU R21, [R1+0x484] ;  /* 0x0004840001157983 */ /* 0x000ea20000300800 */
[----:B----4-:R-:W-:-:S02]  /*2f540*/  IMAD.MOV.U32 R22, RZ, RZ, R7 ;  /* 0x000000ffff167224 */ /* 0x010fc400078e0007 */
[----:B---3--:R-:W-:Y:S01]  /*2f550*/  IMAD.MOV.U32 R23, RZ, RZ, R6 ;  /* 0x000000ffff177224 */ /* 0x008fe200078e0006 */
[----:B------:R-:W3:Y:S04]  /*2f560*/  LDL.LU R7, [R1+0x22a8] ;  /* 0x0022a80001077983 */ /* 0x000ee80000300800 */
[----:B------:R-:W4:Y:S04]  /*2f570*/  LDL.LU R6, [R1+0x22a4] ;  /* 0x0022a40001067983 */ /* 0x000f280000300800 */
[----:B------:R-:W-:Y:S04]  /*2f580*/  STL.64 [R1+0x2248], R22 ;  /* 0x0022481601007387 */ /* 0x000fe80000100a00 */
[----:B--2---:R0:W-:Y:S04]  /*2f590*/  STL.64 [R1+0x2240], R20 ;  /* 0x0022401401007387 */ /* 0x0041e80000100a00 */
[----:B0-----:R-:W2:Y:S04]  /*2f5a0*/  LDL.LU R20, [R1+0x490] ;  /* 0x0004900001147983 */ /* 0x001ea80000300800 */
[----:B------:R-:W2:Y:S04]  /*2f5b0*/  LDL.LU R21, [R1+0x494] ;  /* 0x0004940001157983 */ /* 0x000ea80000300800 */
[----:B------:R-:W2:Y:S01]  /*2f5c0*/  LDL.LU R22, [R1+0x498] ;  /* 0x0004980001167983 */ /* 0x000ea20000300800 */
[----:B------:R-:W-:-:S03]  /*2f5d0*/  IMAD.MOV.U32 R23, RZ, RZ, R29 ;  /* 0x000000ffff177224 */ /* 0x000fc600078e001d */
[----:B------:R-:W3:Y:S04]  /*2f5e0*/  LDL.LU R29, [R1+0x22a0] ;  /* 0x0022a000011d7983 */ /* 0x000ee80000300800 */
[----:B--2---:R4:W-:Y:S04]  /*2f5f0*/  STL.64 [R1+0x2258], R22 ;  /* 0x0022581601007387 */ /* 0x0049e80000100a00 */
[----:B------:R0:W-:Y:S01]  /*2f600*/  STL.64 [R1+0x2250], R20 ;  /* 0x0022501401007387 */ /* 0x0001e20000100a00 */
[----:B----4-:R-:W-:-:S03]  /*2f610*/  IMAD.MOV.U32 R22, RZ, RZ, R6 ;  /* 0x000000ffff167224 */ /* 0x010fc600078e0006 */
[----:B0-----:R-:W2:Y:S04]  /*2f620*/  LDL.LU R20, [R1+0x4a0] ;  /* 0x0004a00001147983 */ /* 0x001ea80000300800 */
[----:B------:R-:W2:Y:S04]  /*2f630*/  LDL.LU R21, [R1+0x4a4] ;  /* 0x0004a40001157983 */ /* 0x000ea80000300800 */
[----:B------:R-:W4:Y:S01]  /*2f640*/  LDL.LU R6, [R1+0x229c] ;  /* 0x00229c0001067983 */ /* 0x000f220000300800 */
[----:B---3--:R-:W-:-:S03]  /*2f650*/  IMAD.MOV.U32 R23, RZ, RZ, R7 ;  /* 0x000000ffff177224 */ /* 0x008fc600078e0007 */
[----:B------:R-:W4:Y:S04]  /*2f660*/  LDL.LU R7, [R1+0x2298] ;  /* 0x0022980001077983 */ /* 0x000f280000300800 */
[----:B------:R-:W-:Y:S01]  /*2f670*/  STL.64 [R1+0x2278], R22 ;  /* 0x0022781601007387 */ /* 0x000fe20000100a00 */
[----:B----4-:R-:W-:Y:S03]  /*2f680*/  HMMA.16816.F32 R8, R24, R6, R8 ;  /* 0x000000061808723c */ /* 0x010fe60000001808 */
[----:B--2---:R0:W-:Y:S04]  /*2f690*/  STL.64 [R1+0x2270], R20 ;  /* 0x0022701401007387 */ /* 0x0041e80000100a00 */
[----:B0-----:R-:W2:Y:S04]  /*2f6a0*/  LDL.LU R20, [R1+0x4b0] ;  /* 0x0004b00001147983 */ /* 0x001ea80000300800 */
[----:B------:R-:W2:Y:S04]  /*2f6b0*/  LDL.LU R21, [R1+0x4b4] ;  /* 0x0004b40001157983 */ /* 0x000ea80000300800 */
[----:B------:R-:W2:Y:S04]  /*2f6c0*/  LDL.LU R22, [R1+0x4b8] ;  /* 0x0004b80001167983 */ /* 0x000ea80000300800 */
[----:B------:R-:W-:Y:S04]  /*2f6d0*/  STL [R1+0x20d8], R2 ;  /* 0x0020d80201007387 */ /* 0x000fe80000100800 */
[----:B------:R-:W-:Y:S04]  /*2f6e0*/  STL.64 [R1+0x5e0], R8 ;  /* 0x0005e00801007387 */ /* 0x000fe80000100a00 */
[----:B------:R0:W-:Y:S04]  /*2f6f0*/  STL.64 [R1+0x5e8], R10 ;  /* 0x0005e80a01007387 */ /* 0x0001e80000100a00 */
[----:B0-----:R-:W3:Y:S01]  /*2f700*/  LDL.LU.64 R10, [R1+0x2290] ;  /* 0x00229000010a7983 */ /* 0x001ee20000300a00 */
[----:B------:R-:W-:-:S02]  /*2f710*/  IMAD.MOV.U32 R23, RZ, RZ, R29 ;  /* 0x000000ffff177224 */ /* 0x000fc400078e001d */
[----:B------:R-:W-:-:S05]  /*2f720*/  IMAD.MOV.U32 R29, RZ, RZ, R8 ;  /* 0x000000ffff1d7224 */ /* 0x000fca00078e0008 */
[----:B------:R-:W-:Y:S01]  /*2f730*/  STL [R1+0x1cf8], R29 ;  /* 0x001cf81d01007387 */ /* 0x000fe20000100800 */
[----:B---3--:R-:W-:-:S15]  /*2f740*/  HMMA.16816.F32 R12, R24, R10, R12 ;  /* 0x0000000a180c723c */ /* 0x008fde000000180c */
        /* <DEDUP_REMOVED lines=8> */
[----:B0-----:R-:W2:Y:S02]  /*2f7d0*/  LDL.LU.64 R18, [R1+0x2280] ;  /* 0x0022800001127983 */ /* 0x001ea40000300a00 */
        /* <DEDUP_REMOVED lines=104> */
[----:B------:R-:W2:Y:S04]  /*2fe60*/  LDL.LU.64 R20, [R1+0x2140] ;  /* 0x0021400001147983 */ /* 0x000ea80000300a00 */
[----:B------:R0:W-:Y:S04]  /*2fe70*/  STL.64 [R1+0x2120], R14 ;  /* 0x0021200e01007387 */ /* 0x0001e80000100a00 */
[----:B------:R-:W4:Y:S04]  /*2fe80*/  LDL.LU R12, [R1+0x1e0] ;  /* 0x0001e000010c7983 */ /* 0x000f280000300800 */
[----:B------:R-:W4:Y:S04]  /*2fe90*/  LDL.LU R13, [R1+0x1e4] ;  /* 0x0001e400010d7983 */ /* 0x000f280000300800 */
[----:B0-----:R-:W4:Y:S04]  /*2fea0*/  LDL.LU R14, [R1+0x1e8] ;  /* 0x0001e800010e7983 */ /* 0x001f280000300800 */
[----:B------:R-:W4:Y:S01]  /*2feb0*/  LDL.LU R15, [R1+0x1ec] ;  /* 0x0001ec00010f7983 */ /* 0x000f220000300800 */
[----:B--2---:R-:W-:Y:S03]  /*2fec0*/  HMMA.16816.F32 R24, R24, R18, R20 ;  /* 0x000000121818723c */ /* 0x004fe60000001814 */
[----:B------:R-:W3:Y:S04]  /*2fed0*/  LDL.LU.64 R22, [R1+0x2138] ;  /* 0x0021380001167983 */ /* 0x000ee80000300a00 */
[----:B------:R-:W3:-:S12]  /*2fee0*/  LDL.LU.64 R20, [R1+0x2130] ;  /* 0x0021300001147983 */ /* 0x000ed80000300a00 */
[----:B------:R0:W-:Y:S04]  /*2fef0*/  STL.64 [R1+0x220], R24 ;  /* 0x0002201801007387 */ /* 0x0001e80000100a00 */
[----:B------:R1:W-:Y:S04]  /*2ff00*/  STL.64 [R1+0x228], R26 ;  /* 0x0002281a01007387 */ /* 0x0003e80000100a00 */
[----:B0-----:R-:W2:Y:S04]  /*2ff10*/  LDL.LU R24, [R1+0x60] ;  /* 0x0000600001187983 */ /* 0x001ea80000300800 */
[----:B------:R-:W2:Y:S04]  /*2ff20*/  LDL.LU R25, [R1+0x64] ;  /* 0x0000640001197983 */ /* 0x000ea80000300800 */
[----:B-1----:R-:W2:Y:S04]  /*2ff30*/  LDL.LU R26, [R1+0x68] ;  /* 0x00006800011a7983 */ /* 0x002ea80000300800 */
[----:B------:R-:W2:Y:S01]  /*2ff40*/  LDL.LU R27, [R1+0x6c] ;  /* 0x00006c00011b7983 */ /* 0x000ea20000300800 */
[----:B---3--:R-:W-:-:S15]  /*2ff50*/  HMMA.16816.F32 R8, R20, R6, R8 ;  /* 0x000000061408723c */ /* 0x008fde0000001808 */
[----:B------:R-:W-:-:S04]  /*2ff60*/  NOP ;  /* 0x0000000000007918 */ /* 0x000fc80000000000 */
[----:B------:R-:W-:Y:S04]  /*2ff70*/  STL.64 [R1+0x570], R8 ;  /* 0x0005700801007387 */ /* 0x000fe80000100a00 */
[----:B------:R0:W-:Y:S04]  /*2ff80*/  STL.64 [R1+0x578], R10 ;  /* 0x0005780a01007387 */ /* 0x0001e80000100a00 */
[----:B0-----:R-:W4:Y:S02]  /*2ff90*/  LDL.LU.64 R10, [R1+0x2128] ;  /* 0x00212800010a7983 */ /* 0x001f240000300a00 */
[----:B----4-:R-:W-:-:S15]  /*2ffa0*/  HMMA.16816.F32 R12, R20, R10, R12 ;  /* 0x0000000a140c723c */ /* 0x010fde000000180c */
[----:B------:R-:W-:-:S04]  /*2ffb0*/  NOP ;  /* 0x0000000000007918 */ /* 0x000fc80000000000 */
[----:B------:R-:W-:Y:S04]  /*2ffc0*/  STL.64 [R1+0x480], R12 ;  /* 0x0004800c01007387 */ /* 0x000fe80000100a00 */
[----:B------:R0:W-:Y:S04]  /*2ffd0*/  STL.64 [R1+0x488], R14 ;  /* 0x0004880e01007387 */ /* 0x0001e80000100a00 */
[----:B0-----:R-:W3:Y:S04]  /*2ffe0*/  LDL.LU.64 R14, [R1+0x2120] ;  /* 0x00212000010e7983 */ /* 0x001ee80000300a00 */
[----:B------:R0:W-:Y:S04]  /*2fff0*/  STL.64 [R1+0x2108], R10 ;  /* 0x0021080a01007387 */ /* 0x0001e80000100a00 */
[----:B------:R-:W4:Y:S04]  /*30000*/  LDL.LU R8, [R1+0x1b0] ;  /* 0x0001b00001087983 */ /* 0x000f280000300800 */
[----:B------:R-:W4:Y:S04]  /*30010*/  LDL.LU R9, [R1+0x1b4] ;  /* 0x0001b40001097983 */ /* 0x000f280000300800 */
[----:B0-----:R-:W2:Y:S04]  /*30020*/  LDL.LU R10, [R1+0x1b8] ;  /* 0x0001b800010a7983 */ /* 0x001ea80000300800 */
[----:B------:R-:W2:Y:S04]  /*30030*/  LDL.LU R11, [R1+0x1bc] ;  /* 0x0001bc00010b7983 */ /* 0x000ea80000300800 */
[----:B--2---:R-:W-:Y:S04]  /*30040*/  STL.64 [R1+0x2118], R10 ;  /* 0x0021180a01007387 */ /* 0x004fe80000100a00 */
[----:B----4-:R0:W-:Y:S04]  /*30050*/  STL.64 [R1+0x2110], R8 ;  /* 0x0021100801007387 */ /* 0x0101e80000100a00 */
[----:B0-----:R-:W2:Y:S04]  /*30060*/  LDL.LU R8, [R1+0x1c0] ;  /* 0x0001c00001087983 */ /* 0x001ea80000300800 */
[----:B------:R-:W2:Y:S04]  /*30070*/  LDL.LU R9, [R1+0x1c4] ;  /* 0x0001c40001097983 */ /* 0x000ea80000300800 */
[----:B------:R-:W2:Y:S04]  /*30080*/  LDL.LU R10, [R1+0x1c8] ;  /* 0x0001c800010a7983 */ /* 0x000ea80000300800 */
[----:B------:R-:W2:Y:S04]  /*30090*/  LDL.LU R11, [R1+0x1cc] ;  /* 0x0001cc00010b7983 */ /* 0x000ea80000300800 */
[----:B---3--:R-:W-:Y:S01]  /*300a0*/  STL.64 [R1+0x2100], R14 ;  /* 0x0021000e01007387 */ /* 0x008fe20000100a00 */
[----:B--2---:R-:W-:-:S15]  /*300b0*/  HMMA.16816.F32 R8, R20, R14, R8 ;  /* 0x0000000e1408723c */ /* 0x004fde0000001808 */
[----:B------:R-:W-:-:S04]  /*300c0*/  NOP ;  /* 0x0000000000007918 */ /* 0x000fc80000000000 */
[----:B------:R-:W-:Y:S04]  /*300d0*/  STL.64 [R1+0x1e0], R8 ;  /* 0x0001e00801007387 */ /* 0x000fe80000100a00 */
[----:B------:R0:W-:Y:S04]  /*300e0*/  STL.64 [R1+0x1e8], R10 ;  /* 0x0001e80a01007387 */ /* 0x0001e80000100a00 */
[----:B------:R-:W2:Y:S01]  /*300f0*/  LDL.LU R12, [R1+0x200] ;  /* 0x00020000010c7983 */ /* 0x000ea20000300800 */
[----:B0-----:R-:W-:-:S15]  /*30100*/  HMMA.16816.F32 R8, R20, R18, R24 ;  /* 0x000000121408723c */ /* 0x001fde0000001818 */
[----:B------:R-:W-:-:S04]  /*30110*/  NOP ;  /* 0x0000000000007918 */ /* 0x000fc80000000000 */
[----:B------:R-:W-:Y:S04]  /*30120*/  STL.64 [R1+0x210], R8 ;  /* 0x0002100801007387 */ /* 0x000fe80000100a00 */
[----:B------:R-:W-:Y:S04]  /*30130*/  STL.64 [R1+0x218], R10 ;  /* 0x0002180a01007387 */ /* 0x000fe80000100a00 */
[----:B------:R-:W2:Y:S04]  /*30140*/  LDL.LU R13, [R1+0x204] ;  /* 0x00020400010d7983 */ /* 0x000ea80000300800 */
[----:B------:R-:W2:Y:S04]  /*30150*/  LDL.LU R14, [R1+0x208] ;  /* 0x00020800010e7983 */ /* 0x000ea80000300800 */
[----:B------:R-:W2:Y:S04]  /*30160*/  LDL.LU R15, [R1+0x20c] ;  /* 0x00020c00010f7983 */ /* 0x000ea80000300800 */
[----:B------:R-:W3:Y:S04]  /*30170*/  LDL R23, [R1+0x1cf0] ;  /* 0x001cf00001177983 */ /* 0x000ee80000100800 */
[----:B------:R-:W4:Y:S04]  /*30180*/  LDL.LU R24, [R1+0x290] ;  /* 0x0002900001187983 */ /* 0x000f280000300800 */
[----:B------:R-:W4:Y:S04]  /*30190*/  LDL.LU R25, [R1+0x294] ;  /* 0x0002940001197983 */ /* 0x000f280000300800 */
[----:B------:R-:W2:Y:S04]  /*301a0*/  LDL.LU R26, [R1+0x298] ;  /* 0x00029800011a7983 */ /* 0x000ea80000300800 */
[----:B------:R-:W2:Y:S04]  /*301b0*/  LDL.LU R27, [R1+0x29c] ;  /* 0x00029c00011b7983 */ /* 0x000ea80000300800 */
[----:B------:R-:W0:Y:S02]  /*301c0*/  LDSM.16.MT88.4 R8, [R28+UR5+0xc380] ;  /* 0x00c380051c08783b */ /* 0x000e240008004200 */
[----:B0-----:R-:W-:-:S02]  /*301d0*/  IMAD.MOV.U32 R3, RZ, RZ, R8 ;  /* 0x000000ffff037224 */ /* 0x001fc400078e0008 */
[----:B------:R-:W-:Y:S02]  /*301e0*/  IMAD.MOV.U32 R0, RZ, RZ, R9 ;  /* 0x000000ffff007224 */ /* 0x000fe400078e0009 */
[----:B------:R-:W-:Y:S02]  /*301f0*/  IMAD.MOV.U32 R5, RZ, RZ, R10 ;  /* 0x000000ffff057224 */ /* 0x000fe400078e000a */
[----:B------:R-:W-:Y:S02]  /*30200*/  IMAD.MOV.U32 R4, RZ, RZ, R11 ;  /* 0x000000ffff047224 */ /* 0x000fe400078e000b */
[----:B---3--:R-:W0:Y:S04]  /*30210*/  LDSM.16.MT88.4 R8, [R23+UR5+0xc000] ;  /* 0x00c000051708783b */ /* 0x008e280008004200 */
[----:B--2---:R-:W-:Y:S04]  /*30220*/  STL.64 [R1+0x20f8], R26 ;  /* 0x0020f81a01007387 */ /* 0x004fe80000100a00 */
[----:B----4-:R1:W-:Y:S04]  /*30230*/  STL.64 [R1+0x20f0], R24 ;  /* 0x0020f01801007387 */ /* 0x0103e80000100a00 */
[----:B-1----:R-:W2:Y:S04]  /*30240*/  LDL.LU.64 R24, [R1+0x70] ;  /* 0x0000700001187983 */ /* 0x002ea80000300a00 */
[----:B------:R-:W2:Y:S04]  /*30250*/  LDL.LU.64 R26, [R1+0x78] ;  /* 0x00007800011a7983 */ /* 0x000ea80000300a00 */
[----:B------:R-:W-:Y:S04]  /*30260*/  STL [R1+0x20e8], R4 ;  /* 0x0020e80401007387 */ /* 0x000fe80000100800 */
[----:B------:R-:W-:Y:S04]  /*30270*/  STL [R1+0x20e4], R5 ;  /* 0x0020e40501007387 */ /* 0x000fe80000100800 */
[----:B------:R-:W-:Y:S04]  /*30280*/  STL [R1+0x20e0], R0 ;  /* 0x0020e00001007387 */ /* 0x000fe80000100800 */
[----:B------:R-:W-:Y:S04]  /*30290*/  STL [R1+0x20dc], R3 ;  /* 0x0020dc0301007387 */ /* 0x000fe80000100800 */
[----:B------:R-:W-:Y:S04]  /*302a0*/  STL [R1+0x1cfc], R28 ;  /* 0x001cfc1c01007387 */ /* 0x000fe80000100800 */
[----:B0-----:R-:W-:Y:S04]  /*302b0*/  STL.64 [R1+0x50], R8 ;  /* 0x0000500801007387 */ /* 0x001fe80000100a00 */
[----:B------:R0:W-:Y:S01]  /*302c0*/  STL [R1+0x58], R10 ;  /* 0x0000580a01007387 */ /* 0x0001e20000100800 */
[----:B------:R-:W-:-:S03]  /*302d0*/  IMAD.MOV.U32 R2, RZ, RZ, R11 ;  /* 0x000000ffff027224 */ /* 0x000fc600078e000b */
[----:B0-----:R-:W2:Y:S04]  /*302e0*/  LDL.LU.64 R10, [R1+0x2118] ;  /* 0x00211800010a7983 */ /* 0x001ea80000300a00 */
[----:B------:R-:W2:Y:S04]  /*302f0*/  LDL.LU.64 R8, [R1+0x2110] ;  /* 0x0021100001087983 */ /* 0x000ea80000300a00 */
[----:B------:R-:W-:Y:S01]  /*30300*/  STL [R1+0x20ec], R2 ;  /* 0x0020ec0201007387 */ /* 0x000fe20000100800 */
[----:B--2---:R-:W-:-:S15]  /*30310*/  HMMA.16816.F32 R8, R24, R6, R8 ;  /* 0x000000061808723c */ /* 0x004fde0000001808 */
[----:B------:R-:W-:-:S04]  /*30320*/  NOP ;  /* 0x0000000000007918 */ /* 0x000fc80000000000 */
[----:B------:R-:W-:Y:S04]  /*30330*/  STL.64 [R1+0x560], R8 ;  /* 0x0005600801007387 */ /* 0x000fe80000100a00 */
[----:B------:R-:W-:Y:S04]  /*30340*/  STL.64 [R1+0x568], R10 ;  /* 0x0005680a01007387 */ /* 0x000fe80000100a00 */
[----:B------:R-:W0:Y:S02]  /*30350*/  LDSM.16.MT88.4 R8, [R23+UR5+0xc080] ;  /* 0x00c080051708783b */ /* 0x000e240008004200 */
[----:B0-----:R-:W-:-:S02]  /*30360*/  IMAD.MOV.U32 R4, RZ, RZ, R8 ;  /* 0x000000ffff047224 */ /* 0x001fc400078e0008 */
[----:B------:R-:W-:Y:S02]  /*30370*/  IMAD.MOV.U32 R5, RZ, RZ, R9 ;  /* 0x000000ffff057224 */ /* 0x000fe400078e0009 */
[----:B------:R-:W-:Y:S02]  /*30380*/  IMAD.MOV.U32 R0, RZ, RZ, R10 ;  /* 0x000000ffff007224 */ /* 0x000fe400078e000a */
[----:B------:R-:W-:Y:S02]  /*30390*/  IMAD.MOV.U32 R3, RZ, RZ, R11 ;  /* 0x000000ffff037224 */ /* 0x000fe400078e000b */
[----:B------:R-:W0:Y:S02]  /*303a0*/  LDSM.16.MT88.4 R8, [R23+UR5+0xc100] ;  /* 0x00c100051708783b */ /* 0x000e240008004200 */
[----:B0-----:R-:W-:Y:S02]  /*303b0*/  IMAD.MOV.U32 R21, RZ, RZ, R10 ;  /* 0x000000ffff157224 */ /* 0x001fe400078e000a */
[----:B------:R-:W-:-:S02]  /*303c0*/  IMAD.MOV.U32 R20, RZ, RZ, R11 ;  /* 0x000000ffff147224 */ /* 0x000fc400078e000b */
[----:B------:R-:W2:Y:S01]  /*303d0*/  LDL.LU.64 R10, [R1+0x2108] ;  /* 0x00210800010a7983 */ /* 0x000ea20000300a00 */
[----:B------:R-:W-:Y:S02]  /*303e0*/  IMAD.MOV.U32 R29, RZ, RZ, R24 ;  /* 0x000000ffff1d7224 */ /* 0x000fe400078e0018 */
[----:B------:R-:W-:Y:S02]  /*303f0*/  IMAD.MOV.U32 R28, RZ, RZ, R25 ;  /* 0x000000ffff1c7224 */ /* 0x000fe400078e0019 */
[----:B------:R-:W-:Y:S02]  /*30400*/  IMAD.MOV.U32 R17, RZ, RZ, R26 ;  /* 0x000000ffff117224 */ /* 0x000fe400078e001a */
[----:B------:R-:W-:Y:S02]  /*30410*/  IMAD.MOV.U32 R16, RZ, RZ, R27 ;  /* 0x000000ffff107224 */ /* 0x000fe400078e001b */
[----:B------:R-:W-:Y:S02]  /*30420*/  IMAD.MOV.U32 R2, RZ, RZ, R8 ;  /* 0x000000ffff027224 */ /* 0x000fe400078e0008 */
[----:B------:R-:W-:Y:S01]  /*30430*/  IMAD.MOV.U32 R22, RZ, RZ, R9 ;  /* 0x000000ffff167224 */ /* 0x000fe200078e0009 */
[----:B--2---:R-:W-:Y:S01]  /*30440*/  HMMA.16816.F32 R12, R24, R10, R12 ;  /* 0x0000000a180c723c */ /* 0x004fe2000000180c */
[----:B------:R-:W0:-:S15]  /*30450*/  LDSM.16.MT88.4 R24, [R23+UR5+0xc180] ;  /* 0x00c180051718783b */ /* 0x000e1e0008004200 */
[----:B------:R-:W-:-:S03]  /*30460*/  NOP ;  /* 0x0000000000007918 */ /* 0x000fc60000000000 */
[----:B------:R-:W-:Y:S04]  /*30470*/  STL.64 [R1+0x440], R12 ;  /* 0x0004400c01007387 */ /* 0x000fe80000100a00 */
[----:B------:R1:W-:Y:S04]  /*30480*/  STL.64 [R1+0x448], R14 ;  /* 0x0004480e01007387 */ /* 0x0003e80000100a00 */
[----:B-1----:R-:W2:Y:S04]  /*30490*/  LDL.LU.64 R14, [R1+0x2100] ;  /* 0x00210000010e7983 */ /* 0x002ea80000300a00 */
[----:B0-----:R-:W-:Y:S04]  /*304a0*/  STL.64 [R1+0x20], R24 ;  /* 0x0000201801007387 */ /* 0x001fe80000100a00 */
[----:B------:R-:W-:Y:S04]  /*304b0*/  STL.64 [R1+0x28], R26 ;  /* 0x0000281a01007387 */ /* 0x000fe80000100a00 */
[----:B------:R-:W0:Y:S02]  /*304c0*/  LDSM.16.MT88.4 R24, [R23+UR5+0xc200] ;  /* 0x00c200051718783b */ /* 0x000e240008004200 */
[----:B0-----:R-:W-:-:S02]  /*304d0*/  IMAD.MOV.U32 R9, RZ, RZ, R26 ;  /* 0x000000ffff097224 */ /* 0x001fc400078e001a */
[----:B------:R-:W-:Y:S02]  /*304e0*/  IMAD.MOV.U32 R8, RZ, RZ, R27 ;  /* 0x000000ffff087224 */ /* 0x000fe400078e001b */
[----:B------:R-:W-:Y:S02]  /*304f0*/  IMAD.MOV.U32 R13, RZ, RZ, R24 ;  /* 0x000000ffff0d7224 */ /* 0x000fe400078e0018 */
[----:B------:R-:W-:Y:S01]  /*30500*/  IMAD.MOV.U32 R12, RZ, RZ, R25 ;  /* 0x000000ffff0c7224 */ /* 0x000fe200078e0019 */
[----:B------:R-:W3:Y:S04]  /*30510*/  LDL.LU.64 R26, [R1+0x20f8] ;  /* 0x0020f800011a7983 */ /* 0x000ee80000300a00 */
[----:B------:R-:W3:Y:S04]  /*30520*/  LDL.LU.64 R24, [R1+0x20f0] ;  /* 0x0020f00001187983 */ /* 0x000ee80000300a00 */
[----:B------:R0:W-:Y:S04]  /*30530*/  STL.64 [R1+0x20c8], R10 ;  /* 0x0020c80a01007387 */ /* 0x0001e80000100a00 */
[----:B------:R1:W-:Y:S01]  /*30540*/  STL.64 [R1+0x20c0], R8 ;  /* 0x0020c00801007387 */ /* 0x0003e20000100a00 */
[----:B0-----:R-:W-:-:S02]  /*30550*/  IMAD.MOV.U32 R10, RZ, RZ, R17 ;  /* 0x000000ffff0a7224 */ /* 0x001fc400078e0011 */
[----:B-1----:R-:W-:Y:S02]  /*30560*/  IMAD.MOV.U32 R8, RZ, RZ, R29 ;  /* 0x000000ffff087224 */ /* 0x002fe400078e001d */
[----:B------:R-:W-:Y:S02]  /*30570*/  IMAD.MOV.U32 R9, RZ, RZ, R28 ;  /* 0x000000ffff097224 */ /* 0x000fe400078e001c */
[----:B------:R-:W-:Y:S01]  /*30580*/  IMAD.MOV.U32 R11, RZ, RZ, R16 ;  /* 0x000000ffff0b7224 */ /* 0x000fe200078e0010 */
[----:B--2---:R-:W-:Y:S04]  /*30590*/  STL.64 [R1+0x20b8], R14 ;  /* 0x0020b80e01007387 */ /* 0x004fe80000100a00 */
[----:B------:R0:W-:Y:S02]  /*305a0*/  STL.64 [R1+0x20b0], R12 ;  /* 0x0020b00c01007387 */ /* 0x0001e40000100a00 */
[----:B---3--:R-:W-:-:S15]  /*305b0*/  HMMA.16816.F32 R24, R8, R14, R24 ;  /* 0x0000000e0818723c */ /* 0x008fde0000001818 */
[----:B------:R-:W-:-:S04]  /*305c0*/  NOP ;  /* 0x0000000000007918 */ /* 0x000fc80000000000 */
        /* <DEDUP_REMOVED lines=8> */
[----:B------:R-:W-:Y:S02]  /*30650*/  IMAD.MOV.U32 R28, RZ, RZ, R25 ;  /* 0x000000ffff1c7224 */ /* 0x000fe400078e0019 */
[----:B------:R-:W-:Y:S02]  /*30660*/  IMAD.MOV.U32 R17, RZ, RZ, R26 ;  /* 0x000000ffff117224 */ /* 0x000fe400078e001a */
[----:B------:R-:W-:Y:S02]  /*30670*/  IMAD.MOV.U32 R16, RZ, RZ, R27 ;  /* 0x000000ffff107224 */ /* 0x000fe400078e001b */
[----:B------:R-:W0:Y:S04]  /*30680*/  LDSM.16.MT88.4 R24, [R23+UR5+0xc300] ;  /* 0x00c300051718783b */ /* 0x000e280008004200 */
[----:B0-----:R-:W-:Y:S04]  /*30690*/  STL.64 [R1+0x1ed0], R26 ;  /* 0x001ed01a01007387 */ /* 0x001fe80000100a00 */
[----:B------:R0:W-:Y:S04]  /*306a0*/  STL.64 [R1+0x1ec8], R24 ;  /* 0x001ec81801007387 */ /* 0x0001e80000100a00 */
[----:B0-----:R-:W3:Y:S04]  /*306b0*/  LDL.LU R24, [R1+0x1a0] ;  /* 0x0001a00001187983 */ /* 0x001ee80000300800 */
[----:B------:R-:W3:Y:S04]  /*306c0*/  LDL.LU R25, [R1+0x1a4] ;  /* 0x0001a40001197983 */ /* 0x000ee80000300800 */
[----:B------:R-:W4:Y:S04]  /*306d0*/  LDL.LU R26, [R1+0x1a8] ;  /* 0x0001a800011a7983 */ /* 0x000f280000300800 */
[----:B------:R-:W4:Y:S04]  /*306e0*/  LDL.LU R27, [R1+0x1ac] ;  /* 0x0001ac00011b7983 */ /* 0x000f280000300800 */
[----:B----4-:R-:W-:Y:S04]  /*306f0*/  STL.64 [R1+0x1f88], R26 ;  /* 0x001f881a01007387 */ /* 0x010fe80000100a00 */
[----:B---3--:R0:W-:Y:S04]  /*30700*/  STL.64 [R1+0x1f80], R24 ;  /* 0x001f801801007387 */ /* 0x0081e80000100a00 */
[----:B0-----:R-:W3:Y:S04]  /*30710*/  LDL.LU R24, [R1+0x1d0] ;  /* 0x0001d00001187983 */ /* 0x001ee80000300800 */
[----:B------:R-:W3:Y:S04]  /*30720*/  LDL.LU R25, [R1+0x1d4] ;  /* 0x0001d40001197983 */ /* 0x000ee80000300800 */
[----:B------:R-:W4:Y:S04]  /*30730*/  LDL.LU R26, [R1+0x1d8] ;  /* 0x0001d800011a7983 */ /* 0x000f280000300800 */
[----:B------:R-:W4:Y:S01]  /*30740*/  LDL.LU R27, [R1+0x1dc] ;  /* 0x0001dc00011b7983 */ /* 0x000f220000300800 */
[----:B--2---:R-:W-:Y:S03]  /*30750*/  HMMA.16816.F32 R8, R8, R18, R12 ;  /* 0x000000120808723c */ /* 0x004fe6000000180c */
[----:B----4-:R0:W-:Y:S04]  /*30760*/  STL.64 [R1+0x1f98], R26 ;  /* 0x001f981a01007387 */ /* 0x0101e80000100a00 */
[----:B---3--:R1:W-:Y:S01]  /*30770*/  STL.64 [R1+0x1f90], R24 ;  /* 0x001f901801007387 */ /* 0x0083e20000100a00 */
[----:B0-----:R-:W-:-:S02]  /*30780*/  IMAD.MOV.U32 R26, RZ, RZ, R21 ;  /* 0x000000ffff1a7224 */ /* 0x001fc400078e0015 */
[----:B-1----:R-:W-:Y:S02]  /*30790*/  IMAD.MOV.U32 R25, RZ, RZ, R22 ;  /* 0x000000ffff197224 */ /* 0x002fe400078e0016 */
[----:B------:R-:W-:Y:S02]  /*307a0*/  IMAD.MOV.U32 R27, RZ, RZ, R20 ;  /* 0x000000ffff1b7224 */ /* 0x000fe400078e0014 */
[----:B------:R-:W0:Y:S01]  /*307b0*/  LDSM.16.MT88.4 R20, [R23+UR5+0xc380] ;  /* 0x00c380051714783b */ /* 0x000e220008004200 */
[----:B------:R-:W-:-:S03]  /*307c0*/  IMAD.MOV.U32 R24, RZ, RZ, R2 ;  /* 0x000000ffff187224 */ /* 0x000fc600078e0002 */
[----:B------:R-:W2:Y:S04]  /*307d0*/  LDL.LU R2, [R1+0x20ec] ;  /* 0x0020ec0001027983 */ /* 0x000ea80000300800 */
[----:B------:R1:W-:Y:S04]  /*307e0*/  STL.64 [R1+0x1fe8], R26 ;  /* 0x001fe81a01007387 */ /* 0x0003e80000100a00 */
[----:B------:R3:W-:Y:S04]  /*307f0*/  STL.64 [R1+0x1fe0], R24 ;  /* 0x001fe01801007387 */ /* 0x0007e80000100a00 */
[----:B------:R-:W-:Y:S04]  /*30800*/  STL.64 [R1+0x20a8], R18 ;  /* 0x0020a81201007387 */ /* 0x000fe80000100a00 */
[----:B------:R-:W-:Y:S04]  /*30810*/  STL.64 [R1+0x20a0], R16 ;  /* 0x0020a01001007387 */ /* 0x000fe80000100a00 */
[----:B------:R-:W-:Y:S04]  /*30820*/  STL.64 [R1+0x200], R8 ;  /* 0x0002000801007387 */ /* 0x000fe80000100a00 */
[----:B------:R-:W-:Y:S01]  /*30830*/  STL.64 [R1+0x208], R10 ;  /* 0x0002080a01007387 */ /* 0x000fe20000100a00 */
[----:B-1----:R-:W-:-:S02]  /*30840*/  IMAD.MOV.U32 R26, RZ, RZ, R0 ;  /* 0x000000ffff1a7224 */ /* 0x002fc400078e0000 */
[----:B------:R-:W-:Y:S02]  /*30850*/  IMAD.MOV.U32 R27, RZ, RZ, R3 ;  /* 0x000000ffff1b7224 */ /* 0x000fe400078e0003 */
[----:B---3--:R-:W-:Y:S02]  /*30860*/  IMAD.MOV.U32 R24, RZ, RZ, R4 ;  /* 0x000000ffff187224 */ /* 0x008fe400078e0004 */
[----:B------:R-:W-:Y:S01]  /*30870*/  IMAD.MOV.U32 R25, RZ, RZ, R5 ;  /* 0x000000ffff197224 */ /* 0x000fe200078e0005 */
[----:B------:R-:W3:Y:S04]  /*30880*/  LDL.LU R4, [R1+0x20e8] ;  /* 0x0020e80001047983 */ /* 0x000ee80000300800 */
[----:B------:R-:W4:Y:S04]  /*30890*/  LDL.LU R5, [R1+0x20e4] ;  /* 0x0020e40001057983 */ /* 0x000f280000300800 */
[----:B------:R-:W2:Y:S04]  /*308a0*/  LDL.LU R0, [R1+0x20e0] ;  /* 0x0020e00001007983 */ /* 0x000ea80000300800 */
[----:B------:R-:W2:Y:S04]  /*308b0*/  LDL.LU R3, [R1+0x20dc] ;  /* 0x0020dc0001037983 */ /* 0x000ea80000300800 */
[----:B------:R-:W-:Y:S04]  /*308c0*/  STL.64 [R1+0x2038], R26 ;  /* 0x0020381a01007387 */ /* 0x000fe80000100a00 */
[----:B------:R-:W-:Y:S04]  /*308d0*/  STL.64 [R1+0x2030], R24 ;  /* 0x0020301801007387 */ /* 0x000fe80000100a00 */
[----:B0-----:R-:W-:Y:S04]  /*308e0*/  STL.64 [R1+0x1e90], R22 ;  /* 0x001e901601007387 */ /* 0x001fe80000100a00 */
[----:B------:R0:W-:Y:S04]  /*308f0*/  STL.64 [R1+0x1e88], R20 ;  /* 0x001e881401007387 */ /* 0x0001e80000100a00 */
[----:B0-----:R-:W2:Y:S04]  /*30900*/  LDL.LU.64 R20, [R1+0x20] ;  /* 0x0000200001147983 */ /* 0x001ea80000300a00 */
[----:B------:R-:W2:Y:S04]  /*30910*/  LDL.LU.64 R22, [R1+0x28] ;  /* 0x0000280001167983 */ /* 0x000ea80000300a00 */
        /* <DEDUP_REMOVED lines=18> */
[----:B------:R-:W2:Y:S04]  /*30a40*/  LDL.LU R24, [R1+0x50] ;  /* 0x0000500001187983 */ /* 0x000ea80000300800 */
[----:B------:R-:W2:Y:S04]  /*30a50*/  LDL.LU R25, [R1+0x54] ;  /* 0x0000540001197983 */ /* 0x000ea80000300800 */
[----:B------:R-:W2:Y:S01]  /*30a60*/  LDL.LU R26, [R1+0x58] ;  /* 0x00005800011a7983 */ /* 0x000ea20000300800 */
[----:B------:R-:W-:-:S03]  /*30a70*/  IMAD.MOV.U32 R27, RZ, RZ, R2 ;  /* 0x000000ffff1b7224 */ /* 0x000fc600078e0002 */
[----:B------:R-:W3:Y:S04]  /*30a80*/  LDL.LU R2, [R1+0x20d8] ;  /* 0x0020d80001027983 */ /* 0x000ee80000300800 */
[----:B--2---:R-:W-:Y:S04]  /*30a90*/  STL.64 [R1+0x2088], R26 ;  /* 0x0020881a01007387 */ /* 0x004fe80000100a00 */
[----:B------:R-:W-:Y:S04]  /*30aa0*/  STL.64 [R1+0x2080], R24 ;  /* 0x0020801801007387 */ /* 0x000fe80000100a00 */
[----:B------:R-:W-:Y:S04]  /*30ab0*/  STL.64 [R1+0x1fd8], R22 ;  /* 0x001fd81601007387 */ /* 0x000fe80000100a00 */
        /* <DEDUP_REMOVED lines=24> */
[----:B------:R-:W-:Y:S01]  /*30c40*/  IMAD.MOV.U32 R25, RZ, RZ, R0 ;  /* 0x000000ffff197224 */ /* 0x000fe200078e0000 */
[----:B------:R-:W3:Y:S04]  /*30c50*/  LDL.LU R3, [R1+0x20d4] ;  /* 0x0020d40001037983 */ /* 0x000ee80000300800 */
[----:B------:R-:W3:Y:S04]  /*30c60*/  LDL.LU R0, [R1+0x20d0] ;  /* 0x0020d00001007983 */ /* 0x000ee80000300800 */
[----:B--2---:R-:W-:Y:S04]  /*30c70*/  STL.64 [R1+0x2028], R22 ;  /* 0x0020281601007387 */ /* 0x004fe80000100a00 */
[----:B------:R0:W-:Y:S04]  /*30c80*/  STL.64 [R1+0x2020], R20 ;  /* 0x0020201401007387 */ /* 0x0001e80000100a00 */
        /* <DEDUP_REMOVED lines=34> */
[----:B----4-:R-:W-:-:S02]  /*30eb0*/  IMAD.MOV.U32 R26, RZ, RZ, R5 ;  /* 0x000000ffff1a7224 */ /* 0x010fc400078e0005 */
[----:B---3--:R-:W-:Y:S01]  /*30ec0*/  IMAD.MOV.U32 R27, RZ, RZ, R4 ;  /* 0x000000ffff1b7224 */ /* 0x008fe200078e0004 */
[----:B--2---:R-:W-:Y:S04]  /*30ed0*/  STL.64 [R1+0x2078], R22 ;  /* 0x0020781601007387 */ /* 0x004fe80000100a00 */
[----:B------:R0:W-:Y:S04]  /*30ee0*/  STL.64 [R1+0x2070], R20 ;  /* 0x0020701401007387 */ /* 0x0001e80000100a00 */
[----:B0-----:R-:W2:Y:S04]  /*30ef0*/  LDL.LU R20, [R1+0x330] ;  /* 0x0003300001147983 */ /* 0x001ea80000300800 */
[----:B------:R-:W2:Y:S04]  /*30f00*/  LDL.LU R21, [R1+0x334] ;  /* 0x0003340001157983 */ /* 0x000ea80000300800 */
[----:B------:R-:W3:Y:S04]  /*30f10*/  LDL.LU R22, [R1+0x338] ;  /* 0x0003380001167983 */ /* 0x000ee80000300800 */
[----:B------:R-:W3:Y:S01]  /*30f20*/  LDL.LU R23, [R1+0x33c] ;  /* 0x00033c0001177983 */ /* 0x000ee20000300800 */
[C---:B------:R-:W-:Y:S03]  /*30f30*/  HMMA.16816.F32 R8, R24.reuse, R6, R8 ;  /* 0x000000061808723c */ /* 0x040fe60000001808 */
        /* <DEDUP_REMOVED lines=9> */
[----:B------:R-:W4:Y:S01]  /*30fd0*/  LDL.LU.64 R8, [R1+0x20c0] ;  /* 0x0020c00001087983 */ /* 0x000f220000300a00 */
[----:B---3--:R-:W-:-:S15]  /*30fe0*/  HMMA.16816.F32 R12, R24, R10, R12 ;  /* 0x0000000a180c723c */ /* 0x008fde000000180c */
[----:B------:R-:W-:-:S04]  /*30ff0*/  NOP ;  /* 0x0000000000007918 */ /* 0x000fc80000000000 */
[----:B------:R-:W-:Y:S04]  /*31000*/  STL.64 [R1+0x430], R12 ;  /* 0x0004300c01007387 */ /* 0x000fe80000100a00 */
[----:B------:R0:W-:Y:S04]  /*31010*/  STL.64 [R1+0x438], R14 ;  /* 0x0004380e01007387 */ /* 0x0001e80000100a00 */
[----:B0-----:R-:W3:Y:S04]  /*31020*/  LDL.LU.64 R14, [R1+0x20b8] ;  /* 0x0020b800010e7983 */ /* 0x001ee80000300a00 */
[----:B------:R-:W2:Y:S01]  /*31030*/  LDL.LU.64 R12, [R1+0x20b0] ;  /* 0x0020b000010c7983 */ /* 0x000ea20000300a00 */
[----:B---3--:R-:W-:-:S15]  /*31040*/  HMMA.16816.F32 R16, R24, R14, R16 ;  /* 0x0000000e1810723c */ /* 0x008fde0000001810 */
[----:B------:R-:W-:-:S04]  /*31050*/  NOP ;  /* 0x0000000000007918 */ /* 0x000fc80000000000 */
[----:B------:R-:W-:Y:S04]  /*31060*/  STL.64 [R1+0x2f0], R16 ;  /* 0x0002f01001007387 */ /* 0x000fe80000100a00 */
[----:B------:R0:W-:Y:S04]  /*31070*/  STL.64 [R1+0x2f8], R18 ;  /* 0x0002f81201007387 */ /* 0x0001e80000100a00 */
[----:B0-----:R-:W2:Y:S04]  /*31080*/  LDL.LU.64 R18, [R1+0x20a8] ;  /* 0x0020a80001127983 */ /* 0x001ea80000300a00 */
[----:B------:R-:W3:Y:S01]  /*31090*/  LDL.LU.64 R16, [R1+0x20a0] ;  /* 0x0020a00001107983 */ /* 0x000ee20000300a00 */
[----:B--2---:R-:W-:Y:S03]  /*310a0*/  HMMA.16816.F32 R24, R24, R18, R20 ;  /* 0x000000121818723c */ /* 0x004fe60000001814 */
[----:B------:R-:W2:Y:S04]  /*310b0*/  LDL.LU.64 R22, [R1+0x2098] ;  /* 0x0020980001167983 */ /* 0x000ea80000300a00 */
[----:B------:R-:W2:-:S12]  /*310c0*/  LDL.LU.64 R20, [R1+0x2090] ;  /* 0x0020900001147983 */ /* 0x000e980000300a00 */
        /* <DEDUP_REMOVED lines=78> */
[----:B------:R-:W2:Y:S04]  /*315b0*/  LDL.LU.64 R24, [R1+0x1f90] ;  /* 0x001f900001187983 */ /* 0x000ea80000300a00 */
[----:B------:R-:W-:Y:S01]  /*315c0*/  STL.64 [R1+0x1f78], R18 ;  /* 0x001f781201007387 */ /* 0x000fe20000100a00 */
        /* <DEDUP_REMOVED lines=8> */
[----:B------:R0:W-:Y:S01]  /*31650*/  STL.64 [R1+0x1f60], R6 ;  /* 0x001f600601007387 */ /* 0x0001e20000100a00 */
[----:B------:R-:W-:Y:S02]  /*31660*/  IMAD.MOV.U32 R4, RZ, RZ, R20 ;  /* 0x000000ffff047224 */ /* 0x000fe400078e0014 */
[----:B------:R-:W-:Y:S02]  /*31670*/  IMAD.MOV.U32 R5, RZ, RZ, R21 ;  /* 0x000000ffff057224 */ /* 0x000fe400078e0015 */
[----:B0-----:R-:W-:Y:S02]  /*31680*/  IMAD.MOV.U32 R6, RZ, RZ, R19 ;  /* 0x000000ffff067224 */ /* 0x001fe400078e0013 */
[----:B------:R-:W-:Y:S01]  /*31690*/  IMAD.MOV.U32 R7, RZ, RZ, R18 ;  /* 0x000000ffff077224 */ /* 0x000fe200078e0012 */
[----:B------:R-:W-:Y:S06]  /*316a0*/  STL.64 [R1+0x1f58], R10 ;  /* 0x001f580a01007387 */ /* 0x000fec0000100a00 */
[----:B--2---:R-:W-:Y:S01]  /*316b0*/  HMMA.16816.F32 R20, R4, R10, R24 ;  /* 0x0000000a0414723c */ /* 0x004fe20000001818 */
[----:B---3--:R-:W-:-:S02]  /*316c0*/  IMAD.MOV.U32 R26, RZ, RZ, R17 ;  /* 0x000000ffff1a7224 */ /* 0x008fc400078e0011 */
[----:B------:R-:W-:Y:S02]  /*316d0*/  IMAD.MOV.U32 R27, RZ, RZ, R16 ;  /* 0x000000ffff1b7224 */ /* 0x000fe400078e0010 */
[----:B------:R-:W-:Y:S02]  /*316e0*/  IMAD.MOV.U32 R24, RZ, RZ, R29 ;  /* 0x000000ffff187224 */ /* 0x000fe400078e001d */
[----:B------:R-:W-:-:S12]  /*316f0*/  IMAD.MOV.U32 R25, RZ, RZ, R28 ;  /* 0x000000ffff197224 */ /* 0x000fd800078e001c */
[----:B------:R0:W-:Y:S04]  /*31700*/  STL.64 [R1+0x490], R20 ;  /* 0x0004901401007387 */ /* 0x0001e80000100a00 */
[----:B------:R1:W-:Y:S04]  /*31710*/  STL.64 [R1+0x498], R22 ;  /* 0x0004981601007387 */ /* 0x0003e80000100a00 */
[----:B------:R-:W-:Y:S04]  /*31720*/  STL.64 [R1+0x1f20], R26 ;  /* 0x001f201a01007387 */ /* 0x000fe80000100a00 */
[----:B------:R-:W-:Y:S04]  /*31730*/  STL.64 [R1+0x1f18], R24 ;  /* 0x001f181801007387 */ /* 0x000fe80000100a00 */
[----:B0-----:R-:W2:Y:S04]  /*31740*/  LDL.LU R20, [R1+0xc0] ;  /* 0x0000c00001147983 */ /* 0x001ea80000300800 */
[----:B------:R-:W2:Y:S04]  /*31750*/  LDL.LU R21, [R1+0xc4] ;  /* 0x0000c40001157983 */ /* 0x000ea80000300800 */
[----:B-1----:R-:W3:Y:S04]  /*31760*/  LDL.LU R22, [R1+0xc8] ;  /* 0x0000c80001167983 */ /* 0x002ee80000300800 */
[----:B------:R-:W3:Y:S04]  /*31770*/  LDL.LU R23, [R1+0xcc] ;  /* 0x0000cc0001177983 */ /* 0x000ee80000300800 */
[----:B---3--:R-:W-:Y:S04]  /*31780*/  STL.64 [R1+0x1ea0], R22 ;  /* 0x001ea01601007387 */ /* 0x008fe80000100a00 */
[----:B--2---:R0:W-:Y:S04]  /*31790*/  STL.64 [R1+0x1e98], R20 ;  /* 0x001e981401007387 */ /* 0x0041e80000100a00 */
[----:B0-----:R-:W2:Y:S04]  /*317a0*/  LDL.LU R20, [R1+0xd0] ;  /* 0x0000d00001147983 */ /* 0x001ea80000300800 */
[----:B------:R-:W2:Y:S04]  /*317b0*/  LDL.LU R21, [R1+0xd4] ;  /* 0x0000d40001157983 */ /* 0x000ea80000300800 */
[----:B------:R-:W3:Y:S04]  /*317c0*/  LDL.LU R22, [R1+0xd8] ;  /* 0x0000d80001167983 */ /* 0x000ee80000300800 */
[----:B------:R-:W3:Y:S01]  /*317d0*/  LDL.LU R23, [R1+0xdc] ;  /* 0x0000dc0001177983 */ /* 0x000ee20000300800 */
[----:B----4-:R-:W-:-:S02]  /*317e0*/  IMAD.MOV.U32 R26, RZ, RZ, R9 ;  /* 0x000000ffff1a7224 */ /* 0x010fc400078e0009 */
[----:B------:R-:W-:Y:S01]  /*317f0*/  IMAD.MOV.U32 R27, RZ, RZ, R8 ;  /* 0x000000ffff1b7224 */ /* 0x000fe200078e0008 */
        /* <DEDUP_REMOVED lines=74> */
[----:B---3--:R-:W-:Y:S02]  /*31ca0*/  HMMA.16816.F32 R4, R4, R18, R24 ;  /* 0x000000120404723c */ /* 0x008fe40000001818 */
[----:B------:R-:W3:Y:S04]  /*31cb0*/  LDL.LU.64 R26, [R1+0x1f70] ;  /* 0x001f7000011a7983 */ /* 0x000ee80000300a00 */
[----:B------:R-:W3:-:S13]  /*31cc0*/  LDL.LU.64 R24, [R1+0x1f68] ;  /* 0x001f680001187983 */ /* 0x000eda0000300a00 */
[----:B------:R-:W-:Y:S04]  /*31cd0*/  STL.64 [R1+0x360], R4 ;  /* 0x0003600401007387 */ /* 0x000fe80000100a00 */
[----:B------:R0:W-:Y:S04]  /*31ce0*/  STL.64 [R1+0x368], R6 ;  /* 0x0003680601007387 */ /* 0x0001e80000100a00 */
[----:B0-----:R-:W3:Y:S02]  /*31cf0*/  LDL.LU.64 R6, [R1+0x1f60] ;  /* 0x001f600001067983 */ /* 0x001ee40000300a00 */
[----:B---3--:R-:W-:-:S15]  /*31d00*/  HMMA.16816.F32 R8, R24, R6, R8 ;  /* 0x000000061808723c */ /* 0x008fde0000001808 */
[----:B------:R-:W-:-:S04]  /*31d10*/  NOP ;  /* 0x0000000000007918 */ /* 0x000fc80000000000 */
[----:B------:R-:W-:Y:S04]  /*31d20*/  STL.64 [R1+0x530], R8 ;  /* 0x0005300801007387 */ /* 0x000fe80000100a00 */
[----:B------:R0:W-:Y:S04]  /*31d30*/  STL.64 [R1+0x538], R10 ;  /* 0x0005380a01007387 */ /* 0x0001e80000100a00 */
[----:B0-----:R-:W2:Y:S04]  /*31d40*/  LDL.LU.64 R10, [R1+0x1f58] ;  /* 0x001f5800010a7983 */ /* 0x001ea80000300a00 */
[----:B------:R-:W3:Y:S04]  /*31d50*/  LDL.LU.64 R4, [R1+0x680] ;  /* 0x0006800001047983 */ /* 0x000ee80000300a00 */
[----:B------:R-:W4:Y:S01]  /*31d60*/  LDL.LU.64 R12, [R1+0x670] ;  /* 0x00067000010c7983 */ /* 0x000f220000300a00 */
        /* <DEDUP_REMOVED lines=25> */
[----:B------:R-:W3:Y:S01]  /*31f00*/  LDL.LU.64 R16, [R1+0x660] ;  /* 0x0006600001107983 */ /* 0x000ee20000300a00 */
        /* <DEDUP_REMOVED lines=19> */
[----:B------:R-:W3:Y:S01]  /*32040*/  LDL.LU.64 R28, [R1+0x658] ;  /* 0x00065800011c7983 */ /* 0x000ee20000300a00 */
[----:B--2---:R-:W-:Y:S03]  /*32050*/  HMMA.16816.F32 R20, R24, R6, R20 ;  /* 0x000000061814723c */ /* 0x004fe60000001814 */
[----:B---3--:R0:W-:Y:S04]  /*32060*/  STL.64 [R1+0x1e60], R28 ;  /* 0x001e601c01007387 */ /* 0x0081e80000100a00 */
[----:B0-----:R-:W2:-:S12]  /*32070*/  LDL.LU.64 R28, [R1+0x678] ;  /* 0x00067800011c7983 */ /* 0x001e980000300a00 */
        /* <DEDUP_REMOVED lines=15> */
[----:B---3--:R-:W-:-:S15]  /*32170*/  HMMA.16816.F32 R20, R24, R14, R20 ;  /* 0x0000000e1814723c */ /* 0x008fde0000001814 */
[----:B------:R-:W-:-:S04]  /*32180*/  NOP ;  /* 0x0000000000007918 */ /* 0x000fc80000000000 */
[----:B------:R-:W-:Y:S04]  /*32190*/  STL.64 [R1+0x400], R20 ;  /* 0x0004001401007387 */ /* 0x000fe80000100a00 */
[----:B------:R0:W-:Y:S04]  /*321a0*/  STL.64 [R1+0x408], R22 ;  /* 0x0004081601007387 */ /* 0x0001e80000100a00 */
[----:B0-----:R-:W3:Y:S04]  /*321b0*/  LDL.LU.64 R22, [R1+0x1ea0] ;  /* 0x001ea00001167983 */ /* 0x001ee80000300a00 */
[----:B------:R-:W3:Y:S04]  /*321c0*/  LDL.LU.64 R20, [R1+0x1e98] ;  /* 0x001e980001147983 */ /* 0x000ee80000300a00 */
[----:B------:R-:W-:Y:S04]  /*321d0*/  STL.64 [R1+0x1e70], R14 ;  /* 0x001e700e01007387 */ /* 0x000fe80000100a00 */
[----:B----4-:R0:W-:Y:S04]  /*321e0*/  STL.64 [R1+0x1e68], R12 ;  /* 0x001e680c01007387 */ /* 0x0101e80000100a00 */
[----:B0-----:R-:W4:Y:S04]  /*321f0*/  LDL.LU R12, [R1+0xa0] ;  /* 0x0000a000010c7983 */ /* 0x001f280000300800 */
[----:B------:R-:W4:Y:S04]  /*32200*/  LDL.LU R13, [R1+0xa4] ;  /* 0x0000a400010d7983 */ /* 0x000f280000300800 */
[----:B------:R-:W4:Y:S04]  /*32210*/  LDL.LU R14, [R1+0xa8] ;  /* 0x0000a800010e7983 */ /* 0x000f280000300800 */
[----:B------:R-:W4:Y:S01]  /*32220*/  LDL.LU R15, [R1+0xac] ;  /* 0x0000ac00010f7983 */ /* 0x000f220000300800 */
[----:B---3--:R-:W-:Y:S03]  /*32230*/  HMMA.16816.F32 R24, R24, R18, R20 ;  /* 0x000000121818723c */ /* 0x008fe60000001814 */
[----:B------:R-:W2:Y:S04]  /*32240*/  LDL.LU.64 R22, [R1+0x1e90] ;  /* 0x001e900001167983 */ /* 0x000ea80000300a00 */
[----:B------:R-:W2:-:S12]  /*32250*/  LDL.LU.64 R20, [R1+0x1e88] ;  /* 0x001e880001147983 */ /* 0x000e980000300a00 */
[----:B------:R-:W-:Y:S04]  /*32260*/  STL.64 [R1+0x1c0], R24 ;  /* 0x0001c01801007387 */ /* 0x000fe80000100a00 */
[----:B------:R-:W-:Y:S04]  /*32270*/  STL.64 [R1+0x1c8], R26 ;  /* 0x0001c81a01007387 */ /* 0x000fe80000100a00 */
[----:B------:R0:W-:Y:S04]  /*32280*/  STL.64 [R1+0x1e48], R18 ;  /* 0x001e481201007387 */ /* 0x0001e80000100a00 */
[----:B0-----:R-:W3:Y:S01]  /*32290*/  LDL.LU.64 R18, [R1+0x650] ;  /* 0x0006500001127983 */ /* 0x001ee20000300a00 */
[----:B------:R-:W-:Y:S01]  /*322a0*/  IMAD.MOV.U32 R26, RZ, RZ, R25 ;  /* 0x000000ffff1a7224 */ /* 0x000fe200078e0019 */
[----:B--2---:R-:W-:Y:S02]  /*322b0*/  HMMA.16816.F32 R8, R20, R6, R8 ;  /* 0x000000061408723c */ /* 0x004fe40000001808 */
[----:B---3--:R0:W-:Y:S04]  /*322c0*/  STL.64 [R1+0x1e58], R18 ;  /* 0x001e581201007387 */ /* 0x0081e80000100a00 */
[----:B------:R1:W-:Y:S01]  /*322d0*/  STL.64 [R1+0x1e50], R16 ;  /* 0x001e501001007387 */ /* 0x0003e20000100a00 */
[----:B0-----:R-:W-:-:S03]  /*322e0*/  IMAD.MOV.U32 R18, RZ, RZ, R0 ;  /* 0x000000ffff127224 */ /* 0x001fc600078e0000 */
[----:B-1----:R-:W2:Y:S04]  /*322f0*/  LDL.LU R16, [R1+0x90] ;  /* 0x0000900001107983 */ /* 0x002ea80000300800 */
[----:B------:R-:W2:Y:S04]  /*32300*/  LDL.LU R17, [R1+0x94] ;  /* 0x0000940001117983 */ /* 0x000ea80000300800 */
[----:B------:R-:W3:Y:S04]  /*32310*/  LDL.LU R0, [R1+0x1e80] ;  /* 0x001e800001007983 */ /* 0x000ee80000300800 */
[----:B------:R0:W-:Y:S04]  /*32320*/  STL [R1+0x1d00], R26 ;  /* 0x001d001a01007387 */ /* 0x0001e80000100800 */
[----:B0-----:R-:W2:Y:S04]  /*32330*/  LDL.LU.64 R26, [R1+0x668] ;  /* 0x00066800011a7983 */ /* 0x001ea80000300a00 */
[----:B------:R-:W-:Y:S04]  /*32340*/  STL.64 [R1+0x500], R8 ;  /* 0x0005000801007387 */ /* 0x000fe80000100a00 */
[----:B------:R0:W-:Y:S04]  /*32350*/  STL.64 [R1+0x508], R10 ;  /* 0x0005080a01007387 */ /* 0x0001e80000100a00 */
[----:B0-----:R-:W4:Y:S04]  /*32360*/  LDL.LU.64 R10, [R1+0x1e78] ;  /* 0x001e7800010a7983 */ /* 0x001f280000300a00 */
[----:B------:R-:W2:Y:S01]  /*32370*/  LDL.LU.64 R6, [R1+0x688] ;  /* 0x0006880001067983 */ /* 0x000ea20000300a00 */
[----:B------:R-:W-:-:S02]  /*32380*/  IMAD.MOV.U32 R19, RZ, RZ, R3 ;  /* 0x000000ffff137224 */ /* 0x000fc400078e0003 */
[----:B------:R-:W0:Y:S01]  /*32390*/  LDC R3, c[0x0][0x3a8] ;  /* 0x0000ea00ff037b82 */ /* 0x000e220000000800 */
[----:B----4-:R-:W-:Y:S01]  /*323a0*/  HMMA.16816.F32 R8, R20, R10, R12 ;  /* 0x0000000a1408723c */ /* 0x010fe2000000180c */
[----:B------:R-:W4:Y:S04]  /*323b0*/  LDL.LU.64 R14, [R1+0x1e70] ;  /* 0x001e7000010e7983 */ /* 0x000f280000300a00 */
[----:B------:R-:W4:Y:S01]  /*323c0*/  LDL.LU.64 R12, [R1+0x1e68] ;  /* 0x001e6800010c7983 */ /* 0x000f220000300a00 */
[----:B0-----:R-:W-:-:S04]  /*323d0*/  IMAD.SHL.U32 R3, R3, 0x40, RZ ;  /* 0x0000004003037824 */ /* 0x001fc800078e00ff */
[----:B------:R-:W-:-:S05]  /*323e0*/  IMAD.SHL.U32 R3, R3, 0x2, RZ ;  /* 0x0000000203037824 */ /* 0x000fca00078e00ff */
[----:B--2---:R-:W-:-:S04]  /*323f0*/  IADD3 R25, P0, PT, R6, R3, RZ ;  /* 0x0000000306197210 */ /* 0x004fc80007f1e0ff */
[----:B------:R0:W-:Y:S04]  /*32400*/  STL.64 [R1+0x450], R8 ;  /* 0x0004500801007387 */ /* 0x0001e80000100a00 */
[----:B------:R1:W-:Y:S01]  /*32410*/  STL.64 [R1+0x458], R10 ;  /* 0x0004580a01007387 */ /* 0x0003e20000100a00 */
[----:B---3--:R-:W-:Y:S01]  /*32420*/  IMAD.X R7, R7, 0x1, R0, P0 ;  /* 0x0000000107077824 */ /* 0x008fe200000e0600 */
[-C--:B0-----:R-:W-:Y:S02]  /*32430*/  IADD3 R8, P1, PT, R4, R3.reuse, RZ ;  /* 0x0000000304087210 */ /* 0x081fe40007f3e0ff */
[----:B------:R-:W-:-:S03]  /*32440*/  IADD3 R9, P2, PT, R28, R3, RZ ;  /* 0x000000031c097210 */ /* 0x000fc60007f5e0ff */
[--C-:B------:R-:W-:Y:S01]  /*32450*/  IMAD.X R4, R5, 0x1, R0.reuse, P1 ;  /* 0x0000000105047824 */ /* 0x100fe200008e0600 */
[-C--:B-1----:R-:W-:Y:S01]  /*32460*/  IADD3 R10, P1, PT, R26, R3.reuse, RZ ;  /* 0x000000031a0a7210 */ /* 0x082fe20007f3e0ff */
[----:B------:R-:W-:Y:S02]  /*32470*/  IMAD.X R5, R29, 0x1, R0, P2 ;  /* 0x000000011d057824 */ /* 0x000fe400010e0600 */
[----:B------:R-:W2:Y:S01]  /*32480*/  LDL.LU.64 R28, [R1+0x1e60] ;  /* 0x001e6000011c7983 */ /* 0x000ea20000300a00 */
[----:B----4-:R-:W-:-:S05]  /*32490*/  IADD3 R11, P0, PT, R12, R3, RZ ;  /* 0x000000030c0b7210 */ /* 0x010fca0007f1e0ff */
[----:B------:R-:W-:Y:S04]  /*324a0*/  STL.64 [R1+0x1e40], R10 ;  /* 0x001e400a01007387 */ /* 0x000fe80000100a00 */
[----:B------:R0:W-:Y:S01]  /*324b0*/  STL.64 [R1+0x1e38], R8 ;  /* 0x001e380801007387 */ /* 0x0001e20000100a00 */
[--C-:B------:R-:W-:Y:S02]  /*324c0*/  IMAD.X R6, R13, 0x1, R0.reuse, P0 ;  /* 0x000000010d067824 */ /* 0x100fe400000e0600 */
[----:B------:R-:W-:Y:S01]  /*324d0*/  HMMA.16816.F32 R12, R20, R14, R16 ;  /* 0x0000000e140c723c */ /* 0x000fe20000001810 */
[----:B0-----:R-:W3:Y:S04]  /*324e0*/  LDL.LU R8, [R1+0x80] ;  /* 0x0000800001087983 */ /* 0x001ee80000300800 */
[----:B------:R-:W3:Y:S04]  /*324f0*/  LDL.LU R9, [R1+0x84] ;  /* 0x0000840001097983 */ /* 0x000ee80000300800 */
[----:B------:R-:W3:Y:S04]  /*32500*/  LDL.LU R10, [R1+0x88] ;  /* 0x00008800010a7983 */ /* 0x000ee80000300800 */
[----:B------:R-:W4:Y:S04]  /*32510*/  LDL.LU.64 R18, [R1+0x1e58] ;  /* 0x001e580001127983 */ /* 0x000f280000300a00 */
[----:B------:R-:W2:Y:S04]  /*32520*/  LDL.LU.64 R16, [R1+0x1e50] ;  /* 0x001e500001107983 */ /* 0x000ea80000300a00 */
[----:B------:R0:W-:Y:S04]  /*32530*/  STL.64 [R1+0x3d0], R12 ;  /* 0x0003d00c01007387 */ /* 0x0001e80000100a00 */
[----:B------:R-:W-:Y:S01]  /*32540*/  STL.64 [R1+0x3d8], R14 ;  /* 0x0003d80e01007387 */ /* 0x000fe20000100a00 */
[----:B0-----:R-:W-:Y:S01]  /*32550*/  IMAD.X R13, R27, 0x1, R0, P1 ;  /* 0x000000011b0d7824 */ /* 0x001fe200008e0600 */
[----:B--2---:R-:W-:-:S05]  /*32560*/  IADD3 R12, P0, PT, R16, R3, RZ ;  /* 0x00000003100c7210 */ /* 0x004fca0007f1e0ff */
[----:B------:R0:W-:Y:S04]  /*32570*/  STL.64 [R1+0x1e30], R12 ;  /* 0x001e300c01007387 */ /* 0x0001e80000100a00 */
[----:B0-----:R-:W2:Y:S01]  /*32580*/  LDL.LU R13, [R1+0xbec] ;  /* 0x000bec00010d7983 */ /* 0x001ea20000300800 */
[-C--:B------:R-:W-:Y:S02]  /*32590*/  IADD3 R14, P1, PT, R28, R3.reuse, RZ ;  /* 0x000000031c0e7210 */ /* 0x080fe40007f3e0ff */
[----:B----4-:R-:W-:Y:S01]  /*325a0*/  IADD3 R15, P2, PT, R18, R3, RZ ;  /* 0x00000003120f7210 */ /* 0x010fe20007f5e0ff */
[--C-:B------:R-:W-:Y:S02]  /*325b0*/  IMAD.X R16, R17, 0x1, R0.reuse, P0 ;  /* 0x0000000111107824 */ /* 0x100fe400000e0600 */
[----:B------:R-:W-:Y:S04]  /*325c0*/  STL [R1+0x1d04], R14 ;  /* 0x001d040e01007387 */ /* 0x000fe80000100800 */
[----:B------:R0:W-:Y:S01]  /*325d0*/  STL [R1+0x1d08], R15 ;  /* 0x001d080f01007387 */ /* 0x0001e20000100800 */
[----:B------:R-:W-:-:S02]  /*325e0*/  IMAD.X R17, R29, 0x1, R0, P1 ;  /* 0x000000011d117824 */ /* 0x000fc400008e0600 */
[----:B------:R-:W-:Y:S01]  /*325f0*/  IMAD.MOV.U32 R11, RZ, RZ, R2 ;  /* 0x000000ffff0b7224 */ /* 0x000fe200078e0002 */
[----:B0-----:R-:W4:Y:S04]  /*32600*/  LDL.LU R15, [R1+0x1894] ;  /* 0x00189400010f7983 */ /* 0x001f280000300800 */
[----:B------:R-:W3:Y:S01]  /*32610*/  LDL.LU R14, [R1+0x18b8] ;  /* 0x0018b800010e7983 */ /* 0x000ee20000300800 */
[----:B------:R-:W-:Y:S02]  /*32620*/  IMAD.X R24, R19, 0x1, R0, P2 ;  /* 0x0000000113187824 */ /* 0x000fe400010e0600 */
[----:B--2---:R-:W-:-:S05]  /*32630*/  VIADD R13, R13, 0x1 ;  /* 0x000000010d0d7836 */ /* 0x004fca0000000000 */
[----:B------:R-:W-:Y:S04]  /*32640*/  STL [R1+0xbec], R13 ;  /* 0x000bec0d01007387 */ /* 0x000fe80000100800 */
[----:B------:R-:W2:Y:S04]  /*32650*/  LDL.LU R26, [R1+0x188c] ;  /* 0x00188c00011a7983 */ /* 0x000ea80000300800 */
[----:B------:R-:W2:Y:S04]  /*32660*/  LDL.LU R28, [R1+0x18b0] ;  /* 0x0018b000011c7983 */ /* 0x000ea80000300800 */
[----:B------:R-:W2:Y:S04]  /*32670*/  LDL.LU R29, [R1+0x1884] ;  /* 0x00188400011d7983 */ /* 0x000ea80000300800 */
[----:B------:R-:W2:Y:S04]  /*32680*/  LDL.LU R2, [R1+0x18a8] ;  /* 0x0018a80001027983 */ /* 0x000ea80000300800 */
[----:B------:R0:W-:Y:S04]  /*32690*/  STL [R1+0x1d0c], R17 ;  /* 0x001d0c1101007387 */ /* 0x0001e80000100800 */
[----:B0-----:R-:W2:Y:S04]  /*326a0*/  LDL.LU R17, [R1+0x18c0] ;  /* 0x0018c00001117983 */ /* 0x001ea80000300800 */
[----:B------:R-:W3:Y:S04]  /*326b0*/  LDL.LU.64 R18, [R1+0x1e48] ;  /* 0x001e480001127983 */ /* 0x000ee80000300a00 */
[----:B------:R0:W-:Y:S04]  /*326c0*/  STL [R1+0x1d10], R24 ;  /* 0x001d101801007387 */ /* 0x0001e80000100800 */
[----:B0-----:R-:W2:Y:S01]  /*326d0*/  LDL.LU R24, [R1+0x189c] ;  /* 0x00189c0001187983 */ /* 0x001ea20000300800 */
[----:B---3--:R-:W-:Y:S03]  /*326e0*/  HMMA.16816.F32 R20, R20, R18, R8 ;  /* 0x000000121414723c */ /* 0x008fe60000001808 */
[----:B------:R-:W3:Y:S04]  /*326f0*/  LDL.LU.64 R10, [R1+0x1e40] ;  /* 0x001e4000010a7983 */ /* 0x000ee80000300a00 */
[----:B------:R-:W2:Y:S01]  /*32700*/  LDL.LU.64 R8, [R1+0x1e38] ;  /* 0x001e380001087983 */ /* 0x000ea20000300a00 */
[----:B------:R-:W-:Y:S01]  /*32710*/  ISETP.NE.U32.AND P0, PT, R13, UR7, PT ;  /* 0x000000070d007c0c */ /* 0x000fe2000bf05070 */
[----:B------:R-:W-:-:S02]  /*32720*/  IMAD.MOV.U32 R12, RZ, RZ, R25 ;  /* 0x000000ffff0c7224 */ /* 0x000fc400078e0019 */
[----:B------:R-:W-:-:S08]  /*32730*/  IMAD.MOV.U32 R13, RZ, RZ, R7 ;  /* 0x000000ffff0d7224 */ /* 0x000fd000078e0007 */
[----:B------:R0:W-:Y:S04]  /*32740*/  STL.64 [R1+0x180], R20 ;  /* 0x0001801401007387 */ /* 0x0001e80000100a00 */
[----:B------:R1:W-:Y:S01]  /*32750*/  STL.64 [R1+0x188], R22 ;  /* 0x0001881601007387 */ /* 0x0003e20000100a00 */
[----:B------:R-:W-:-:S03]  /*32760*/  IMAD.MOV.U32 R27, RZ, RZ, R21 ;  /* 0x000000ffff1b7224 */ /* 0x000fc600078e0015 */
[----:B0-----:R-:W3:Y:S04]  /*32770*/  LDL.LU R20, [R1+0x18b4] ;  /* 0x0018b40001147983 */ /* 0x001ee80000300800 */
[----:B------:R-:W3:Y:S04]  /*32780*/  LDL.LU R21, [R1+0x18d8] ;  /* 0x0018d80001157983 */ /* 0x000ee80000300800 */
[----:B-1----:R-:W3:Y:S04]  /*32790*/  LDL.LU R22, [R1+0x18ac] ;  /* 0x0018ac0001167983 */ /* 0x002ee80000300800 */
[----:B------:R-:W3:Y:S04]  /*327a0*/  LDL.LU R23, [R1+0x18d0] ;  /* 0x0018d00001177983 */ /* 0x000ee80000300800 */
[----:B------:R-:W3:Y:S04]  /*327b0*/  LDL.LU R18, [R1+0x18a4] ;  /* 0x0018a40001127983 */ /* 0x000ee80000300800 */
[----:B------:R-:W4:Y:S04]  /*327c0*/  LDL.LU R19, [R1+0x18c8] ;  /* 0x0018c80001137983 */ /* 0x000f280000300800 */
[----:B------:R0:W-:Y:S04]  /*327d0*/  STL [R1+0x1d14], R27 ;  /* 0x001d141b01007387 */ /* 0x0001e80000100800 */
[----:B0-----:R-:W4:Y:S04]  /*327e0*/  LDL.LU R27, [R1+0x18bc] ;  /* 0x0018bc00011b7983 */ /* 0x001f280000300800 */
[----:B------:R-:W4:Y:S04]  /*327f0*/  LDL.LU R25, [R1+0x18cc] ;  /* 0x0018cc0001197983 */ /* 0x000f280000300800 */
[----:B------:R-:W4:Y:S04]  /*32800*/  LDL.LU R7, [R1+0x18c4] ;  /* 0x0018c40001077983 */ /* 0x000f280000300800 */
[----:B------:R0:W-:Y:S02]  /*32810*/  STL.64 [R1+0x688], R12 ;  /* 0x0006880c01007387 */ /* 0x0001e40000100a00 */
[----:B0-----:R-:W-:-:S02]  /*32820*/  IMAD.MOV.U32 R13, RZ, RZ, R4 ;  /* 0x000000ffff0d7224 */ /* 0x001fc400078e0004 */
[----:B--2---:R-:W-:Y:S02]  /*32830*/  IMAD.MOV.U32 R12, RZ, RZ, R8 ;  /* 0x000000ffff0c7224 */ /* 0x004fe400078e0008 */
[----:B------:R-:W2:Y:S04]  /*32840*/  LDL.LU R8, [R1+0x18dc] ;  /* 0x0018dc0001087983 */ /* 0x000ea80000300800 */
[----:B------:R-:W2:Y:S04]  /*32850*/  LDL.LU R4, [R1+0x18d4] ;  /* 0x0018d40001047983 */ /* 0x000ea80000300800 */
[----:B------:R0:W-:Y:S02]  /*32860*/  STL.64 [R1+0x680], R12 ;  /* 0x0006800c01007387 */ /* 0x0001e40000100a00 */
[----:B0-----:R-:W-:-:S02]  /*32870*/  IMAD.MOV.U32 R12, RZ, RZ, R9 ;  /* 0x000000ffff0c7224 */ /* 0x001fc400078e0009 */
[----:B------:R-:W-:-:S05]  /*32880*/  IMAD.MOV.U32 R13, RZ, RZ, R5 ;  /* 0x000000ffff0d7224 */ /* 0x000fca00078e0005 */
[----:B------:R3:W-:Y:S02]  /*32890*/  STL.64 [R1+0x678], R12 ;  /* 0x0006780c01007387 */ /* 0x0007e40000100a00 */
[----:B---3--:R-:W-:Y:S02]  /*328a0*/  IMAD.MOV.U32 R12, RZ, RZ, R11 ;  /* 0x000000ffff0c7224 */ /* 0x008fe400078e000b */
[----:B------:R-:W-:-:S05]  /*328b0*/  IMAD.MOV.U32 R13, RZ, RZ, R6 ;  /* 0x000000ffff0d7224 */ /* 0x000fca00078e0006 */
[----:B------:R0:W-:Y:S04]  /*328c0*/  STL.64 [R1+0x670], R12 ;  /* 0x0006700c01007387 */ /* 0x0001e80000100a00 */
[----:B0-----:R-:W3:Y:S01]  /*328d0*/  LDL.LU.64 R12, [R1+0x1e30] ;  /* 0x001e3000010c7983 */ /* 0x001ee20000300a00 */
[-C--:B----4-:R-:W-:Y:S02]  /*328e0*/  IADD3 R25, P2, PT, R25, R3.reuse, RZ ;  /* 0x0000000319197210 */ /* 0x090fe40007f5e0ff */
[-C--:B------:R-:W-:Y:S02]  /*328f0*/  IADD3 R7, P3, PT, R7, R3.reuse, RZ ;  /* 0x0000000307077210 */ /* 0x080fe40007f7e0ff */
[-C--:B------:R-:W-:Y:S02]  /*32900*/  IADD3 R27, P4, PT, R27, R3.reuse, RZ ;  /* 0x000000031b1b7210 */ /* 0x080fe40007f9e0ff */
[-C--:B------:R-:W-:Y:S01]  /*32910*/  IADD3 R20, P5, PT, R20, R3.reuse, RZ ;  /* 0x0000000314147210 */ /* 0x080fe20007fbe0ff */
[--C-:B------:R-:W-:Y:S01]  /*32920*/  IMAD.X R19, R19, 0x1, R0.reuse, P2 ;  /* 0x0000000113137824 */ /* 0x100fe200010e0600 */
[-C--:B------:R-:W-:Y:S01]  /*32930*/  IADD3 R24, P2, PT, R24, R3.reuse, RZ ;  /* 0x0000000318187210 */ /* 0x080fe20007f5e0ff */
[--C-:B------:R-:W-:Y:S01]  /*32940*/  IMAD.X R17, R17, 0x1, R0.reuse, P3 ;  /* 0x0000000111117824 */ /* 0x100fe200018e0600 */
[-C--:B------:R-:W-:Y:S01]  /*32950*/  IADD3 R15, P3, PT, R15, R3.reuse, RZ ;  /* 0x000000030f0f7210 */ /* 0x080fe20007f7e0ff */
[--C-:B------:R-:W-:Y:S01]  /*32960*/  IMAD.X R14, R14, 0x1, R0.reuse, P4 ;  /* 0x000000010e0e7824 */ /* 0x100fe200020e0600 */
[-C--:B------:R-:W-:Y:S01]  /*32970*/  IADD3 R26, P4, PT, R26, R3.reuse, RZ ;  /* 0x000000031a1a7210 */ /* 0x080fe20007f9e0ff */
[----:B------:R-:W-:Y:S01]  /*32980*/  IMAD.X R28, R28, 0x1, R0, P5 ;  /* 0x000000011c1c7824 */ /* 0x000fe200028e0600 */
[----:B------:R-:W-:-:S02]  /*32990*/  IADD3 R29, P5, PT, R29, R3, RZ ;  /* 0x000000031d1d7210 */ /* 0x000fc40007fbe0ff */
[-C--:B--2---:R-:W-:Y:S02]  /*329a0*/  IADD3 R8, P6, PT, R8, R3.reuse, RZ ;  /* 0x0000000308087210 */ /* 0x084fe40007fde0ff */
[----:B------:R-:W-:-:S03]  /*329b0*/  IADD3 R4, P1, PT, R4, R3, RZ ;  /* 0x0000000304047210 */ /* 0x000fc60007f3e0ff */
[--C-:B------:R-:W-:Y:S01]  /*329c0*/  IMAD.X R21, R21, 0x1, R0.reuse, P6 ;  /* 0x0000000115157824 */ /* 0x100fe200030e0600 */
[-C--:B------:R-:W-:Y:S01]  /*329d0*/  IADD3 R22, P6, PT, R22, R3.reuse, RZ ;  /* 0x0000000316167210 */ /* 0x080fe20007fde0ff */
[----:B------:R-:W-:Y:S01]  /*329e0*/  IMAD.X R23, R23, 0x1, R0, P1 ;  /* 0x0000000117177824 */ /* 0x000fe200008e0600 */
[----:B------:R-:W-:-:S03]  /*329f0*/  IADD3 R18, P1, PT, R18, R3, RZ ;  /* 0x0000000312127210 */ /* 0x000fc60007f3e0ff */
[----:B------:R-:W-:Y:S02]  /*32a00*/  IMAD.X R2, R2, 0x1, R0, P6 ;  /* 0x0000000102027824 */ /* 0x000fe400030e0600 */
[----:B---3--:R-:W-:-:S05]  /*32a10*/  IMAD.MOV.U32 R11, RZ, RZ, R13 ;  /* 0x000000ffff0b7224 */ /* 0x008fca00078e000d */
[----:B------:R0:W-:Y:S02]  /*32a20*/  STL.64 [R1+0x668], R10 ;  /* 0x0006680a01007387 */ /* 0x0001e40000100a00 */
[----:B0-----:R-:W-:Y:S02]  /*32a30*/  IMAD.MOV.U32 R10, RZ, RZ, R12 ;  /* 0x000000ffff0a7224 */ /* 0x001fe400078e000c */
[----:B------:R-:W-:-:S05]  /*32a40*/  IMAD.MOV.U32 R11, RZ, RZ, R16 ;  /* 0x000000ffff0b7224 */ /* 0x000fca00078e0010 */
[----:B------:R-:W-:Y:S04]  /*32a50*/  STL.64 [R1+0x660], R10 ;  /* 0x0006600a01007387 */ /* 0x000fe80000100a00 */
        /* <DEDUP_REMOVED lines=17> */
[----:B------:R-:W-:Y:S04]  /*32b70*/  STL [R1+0x18b0], R28 ;  /* 0x0018b01c01007387 */ /* 0x000fe80000100800 */
[----:B0-----:R-:W2:Y:S04]  /*32b80*/  LDL.LU R0, [R1+0x187c] ;  /* 0x00187c0001007983 */ /* 0x001ea80000300800 */
[----:B------:R-:W-:Y:S04]  /*32b90*/  STL [R1+0x1884], R29 ;  /* 0x0018841d01007387 */ /* 0x000fe80000100800 */
[----:B------:R-:W3:Y:S04]  /*32ba0*/  LDL.LU R12, [R1+0x186c] ;  /* 0x00186c00010c7983 */ /* 0x000ee80000300800 */
[----:B------:R-:W-:Y:S04]  /*32bb0*/  STL [R1+0x18a8], R2 ;  /* 0x0018a80201007387 */ /* 0x000fe80000100800 */
[----:B---3--:R0:W-:Y:S04]  /*32bc0*/  STL [R1+0x1e24], R12 ;  /* 0x001e240c01007387 */ /* 0x0081e80000100800 */
[----:B0-----:R-:W3:Y:S04]  /*32bd0*/  LDL.LU R12, [R1+0x1874] ;  /* 0x00187400010c7983 */ /* 0x001ee80000300800 */
        /* <DEDUP_REMOVED lines=22> */
[----:B--2---:R-:W-:-:S03]  /*32d40*/  IADD3 R0, P6, PT, R0, R3, RZ ;  /* 0x0000000300007210 */ /* 0x004fc60007fde0ff */
[----:B------:R-:W2:Y:S04]  /*32d50*/  LDL.LU R26, [R1+0x1838] ;  /* 0x00183800011a7983 */ /* 0x000ea80000300800 */
[----:B------:R-:W2:Y:S04]  /*32d60*/  LDL.LU R28, [R1+0x180c] ;  /* 0x00180c00011c7983 */ /* 0x000ea80000300800 */
[----:B------:R-:W2:Y:S04]  /*32d70*/  LDL.LU R29, [R1+0x1830] ;  /* 0x00183000011d7983 */ /* 0x000ea80000300800 */
[----:B------:R-:W2:Y:S04]  /*32d80*/  LDL.LU R2, [R1+0x1804] ;  /* 0x0018040001027983 */ /* 0x000ea80000300800 */
[----:B------:R0:W-:Y:S04]  /*32d90*/  STL [R1+0x187c], R0 ;  /* 0x00187c0001007387 */ /* 0x0001e80000100800 */
[----:B0-----:R-:W2:Y:S04]  /*32da0*/  LDL.LU R0, [R1+0x1e28] ;  /* 0x001e280001007983 */ /* 0x001ea80000300800 */
[----:B------:R-:W2:Y:S02]  /*32db0*/  LDL.LU R3, [R1+0x18a0] ;  /* 0x0018a00001037983 */ /* 0x000ea40000300800 */
[----:B--2---:R-:W-:-:S05]  /*32dc0*/  IMAD.X R3, R3, 0x1, R0, P1 ;  /* 0x0000000103037824 */ /* 0x004fca00008e0600 */
[----:B------:R0:W-:Y:S02]  /*32dd0*/  STL [R1+0x18a0], R3 ;  /* 0x0018a00301007387 */ /* 0x0001e40000100800 */
[----:B0-----:R-:W0:Y:S02]  /*32de0*/  LDC R3, c[0x0][0x3a8] ;  /* 0x0000ea00ff037b82 */ /* 0x001e240000000800 */
[----:B0-----:R-:W-:-:S04]  /*32df0*/  IMAD.SHL.U32 R3, R3, 0x40, RZ ;  /* 0x0000004003037824 */ /* 0x001fc800078e00ff */
[----:B------:R-:W-:-:S05]  /*32e00*/  IMAD.SHL.U32 R3, R3, 0x2, RZ ;  /* 0x0000000203037824 */ /* 0x000fca00078e00ff */
[----:B---3--:R-:W-:-:S05]  /*32e10*/  IADD3 R12, P1, PT, R12, R3, RZ ;  /* 0x000000030c0c7210 */ /* 0x008fca0007f3e0ff */
[----:B------:R0:W-:Y:S04]  /*32e20*/  STL [R1+0x1874], R12 ;  /* 0x0018740c01007387 */ /* 0x0001e80000100800 */
[----:B0-----:R-:W2:Y:S04]  /*32e30*/  LDL.LU R12, [R1+0x1e24] ;  /* 0x001e2400010c7983 */ /* 0x001ea80000300800 */
[----:B------:R-:W3:Y:S01]  /*32e40*/  LDL.LU R3, [R1+0x1898] ;  /* 0x0018980001037983 */ /* 0x000ee20000300800 */
[--C-:B----4-:R-:W-:Y:S02]  /*32e50*/  IMAD.X R16, R16, 0x1, R0.reuse, P3 ;  /* 0x0000000110107824 */ /* 0x110fe400018e0600 */
[----:B------:R-:W-:-:S02]  /*32e60*/  IMAD.X R13, R13, 0x1, R0, P4 ;  /* 0x000000010d0d7824 */ /* 0x000fc400020e0600 */
[--C-:B------:R-:W-:Y:S02]  /*32e70*/  IMAD.X R6, R6, 0x1, R0.reuse, P5 ;  /* 0x0000000106067824 */ /* 0x100fe400028e0600 */
[--C-:B------:R-:W-:Y:S02]  /*32e80*/  IMAD.X R5, R5, 0x1, R0.reuse, P6 ;  /* 0x0000000105057824 */ /* 0x100fe400030e0600 */
[--C-:B------:R-:W-:Y:S02]  /*32e90*/  IMAD.X R4, R4, 0x1, R0.reuse, P1 ;  /* 0x0000000104047824 */ /* 0x100fe400008e0600 */
[----:B---3--:R-:W-:-:S05]  /*32ea0*/  IMAD.X R3, R3, 0x1, R0, P2 ;  /* 0x0000000103037824 */ /* 0x008fca00010e0600 */
[----:B------:R0:W-:Y:S02]  /*32eb0*/  STL [R1+0x1898], R3 ;  /* 0x0018980301007387 */ /* 0x0001e40000100800 */
[----:B0-----:R-:W0:Y:S02]  /*32ec0*/  LDC R3, c[0x0][0x3a8] ;  /* 0x0000ea00ff037b82 */ /* 0x001e240000000800 */
[----:B0-----:R-:W-:-:S04]  /*32ed0*/  IMAD.SHL.U32 R3, R3, 0x40, RZ ;  /* 0x0000004003037824 */ /* 0x001fc800078e00ff */
[----:B------:R-:W-:-:S05]  /*32ee0*/  IMAD.SHL.U32 R3, R3, 0x2, RZ ;  /* 0x0000000203037824 */ /* 0x000fca00078e00ff */
[-C--:B--2---:R-:W-:Y:S02]  /*32ef0*/  IADD3 R12, P2, PT, R12, R3.reuse, RZ ;  /* 0x000000030c0c7210 */ /* 0x084fe40007f5e0ff */
[-C--:B------:R-:W-:Y:S02]  /*32f00*/  IADD3 R10, P3, PT, R10, R3.reuse, RZ ;  /* 0x000000030a0a7210 */ /* 0x080fe40007f7e0ff */
[-C--:B------:R-:W-:Y:S02]  /*32f10*/  IADD3 R11, P4, PT, R11, R3.reuse, RZ ;  /* 0x000000030b0b7210 */ /* 0x080fe40007f9e0ff */
[-C--:B------:R-:W-:Y:S01]  /*32f20*/  IADD3 R9, P5, PT, R9, R3.reuse, RZ ;  /* 0x0000000309097210 */ /* 0x080fe20007fbe0ff */
[----:B------:R0:W-:Y:S04]  /*32f30*/  STL [R1+0x186c], R12 ;  /* 0x00186c0c01007387 */ /* 0x0001e80000100800 */
[----:B------:R-:W-:Y:S04]  /*32f40*/  STL [R1+0x1890], R16 ;  /* 0x0018901001007387 */ /* 0x000fe80000100800 */
[----:B------:R-:W-:Y:S04]  /*32f50*/  STL [R1+0x1864], R10 ;  /* 0x0018640a01007387 */ /* 0x000fe80000100800 */
[----:B------:R-:W-:Y:S01]  /*32f60*/  STL [R1+0x1888], R13 ;  /* 0x0018880d01007387 */ /* 0x000fe20000100800 */
[----:B------:R-:W-:-:S03]  /*32f70*/  IADD3 R8, P6, PT, R8, R3, RZ ;  /* 0x0000000308087210 */ /* 0x000fc60007fde0ff */
[----:B------:R-:W-:Y:S04]  /*32f80*/  STL [R1+0x185c], R11 ;  /* 0x00185c0b01007387 */ /* 0x000fe80000100800 */
[----:B------:R-:W-:Y:S01]  /*32f90*/  STL [R1+0x1880], R6 ;  /* 0x0018800601007387 */ /* 0x000fe20000100800 */
[----:B------:R-:W-:-:S03]  /*32fa0*/  IADD3 R25, P1, PT, R25, R3, RZ ;  /* 0x0000000319197210 */ /* 0x000fc60007f3e0ff */
[----:B------:R-:W-:Y:S01]  /*32fb0*/  STL [R1+0x1854], R9 ;  /* 0x0018540901007387 */ /* 0x000fe20000100800 */
[----:B------:R-:W-:-:S03]  /*32fc0*/  IMAD.X R7, R7, 0x1, R0, P2 ;  /* 0x0000000107077824 */ /* 0x000fc600010e0600 */
        /* <DEDUP_REMOVED lines=24> */
[----:B------:R-:W-:Y:S04]  /*33150*/  STL [R1+0x1848], R24 ;  /* 0x0018481801007387 */ /* 0x000fe80000100800 */
[----:B------:R-:W-:Y:S01]  /*33160*/  STL [R1+0x181c], R17 ;  /* 0x00181c1101007387 */ /* 0x000fe20000100800 */
[----:B------:R-:W-:-:S03]  /*33170*/  IADD3 R28, P2, PT, R28, R3, RZ ;  /* 0x000000031c1c7210 */ /* 0x000fc60007f5e0ff */
[----:B------:R-:W-:Y:S01]  /*33180*/  STL [R1+0x1840], R15 ;  /* 0x0018400f01007387 */ /* 0x000fe20000100800 */
[----:B------:R-:W-:-:S03]  /*33190*/  IMAD.X R29, R29, 0x1, R0, P3 ;  /* 0x000000011d1d7824 */ /* 0x000fc600018e0600 */
[----:B------:R-:W-:Y:S01]  /*331a0*/  STL [R1+0x1814], R14 ;  /* 0x0018140e01007387 */ /* 0x000fe20000100800 */
[----:B------:R-:W-:-:S03]  /*331b0*/  IADD3 R2, P3, PT, R2, R3, RZ ;  /* 0x0000000302027210 */ /* 0x000fc60007f7e0ff */
[----:B------:R-:W-:Y:S04]  /*331c0*/  STL [R1+0x1838], R26 ;  /* 0x0018381a01007387 */ /* 0x000fe80000100800 */
[----:B------:R-:W2:Y:S04]  /*331d0*/  LDL.LU R3, [R1+0x1828] ;  /* 0x0018280001037983 */ /* 0x000ea80000300800 */
[----:B------:R-:W-:Y:S04]  /*331e0*/  STL [R1+0x180c], R28 ;  /* 0x00180c1c01007387 */ /* 0x000fe80000100800 */
[----:B0-----:R-:W3:Y:S04]  /*331f0*/  LDL.LU R12, [R1+0x1818] ;  /* 0x00181800010c7983 */ /* 0x001ee80000300800 */
[----:B------:R-:W-:Y:S04]  /*33200*/  STL [R1+0x1830], R29 ;  /* 0x0018301d01007387 */ /* 0x000fe80000100800 */
[----:B---3--:R0:W-:Y:S04]  /*33210*/  STL [R1+0x1e1c], R12 ;  /* 0x001e1c0c01007387 */ /* 0x0081e80000100800 */
[----:B------:R-:W-:Y:S04]  /*33220*/  STL [R1+0x1804], R2 ;  /* 0x0018040201007387 */ /* 0x000fe80000100800 */
[----:B0-----:R-:W3:Y:S01]  /*33230*/  LDL.LU R12, [R1+0x17f4] ;  /* 0x0017f400010c7983 */ /* 0x001ee20000300800 */
[----:B--2---:R-:W-:-:S03]  /*33240*/  IMAD.X R3, R3, 0x1, R0, P4 ;  /* 0x0000000103037824 */ /* 0x004fc600020e0600 */
[----:B---3--:R0:W-:Y:S04]  /*33250*/  STL [R1+0x1e20], R12 ;  /* 0x001e200c01007387 */ /* 0x0081e80000100800 */
        /* <DEDUP_REMOVED lines=27> */
[----:B------:R0:W-:Y:S02]  /*33410*/  STL [R1+0x1828], R3 ;  /* 0x0018280301007387 */ /* 0x0001e40000100800 */
[----:B0-----:R-:W0:Y:S02]  /*33420*/  LDC R3, c[0x0][0x3a8] ;  /* 0x0000ea00ff037b82 */ /* 0x001e240000000800 */
[----:B0-----:R-:W-:-:S04]  /*33430*/  IMAD.SHL.U32 R3, R3, 0x40, RZ ;  /* 0x0000004003037824 */ /* 0x001fc800078e00ff */
[----:B------:R-:W-:-:S05]  /*33440*/  IMAD.SHL.U32 R3, R3, 0x2, RZ ;  /* 0x0000000203037824 */ /* 0x000fca00078e00ff */
[----:B--2---:R-:W-:-:S05]  /*33450*/  IADD3 R12, P4, PT, R12, R3, RZ ;  /* 0x000000030c0c7210 */ /* 0x004fca0007f9e0ff */
        /* <DEDUP_REMOVED lines=8> */
[----:B------:R-:W-:-:S05]  /*334e0*/  IADD3 R12, P5, PT, R12, R3, RZ ;  /* 0x000000030c0c7210 */ /* 0x000fca0007fbe0ff */
[----:B------:R0:W-:Y:S04]  /*334f0*/  STL [R1+0x17f4], R12 ;  /* 0x0017f40c01007387 */ /* 0x0001e80000100800 */
[----:B0-----:R-:W2:Y:S01]  /*33500*/  LDL.LU R12, [R1+0x1e1c] ;  /* 0x001e1c00010c7983 */ /* 0x001ea20000300800 */
[--C-:B----4-:R-:W-:Y:S01]  /*33510*/  IMAD.X R10, R10, 0x1, R0.reuse, P1 ;  /* 0x000000010a0a7824 */ /* 0x110fe200008e0600 */
[-C--:B---3--:R-:W-:Y:S01]  /*33520*/  IADD3 R13, P1, PT, R13, R3.reuse, RZ ;  /* 0x000000030d0d7210 */ /* 0x088fe20007f3e0ff */
[--C-:B------:R-:W-:Y:S01]  /*33530*/  IMAD.X R11, R11, 0x1, R0.reuse, P2 ;  /* 0x000000010b0b7824 */ /* 0x100fe200010e0600 */
[-C--:B------:R-:W-:Y:S01]  /*33540*/  IADD3 R6, P2, PT, R6, R3.reuse, RZ ;  /* 0x0000000306067210 */ /* 0x080fe20007f5e0ff */
        /* <DEDUP_REMOVED lines=15> */
[----:B------:R-:W-:Y:S01]  /*33640*/  IADD3 R26, P5, PT, R26, R3, RZ ;  /* 0x000000031a1a7210 */ /* 0x000fe20007fbe0ff */
[----:B------:R-:W-:-:S02]  /*33650*/  IMAD.X R2, R2, 0x1, R0, P1 ;  /* 0x0000000102027824 */ /* 0x000fc400008e0600 */
[----:B--2---:R-:W-:Y:S01]  /*33660*/  IMAD.X R12, R12, 0x1, R0, P6 ;  /* 0x000000010c0c7824 */ /* 0x004fe200030e0600 */
[----:B------:R-:W-:-:S04]  /*33670*/  IADD3 R16, P6, PT, R16, R3, RZ ;  /* 0x0000000310107210 */ /* 0x000fc80007fde0ff */
        /* <DEDUP_REMOVED lines=8> */
[----:B------:R-:W-:-:S03]  /*33700*/  IMAD.X R27, R27, 0x1, R0, P6 ;  /* 0x000000011b1b7824 */ /* 0x000fc600030e0600 */
[----:B------:R-:W-:Y:S01]  /*33710*/  STL [R1+0x17f8], R8 ;  /* 0x0017f80801007387 */ /* 0x000fe20000100800 */
[----:B------:R-:W-:-:S03]  /*33720*/  IADD3 R20, P6, PT, R20, R3, RZ ;  /* 0x0000000314147210 */ /* 0x000fc60007fde0ff */
        /* <DEDUP_REMOVED lines=3070> */
[--C-:B------:R-:W-:Y:S01]  /*3f710*/  IMAD.X R19, R19, 0x1, R0.reuse, P6 ;  /* 0x0000000113137824 */ /* 0x100fe200030e0600 */
[----:B------:R-:W-:Y:S01]  /*3f720*/  IADD3 R24, P6, PT, R24, UR8, RZ ;  /* 0x0000000818187c10 */ /* 0x000fe2000ffde0ff */
[--C-:B------:R-:W-:Y:S01]  /*3f730*/  IMAD.X R17, R17, 0x1, R0.reuse, P1 ;  /* 0x0000000111117824 */ /* 0x100fe200008e0600 */
[----:B------:R-:W-:Y:S01]  /*3f740*/  IADD3 R15, P1, PT, R15, UR8, RZ ;  /* 0x000000080f0f7c10 */ /* 0x000fe2000ff3e0ff */
[--C-:B------:R-:W-:Y:S01]  /*3f750*/  IMAD.X R14, R14, 0x1, R0.reuse, P2 ;  /* 0x000000010e0e7824 */ /* 0x100fe200010e0600 */
[----:B------:R-:W-:Y:S01]  /*3f760*/  IADD3 R26, P2, PT, R26, UR8, RZ ;  /* 0x000000081a1a7c10 */ /* 0x000fe2000ff5e0ff */
        /* <DEDUP_REMOVED lines=28> */
[----:B------:R-:W-:-:S03]  /*3f930*/  IADD3 R29, P3, PT, R29, UR8, RZ ;  /* 0x000000081d1d7c10 */ /* 0x000fc6000ff7e0ff */
        /* <DEDUP_REMOVED lines=33> */
[----:B--2---:R-:W-:-:S03]  /*3fb50*/  IADD3 R0, P4, PT, R0, UR8, RZ ;  /* 0x0000000800007c10 */ /* 0x004fc6000ff9e0ff */
[----:B------:R-:W2:Y:S04]  /*3fb60*/  LDL.LU R26, [R1+0x1c5c] ;  /* 0x001c5c00011a7983 */ /* 0x000ea80000300800 */
[----:B------:R-:W2:Y:S04]  /*3fb70*/  LDL.LU R28, [R1+0x1bf8] ;  /* 0x001bf800011c7983 */ /* 0x000ea80000300800 */
[----:B------:R-:W2:Y:S04]  /*3fb80*/  LDL.LU R29, [R1+0x1c64] ;  /* 0x001c6400011d7983 */ /* 0x000ea80000300800 */
[----:B------:R-:W2:Y:S04]  /*3fb90*/  LDL.LU R2, [R1+0x1c00] ;  /* 0x001c000001027983 */ /* 0x000ea80000300800 */
[----:B------:R0:W-:Y:S04]  /*3fba0*/  STL [R1+0x1bf4], R0 ;  /* 0x001bf40001007387 */ /* 0x0001e80000100800 */
[----:B0-----:R-:W3:Y:S02]  /*3fbb0*/  LDL.LU R0, [R1+0x1d28] ;  /* 0x001d280001007983 */ /* 0x001ee40000300800 */
[----:B---3--:R-:W-:-:S05]  /*3fbc0*/  IMAD.X R3, R3, 0x1, R0, P5 ;  /* 0x0000000103037824 */ /* 0x008fca00028e0600 */
[----:B------:R0:W-:Y:S04]  /*3fbd0*/  STL [R1+0x1ba4], R3 ;  /* 0x001ba40301007387 */ /* 0x0001e80000100800 */
[----:B0-----:R-:W3:Y:S01]  /*3fbe0*/  LDL.LU R3, [R1+0x1d24] ;  /* 0x001d240001037983 */ /* 0x001ee20000300800 */
[----:B----4-:R-:W-:Y:S02]  /*3fbf0*/  IADD3.X R12, PT, PT, R12, UR4, RZ, P6, !PT ;  /* 0x000000040c0c7c10 */ /* 0x010fe4000b7fe4ff */
[----:B------:R-:W-:Y:S02]  /*3fc00*/  IADD3 R16, P6, PT, R16, UR8, RZ ;  /* 0x0000000810107c10 */ /* 0x000fe4000ffde0ff */
[----:B------:R-:W-:Y:S01]  /*3fc10*/  IADD3.X R10, PT, PT, R10, UR4, RZ, P1, !PT ;  /* 0x000000040a0a7c10 */ /* 0x000fe20008ffe4ff */
[----:B------:R0:W-:Y:S01]  /*3fc20*/  STL [R1+0x1d18], R0 ;  /* 0x001d180001007387 */ /* 0x0001e20000100800 */
[----:B------:R-:W-:-:S02]  /*3fc30*/  IADD3 R13, P1, PT, R13, UR8, RZ ;  /* 0x000000080d0d7c10 */ /* 0x000fc4000ff3e0ff */
[----:B------:R-:W-:Y:S02]  /*3fc40*/  IADD3.X R11, PT, PT, R11, UR4, RZ, P2, !PT ;  /* 0x000000040b0b7c10 */ /* 0x000fe400097fe4ff */
[----:B------:R-:W-:Y:S02]  /*3fc50*/  IADD3 R6, P2, PT, R6, UR8, RZ ;  /* 0x0000000806067c10 */ /* 0x000fe4000ff5e0ff */
[----:B------:R-:W-:Y:S02]  /*3fc60*/  IADD3.X R9, PT, PT, R9, UR4, RZ, P3, !PT ;  /* 0x0000000409097c10 */ /* 0x000fe40009ffe4ff */
[----:B------:R-:W-:Y:S02]  /*3fc70*/  IADD3 R5, P3, PT, R5, UR8, RZ ;  /* 0x0000000805057c10 */ /* 0x000fe4000ff7e0ff */
[----:B------:R-:W-:Y:S02]  /*3fc80*/  IADD3.X R8, PT, PT, R8, UR4, RZ, P4, !PT ;  /* 0x0000000408087c10 */ /* 0x000fe4000a7fe4ff */
        /* <DEDUP_REMOVED lines=11> */
[----:B---3--:R-:W-:-:S05]  /*3fd40*/  IADD3 R3, P5, PT, R3, UR8, RZ ;  /* 0x0000000803037c10 */ /* 0x008fca000ffbe0ff */
[----:B------:R-:W-:Y:S04]  /*3fd50*/  STL [R1+0x1bfc], R3 ;  /* 0x001bfc0301007387 */ /* 0x000fe80000100800 */
[----:B------:R-:W-:Y:S04]  /*3fd60*/  STL [R1+0x1ba0], R12 ;  /* 0x001ba00c01007387 */ /* 0x000fe80000100800 */
[----:B------:R-:W-:Y:S04]  /*3fd70*/  STL [R1+0x1c04], R16 ;  /* 0x001c041001007387 */ /* 0x000fe80000100800 */
[----:B------:R-:W-:Y:S04]  /*3fd80*/  STL [R1+0x1bb8], R10 ;  /* 0x001bb80a01007387 */ /* 0x000fe80000100800 */
[----:B------:R-:W-:Y:S04]  /*3fd90*/  STL [R1+0x1c0c], R13 ;  /* 0x001c0c0d01007387 */ /* 0x000fe80000100800 */
[----:B------:R-:W-:Y:S04]  /*3fda0*/  STL [R1+0x1bbc], R11 ;  /* 0x001bbc0b01007387 */ /* 0x000fe80000100800 */
[----:B------:R-:W-:Y:S01]  /*3fdb0*/  STL [R1+0x1c14], R6 ;  /* 0x001c140601007387 */ /* 0x000fe20000100800 */
[----:B------:R-:W-:-:S03]  /*3fdc0*/  IADD3.X R25, PT, PT, R25, UR4, RZ, P5, !PT ;  /* 0x0000000419197c10 */ /* 0x000fc6000affe4ff */
[----:B------:R-:W-:Y:S01]  /*3fdd0*/  STL [R1+0x1bc0], R9 ;  /* 0x001bc00901007387 */ /* 0x000fe20000100800 */
[----:B------:R-:W-:-:S03]  /*3fde0*/  IADD3 R7, P5, PT, R7, UR8, RZ ;  /* 0x0000000807077c10 */ /* 0x000fc6000ffbe0ff */
        /* <DEDUP_REMOVED lines=13> */
[----:B--2---:R-:W-:-:S03]  /*3fec0*/  IADD3 R26, P5, PT, R26, UR8, RZ ;  /* 0x000000081a1a7c10 */ /* 0x004fc6000ffbe0ff */
[----:B------:R-:W-:Y:S04]  /*3fed0*/  STL [R1+0x1c4c], R24 ;  /* 0x001c4c1801007387 */ /* 0x000fe80000100800 */
[----:B------:R-:W-:Y:S04]  /*3fee0*/  STL [R1+0x1be8], R17 ;  /* 0x001be81101007387 */ /* 0x000fe80000100800 */
[----:B------:R-:W-:Y:S04]  /*3fef0*/  STL [R1+0x1c54], R15 ;  /* 0x001c540f01007387 */ /* 0x000fe80000100800 */
[----:B------:R-:W-:Y:S04]  /*3ff00*/  STL [R1+0x1bf0], R14 ;  /* 0x001bf00e01007387 */ /* 0x000fe80000100800 */
[----:B------:R-:W-:Y:S04]  /*3ff10*/  STL [R1+0x1c5c], R26 ;  /* 0x001c5c1a01007387 */ /* 0x000fe80000100800 */
[----:B0-----:R-:W2:Y:S01]  /*3ff20*/  LDL.LU R0, [R1+0x1c74] ;  /* 0x001c740001007983 */ /* 0x001ea20000300800 */
[----:B------:R-:W-:-:S02]  /*3ff30*/  IADD3.X R28, PT, PT, R28, UR4, RZ, P6, !PT ;  /* 0x000000041c1c7c10 */ /* 0x000fc4000b7fe4ff */
[----:B------:R-:W-:-:S03]  /*3ff40*/  IADD3 R29, P6, PT, R29, UR8, RZ ;  /* 0x000000081d1d7c10 */ /* 0x000fc6000ffde0ff */
[----:B------:R-:W-:Y:S04]  /*3ff50*/  STL [R1+0x1bf8], R28 ;  /* 0x001bf81c01007387 */ /* 0x000fe80000100800 */
[----:B--2---:R0:W-:Y:S04]  /*3ff60*/  STL [R1+0x1d1c], R0 ;  /* 0x001d1c0001007387 */ /* 0x0041e80000100800 */
[----:B------:R-:W-:Y:S04]  /*3ff70*/  STL [R1+0x1c64], R29 ;  /* 0x001c641d01007387 */ /* 0x000fe80000100800 */
[----:B0-----:R-:W2:Y:S01]  /*3ff80*/  LDL.LU R0, [R1+0x1c08] ;  /* 0x001c080001007983 */ /* 0x001ea20000300800 */
[----:B------:R-:W-:-:S05]  /*3ff90*/  IADD3.X R2, PT, PT, R2, UR4, RZ, P1, !PT ;  /* 0x0000000402027c10 */ /* 0x000fca0008ffe4ff */
[----:B------:R-:W-:Y:S04]  /*3ffa0*/  STL [R1+0x1c00], R2 ;  /* 0x001c000201007387 */ /* 0x000fe80000100800 */
        /* <DEDUP_REMOVED lines=30> */
[----:B--2---:R-:W-:-:S05]  /*40190*/  IADD3 R0, P1, PT, R0, UR8, RZ ;  /* 0x0000000800007c10 */ /* 0x004fca000ff3e0ff */
[----:B------:R0:W-:Y:S04]  /*401a0*/  STL [R1+0x1c6c], R0 ;  /* 0x001c6c0001007387 */ /* 0x0001e80000100800 */
[----:B0-----:R-:W2:Y:S02]  /*401b0*/  LDL.LU R0, [R1+0x1d20] ;  /* 0x001d200001007983 */ /* 0x001ea40000300800 */
[----:B--2---:R-:W-:-:S05]  /*401c0*/  IADD3.X R0, PT, PT, R0, UR4, RZ, P2, !PT ;  /* 0x0000000400007c10 */ /* 0x004fca00097fe4ff */
[----:B------:R0:W-:Y:S04]  /*401d0*/  STL [R1+0x1c08], R0 ;  /* 0x001c080001007387 */ /* 0x0001e80000100800 */
[----:B0-----:R-:W2:Y:S01]  /*401e0*/  LDL.LU R0, [R1+0x1d1c] ;  /* 0x001d1c0001007983 */ /* 0x001ea20000300800 */
[----:B---3--:R-:W-:Y:S02]  /*401f0*/  IADD3.X R27, PT, PT, R27, UR4, RZ, P3, !PT ;  /* 0x000000041b1b7c10 */ /* 0x008fe40009ffe4ff */
[----:B----4-:R-:W-:Y:S02]  /*40200*/  IADD3 R24, P3, PT, R24, UR8, RZ ;  /* 0x0000000818187c10 */ /* 0x010fe4000ff7e0ff */
[----:B------:R-:W-:Y:S02]  /*40210*/  IADD3.X R17, PT, PT, R17, UR4, RZ, P4, !PT ;  /* 0x0000000411117c10 */ /* 0x000fe4000a7fe4ff */
[----:B------:R-:W-:-:S02]  /*40220*/  IADD3 R15, P4, PT, R15, UR8, RZ ;  /* 0x000000080f0f7c10 */ /* 0x000fc4000ff9e0ff */
[----:B------:R-:W-:Y:S02]  /*40230*/  IADD3.X R14, PT, PT, R14, UR4, RZ, P5, !PT ;  /* 0x000000040e0e7c10 */ /* 0x000fe4000affe4ff */
[----:B------:R-:W-:Y:S02]  /*40240*/  IADD3 R26, P5, PT, R26, UR8, RZ ;  /* 0x000000081a1a7c10 */ /* 0x000fe4000ffbe0ff */
[----:B------:R-:W-:Y:S02]  /*40250*/  IADD3.X R28, PT, PT, R28, UR4, RZ, P6, !PT ;  /* 0x000000041c1c7c10 */ /* 0x000fe4000b7fe4ff */
[----:B--2---:R-:W-:-:S05]  /*40260*/  IADD3 R0, P2, PT, R0, UR8, RZ ;  /* 0x0000000800007c10 */ /* 0x004fca000ff5e0ff */
[----:B------:R0:W-:Y:S04]  /*40270*/  STL [R1+0x1c74], R0 ;  /* 0x001c740001007387 */ /* 0x0001e80000100800 */
[----:B0-----:R0:W5:Y:S04]  /*40280*/  LDL.LU R0, [R1+0x1d18] ;  /* 0x001d180001007983 */ /* 0x0011680000300800 */
[----:B------:R1:W-:Y:S04]  /*40290*/  STL [R1+0x1c10], R27 ;  /* 0x001c101b01007387 */ /* 0x0003e80000100800 */
[----:B-1----:R0:W5:Y:S04]  /*402a0*/  LDL.LU R27, [R1+0x1d14] ;  /* 0x001d1400011b7983 */ /* 0x0021680000300800 */
[----:B------:R1:W-:Y:S04]  /*402b0*/  STL [R1+0x1c7c], R24 ;  /* 0x001c7c1801007387 */ /* 0x0003e80000100800 */
[----:B-1----:R-:W2:Y:S04]  /*402c0*/  LDL.LU R24, [R1+0x1d10] ;  /* 0x001d100001187983 */ /* 0x002ea80000300800 */
[----:B------:R1:W-:Y:S04]  /*402d0*/  STL [R1+0x1c18], R17 ;  /* 0x001c181101007387 */ /* 0x0003e80000100800 */
[----:B-1----:R-:W3:Y:S04]  /*402e0*/  LDL.LU R17, [R1+0x1d0c] ;  /* 0x001d0c0001117983 */ /* 0x002ee80000300800 */
[----:B------:R1:W-:Y:S04]  /*402f0*/  STL [R1+0x1c84], R15 ;  /* 0x001c840f01007387 */ /* 0x0003e80000100800 */
[----:B-1----:R-:W4:Y:S04]  /*40300*/  LDL.LU R15, [R1+0x1d08] ;  /* 0x001d0800010f7983 */ /* 0x002f280000300800 */
[----:B------:R1:W-:Y:S04]  /*40310*/  STL [R1+0x1c20], R14 ;  /* 0x001c200e01007387 */ /* 0x0003e80000100800 */
[----:B-1----:R-:W4:Y:S01]  /*40320*/  LDL.LU R14, [R1+0x1d04] ;  /* 0x001d0400010e7983 */ /* 0x002f220000300800 */
[----:B------:R-:W-:-:S03]  /*40330*/  IADD3 R29, P6, PT, R29, UR8, RZ ;  /* 0x000000081d1d7c10 */ /* 0x000fc6000ffde0ff */
[----:B------:R1:W-:Y:S01]  /*40340*/  STL [R1+0x1c8c], R26 ;  /* 0x001c8c1a01007387 */ /* 0x0003e20000100800 */
[----:B------:R-:W-:Y:S02]  /*40350*/  IADD3.X R3, PT, PT, R3, UR4, RZ, P1, !PT ;  /* 0x0000000403037c10 */ /* 0x000fe40008ffe4ff */
[----:B------:R-:W-:Y:S02]  /*40360*/  IADD3 R2, P1, PT, R2, UR8, RZ ;  /* 0x0000000802027c10 */ /* 0x000fe4000ff3e0ff */
[----:B------:R-:W-:Y:S02]  /*40370*/  IADD3.X R12, PT, PT, R12, UR4, RZ, P2, !PT ;  /* 0x000000040c0c7c10 */ /* 0x000fe400097fe4ff */
[----:B------:R-:W-:Y:S02]  /*40380*/  IADD3 R16, P2, PT, R16, UR8, RZ ;  /* 0x0000000810107c10 */ /* 0x000fe4000ff5e0ff */
[----:B------:R-:W-:Y:S01]  /*40390*/  IADD3.X R10, PT, PT, R10, UR4, RZ, P3, !PT ;  /* 0x000000040a0a7c10 */ /* 0x000fe20009ffe4ff */
[----:B-1----:R0:W5:Y:S04]  /*403a0*/  LDL.LU R26, [R1+0x1d00] ;  /* 0x001d0000011a7983 */ /* 0x0021680000300800 */
[----:B------:R1:W-:Y:S01]  /*403b0*/  STL [R1+0x1c28], R28 ;  /* 0x001c281c01007387 */ /* 0x0003e20000100800 */
[----:B------:R-:W-:-:S02]  /*403c0*/  IADD3 R13, P3, PT, R13, UR8, RZ ;  /* 0x000000080d0d7c10 */ /* 0x000fc4000ff7e0ff */
[----:B------:R-:W-:Y:S02]  /*403d0*/  IADD3.X R11, PT, PT, R11, UR4, RZ, P4, !PT ;  /* 0x000000040b0b7c10 */ /* 0x000fe4000a7fe4ff */
[----:B------:R-:W-:Y:S02]  /*403e0*/  IADD3 R6, P4, PT, R6, UR8, RZ ;  /* 0x0000000806067c10 */ /* 0x000fe4000ff9e0ff */
[----:B------:R-:W-:Y:S01]  /*403f0*/  IADD3.X R9, PT, PT, R9, UR4, RZ, P5, !PT ;  /* 0x0000000409097c10 */ /* 0x000fe2000affe4ff */
[----:B-1----:R0:W5:Y:S04]  /*40400*/  LDL.LU R28, [R1+0x1cfc] ;  /* 0x001cfc00011c7983 */ /* 0x0021680000300800 */
[----:B------:R1:W-:Y:S01]  /*40410*/  STL [R1+0x1c94], R29 ;  /* 0x001c941d01007387 */ /* 0x0003e20000100800 */
[----:B------:R-:W-:-:S02]  /*40420*/  IADD3 R5, P5, PT, R5, UR8, RZ ;  /* 0x0000000805057c10 */ /* 0x000fc4000ffbe0ff */
[----:B------:R-:W-:Y:S02]  /*40430*/  IADD3.X R8, PT, PT, R8, UR4, RZ, P6, !PT ;  /* 0x0000000408087c10 */ /* 0x000fe4000b7fe4ff */
[----:B------:R-:W-:Y:S01]  /*40440*/  IADD3 R4, P6, PT, R4, UR8, RZ ;  /* 0x0000000804047c10 */ /* 0x000fe2000ffde0ff */
[----:B-1----:R0:W5:Y:S04]  /*40450*/  LDL.LU R29, [R1+0x1cf8] ;  /* 0x001cf800011d7983 */ /* 0x0021680000300800 */
[----:B------:R-:W-:Y:S04]  /*40460*/  STL [R1+0x1c30], R3 ;  /* 0x001c300301007387 */ /* 0x000fe80000100800 */
[----:B------:R1:W-:Y:S04]  /*40470*/  STL [R1+0x1cb0], R2 ;  /* 0x001cb00201007387 */ /* 0x0003e80000100800 */
[----:B------:R-:W-:Y:S04]  /*40480*/  STL [R1+0x1c38], R12 ;  /* 0x001c380c01007387 */ /* 0x000fe80000100800 */
[----:B------:R-:W-:Y:S04]  /*40490*/  STL [R1+0x1cac], R16 ;  /* 0x001cac1001007387 */ /* 0x000fe80000100800 */
[----:B------:R-:W-:Y:S04]  /*404a0*/  STL [R1+0x1c40], R10 ;  /* 0x001c400a01007387 */ /* 0x000fe80000100800 */
[----:B------:R-:W-:Y:S04]  /*404b0*/  STL [R1+0x1ca8], R13 ;  /* 0x001ca80d01007387 */ /* 0x000fe80000100800 */
[----:B------:R-:W-:Y:S04]  /*404c0*/  STL [R1+0x1c48], R11 ;  /* 0x001c480b01007387 */ /* 0x000fe80000100800 */
[----:B------:R-:W-:Y:S01]  /*404d0*/  STL [R1+0x1ca4], R6 ;  /* 0x001ca40601007387 */ /* 0x000fe20000100800 */
[----:B------:R-:W-:-:S02]  /*404e0*/  IADD3.X R25, PT, PT, R25, UR4, RZ, P1, !PT ;  /* 0x0000000419197c10 */ /* 0x000fc40008ffe4ff */
[----:B------:R-:W-:Y:S02]  /*404f0*/  IADD3.X R20, PT, PT, R20, UR4, RZ, P2, !PT ;  /* 0x0000000414147c10 */ /* 0x000fe400097fe4ff */
[----:B------:R-:W-:Y:S01]  /*40500*/  IADD3.X R21, PT, PT, R21, UR4, RZ, P3, !PT ;  /* 0x0000000415157c10 */ /* 0x000fe20009ffe4ff */
[----:B-1----:R-:W1:Y:S01]  /*40510*/  S2R R2, SR_TID.X ;  /* 0x0000000000027919 */ /* 0x002e620000002100 */
[----:B------:R-:W-:Y:S01]  /*40520*/  STL [R1+0x1c50], R9 ;  /* 0x001c500901007387 */ /* 0x000fe20000100800 */
[----:B------:R-:W-:-:S03]  /*40530*/  IADD3 R7, P1, PT, R7, UR8, RZ ;  /* 0x0000000807077c10 */ /* 0x000fc6000ff3e0ff */
[----:B------:R2:W-:Y:S04]  /*40540*/  STL [R1+0x1ca0], R5 ;  /* 0x001ca00501007387 */ /* 0x0005e80000100800 */
[----:B------:R-:W-:Y:S04]  /*40550*/  STL [R1+0x1c58], R8 ;  /* 0x001c580801007387 */ /* 0x000fe80000100800 */
[----:B------:R-:W-:Y:S01]  /*40560*/  STL [R1+0x1c9c], R4 ;  /* 0x001c9c0401007387 */ /* 0x000fe20000100800 */
[----:B------:R-:W-:-:S03]  /*40570*/  IADD3.X R22, PT, PT, R22, UR4, RZ, P4, !PT ;  /* 0x0000000416167c10 */ /* 0x000fc6000a7fe4ff */
[----:B------:R-:W-:Y:S01]  /*40580*/  STL [R1+0x1c60], R25 ;  /* 0x001c601901007387 */ /* 0x000fe20000100800 */
[----:B------:R-:W-:Y:S01]  /*40590*/  IADD3.X R23, PT, PT, R23, UR4, RZ, P5, !PT ;  /* 0x0000000417177c10 */ /* 0x000fe2000affe4ff */
[----:B------:R-:W0:Y:S02]  /*405a0*/  LDC R3, c[0x0][0x3a8] ;  /* 0x0000ea00ff037b82 */ /* 0x000e240000000800 */
[----:B------:R3:W-:Y:S01]  /*405b0*/  STL [R1+0x1c98], R7 ;  /* 0x001c980701007387 */ /* 0x0007e20000100800 */
[----:B------:R-:W-:-:S03]  /*405c0*/  IADD3.X R18, PT, PT, R18, UR4, RZ, P6, !PT ;  /* 0x0000000412127c10 */ /* 0x000fc6000b7fe4ff */
[----:B------:R0:W-:Y:S04]  /*405d0*/  STL [R1+0x1c68], R20 ;  /* 0x001c681401007387 */ /* 0x0001e80000100800 */
[----:B------:R0:W-:Y:S01]  /*405e0*/  STL [R1+0x1c70], R21 ;  /* 0x001c701501007387 */ /* 0x0001e20000100800 */
[----:B------:R-:W-:-:S03]  /*405f0*/  IADD3.X R19, PT, PT, R19, UR4, RZ, P1, !PT ;  /* 0x0000000413137c10 */ /* 0x000fc60008ffe4ff */
[----:B------:R0:W-:Y:S04]  /*40600*/  STL [R1+0x1c78], R22 ;  /* 0x001c781601007387 */ /* 0x0001e80000100800 */
[----:B------:R0:W-:Y:S04]  /*40610*/  STL [R1+0x1c80], R23 ;  /* 0x001c801701007387 */ /* 0x0001e80000100800 */
[----:B------:R0:W-:Y:S01]  /*40620*/  STL [R1+0x1c88], R18 ;  /* 0x001c881201007387 */ /* 0x0001e20000100800 */
[----:B-1----:R-:W-:Y:S01]  /*40630*/  LOP3.LUT R2, R2, 0x3f, RZ, 0xc0, !PT ;  /* 0x0000003f02027812 */ /* 0x002fe200078ec0ff */
[----:B0-----:R-:W-:-:S04]  /*40640*/  IMAD.SHL.U32 R3, R3, 0x40, RZ ;  /* 0x0000004003037824 */ /* 0x001fc800078e00ff */
[----:B------:R-:W-:Y:S02]  /*40650*/  IMAD.SHL.U32 R3, R3, 0x2, RZ ;  /* 0x0000000203037824 */ /* 0x000fe400078e00ff */
[----:B------:R-:W-:Y:S02]  /*40660*/  IMAD.SHL.U32 R2, R2, 0x2, RZ ;  /* 0x0000000202027824 */ /* 0x000fe400078e00ff */
[----:B--2---:R-:W-:Y:S02]  /*40670*/  IMAD.MOV.U32 R5, RZ, RZ, R24 ;  /* 0x000000ffff057224 */ /* 0x004fe400078e0018 */
[----:B---3--:R-:W-:Y:S02]  /*40680*/  IMAD.MOV.U32 R7, RZ, RZ, R17 ;  /* 0x000000ffff077224 */ /* 0x008fe400078e0011 */
[----:B----4-:R-:W-:-:S05]  /*40690*/  IMAD.MOV.U32 R4, RZ, RZ, R15 ;  /* 0x000000ffff047224 */ /* 0x010fca00078e000f */
[----:B------:R0:W-:Y:S04]  /*406a0*/  STL.64 [R1+0x650], R4 ;  /* 0x0006500401007387 */ /* 0x0001e80000100a00 */
[----:B------:R0:W-:Y:S01]  /*406b0*/  STL [R1+0x1c90], R19 ;  /* 0x001c901301007387 */ /* 0x0001e20000100800 */
[----:B------:R-:W-:-:S05]  /*406c0*/  IMAD.MOV.U32 R6, RZ, RZ, R14 ;  /* 0x000000ffff067224 */ /* 0x000fca00078e000e */
[----:B------:R0:W-:Y:S01]  /*406d0*/  STL.64 [R1+0x658], R6 ;  /* 0x0006580601007387 */ /* 0x0001e20000100a00 */
[----:B------:R-:W-:Y:S05]  /*406e0*/  @P0 BRA `(.L_x_1) ;  /* 0xfffffcb4001c0947 */ /* 0x000fea000383ffff */
[----:B------:R-:W2:Y:S04]  /*406f0*/  LDL.LU R9, [R1+0x18c] ;  /* 0x00018c0001097983 */ /* 0x000ea80000300800 */
[----:B0-----:R-:W2:Y:S04]  /*40700*/  LDL.LU R7, [R1+0x1cc] ;  /* 0x0001cc0001077983 */ /* 0x001ea80000300800 */
[----:B------:R-:W3:Y:S04]  /*40710*/  LDL.LU R5, [R1+0x1bc] ;  /* 0x0001bc0001057983 */ /* 0x000ee80000300800 */
[----:B------:R-:W3:Y:S04]  /*40720*/  LDL.LU R8, [R1+0x20c] ;  /* 0x00020c0001087983 */ /* 0x000ee80000300800 */
[----:B------:R-:W4:Y:S04]  /*40730*/  LDL.LU R4, [R1+0x1b4] ;  /* 0x0001b40001047983 */ /* 0x000f280000300800 */
[----:B------:R-:W4:Y:S04]  /*40740*/  LDL.LU R25, [R1+0x204] ;  /* 0x0002040001197983 */ /* 0x000f280000300800 */
[----:B------:R-:W2:Y:S04]  /*40750*/  LDL.LU R20, [R1+0x3ac] ;  /* 0x0003ac0001147983 */ /* 0x000ea80000300800 */
[----:B------:R-:W2:Y:S04]  /*40760*/  LDL.LU R21, [R1+0x19c] ;  /* 0x00019c0001157983 */ /* 0x000ea80000300800 */
[----:B------:R-:W2:Y:S04]  /*40770*/  LDL.LU R22, [R1+0x3a4] ;  /* 0x0003a40001167983 */ /* 0x000ea80000300800 */
[----:B------:R-:W2:Y:S04]  /*40780*/  LDL.LU R19, [R1+0x194] ;  /* 0x0001940001137983 */ /* 0x000ea80000300800 */
[----:B------:R-:W2:Y:S04]  /*40790*/  LDL.LU R23, [R1+0x21c] ;  /* 0x00021c0001177983 */ /* 0x000ea80000300800 */
[----:B------:R-:W2:Y:S04]  /*407a0*/  LDL.LU R18, [R1+0x22c] ;  /* 0x00022c0001127983 */ /* 0x000ea80000300800 */
[----:B------:R-:W2:Y:S04]  /*407b0*/  LDL.LU R24, [R1+0x220] ;  /* 0x0002200001187983 */ /* 0x000ea80000300800 */
[----:B--2---:R-:W-:Y:S04]  /*407c0*/  STL [R1+0x1efc], R24 ;  /* 0x001efc1801007387 */ /* 0x004fe80000100800 */
[----:B-----5:R-:W2:Y:S04]  /*407d0*/  LDL.LU R28, [R1+0x348] ;  /* 0x00034800011c7983 */ /* 0x020ea80000300800 */
[----:B--2---:R-:W-:Y:S04]  /*407e0*/  STL [R1+0x1f00], R28 ;  /* 0x001f001c01007387 */ /* 0x004fe80000100800 */
[----:B------:R-:W2:Y:S04]  /*407f0*/  LDL.LU R2, [R1+0x398] ;  /* 0x0003980001027983 */ /* 0x000ea80000300800 */
[----:B--2---:R-:W-:Y:S04]  /*40800*/  STL [R1+0x1f04], R2 ;  /* 0x001f040201007387 */ /* 0x004fe80000100800 */
[----:B------:R-:W2:Y:S04]  /*40810*/  LDL.LU R0, [R1+0x340] ;  /* 0x0003400001007983 */ /* 0x000ea80000300800 */
[----:B--2---:R-:W-:Y:S04]  /*40820*/  STL [R1+0x1f08], R0 ;  /* 0x001f080001007387 */ /* 0x004fe80000100800 */
[----:B------:R-:W2:Y:S01]  /*40830*/  LDL.LU R3, [R1+0x390] ;  /* 0x0003900001037983 */ /* 0x000ea20000300800 */
[----:B------:R-:W-:-:S03]  /*40840*/  F2FP.F16.F32.PACK_AB R7, R9, R7 ;  /* 0x000000070907723e */ /* 0x000fc600000000ff */
[----:B--2---:R-:W-:Y:S04]  /*40850*/  STL [R1+0x1f0c], R3 ;  /* 0x001f0c0301007387 */ /* 0x004fe80000100800 */
[----:B------:R0:W-:Y:S04]  /*40860*/  STL [R1+0x1cf8], R29 ;  /* 0x001cf81d01007387 */ /* 0x0001e80000100800 */
[----:B0-----:R-:W2:Y:S04]  /*40870*/  LDL.LU R29, [R1+0x2e0] ;  /* 0x0002e000011d7983 */ /* 0x001ea80000300800 */
[----:B--2---:R-:W-:Y:S04]  /*40880*/  STL [R1+0x1f10], R29 ;  /* 0x001f101d01007387 */ /* 0x004fe80000100800 */
[----:B------:R0:W-:Y:S04]  /*40890*/  STL [R1+0x1cfc], R7 ;  /* 0x001cfc0701007387 */ /* 0x0001e80000100800 */
[----:B0-----:R-:W2:Y:S01]  /*408a0*/  LDL.LU R7, [R1+0x260] ;  /* 0x0002600001077983 */ /* 0x001ea20000300800 */
[----:B------:R-:W-:-:S03]  /*408b0*/  F2FP.F16.F32.PACK_AB R6, R27, R26 ;  /* 0x0000001a1b06723e */ /* 0x000fc600000000ff */
[----:B--2---:R-:W-:Y:S04]  /*408c0*/  STL [R1+0x1f14], R7 ;  /* 0x001f140701007387 */ /* 0x004fe80000100800 */
[----:B------:R-:W2:Y:S04]  /*408d0*/  LDL.LU R26, [R1+0x214] ;  /* 0x00021400011a7983 */ /* 0x000ea80000300800 */
[----:B------:R-:W2:Y:S04]  /*408e0*/  LDL.LU R27, [R1+0x224] ;  /* 0x00022400011b7983 */ /* 0x000ea80000300800 */
[----:B------:R0:W-:Y:S04]  /*408f0*/  STL [R1+0x1d00], R6 ;  /* 0x001d000601007387 */ /* 0x0001e80000100800 */
[----:B0-----:R-:W2:Y:S01]  /*40900*/  LDL.LU R6, [R1+0x2e8] ;  /* 0x0002e80001067983 */ /* 0x001ea20000300800 */
[----:B---3--:R-:W-:-:S03]  /*40910*/  F2FP.F16.F32.PACK_AB R5, R5, R8 ;  /* 0x000000080505723e */ /* 0x008fc600000000ff */
[----:B--2---:R-:W-:Y:S04]  /*40920*/  STL [R1+0x1f18], R6 ;  /* 0x001f180601007387 */ /* 0x004fe80000100800 */
[----:B------:R0:W-:Y:S04]  /*40930*/  STL [R1+0x1d04], R5 ;  /* 0x001d040501007387 */ /* 0x0001e80000100800 */
[----:B0-----:R-:W2:Y:S01]  /*40940*/  LDL.LU R5, [R1+0x268] ;  /* 0x0002680001057983 */ /* 0x001ea20000300800 */
[----:B----4-:R-:W-:-:S03]  /*40950*/  F2FP.F16.F32.PACK_AB R4, R4, R25 ;  /* 0x000000190404723e */ /* 0x010fc600000000ff */
[----:B--2---:R-:W-:Y:S04]  /*40960*/  STL [R1+0x1f1c], R5 ;  /* 0x001f1c0501007387 */ /* 0x004fe80000100800 */
[----:B------:R0:W-:Y:S04]  /*40970*/  STL [R1+0x1d08], R4 ;  /* 0x001d080401007387 */ /* 0x0001e80000100800 */
[----:B0-----:R-:W2:Y:S01]  /*40980*/  LDL.LU R4, [R1+0x280] ;  /* 0x0002800001047983 */ /* 0x001ea20000300800 */
[----:B------:R-:W-:Y:S02]  /*40990*/  F2FP.F16.F32.PACK_AB R11, R20, R21 ;  /* 0x00000015140b723e */ /* 0x000fe400000000ff */
[----:B------:R-:W-:-:S02]  /*409a0*/  F2FP.F16.F32.PACK_AB R10, R22, R19 ;  /* 0x00000013160a723e */ /* 0x000fc400000000ff */
[----:B------:R-:W-:Y:S01]  /*409b0*/  F2FP.F16.F32.PACK_AB R9, R23, R18 ;  /* 0x000000121709723e */ /* 0x000fe200000000ff */
[----:B--2---:R-:W-:Y:S04]  /*409c0*/  STL [R1+0x1f20], R4 ;  /* 0x001f200401007387 */ /* 0x004fe80000100800 */
[----:B------:R0:W-:Y:S04]  /*409d0*/  STL [R1+0x1d0c], R11 ;  /* 0x001d0c0b01007387 */ /* 0x0001e80000100800 */
        /* <DEDUP_REMOVED lines=11> */
[----:B------:R0:W-:Y:S04]  /*40a90*/  STL [R1+0x1d10], R10 ;  /* 0x001d100a01007387 */ /* 0x0001e80000100800 */
[----:B0-----:R-:W2:Y:S04]  /*40aa0*/  LDL.LU R10, [R1+0x288] ;  /* 0x00028800010a7983 */ /* 0x001ea80000300800 */
[----:B------:R0:W-:Y:S04]  /*40ab0*/  STL [R1+0x1d14], R9 ;  /* 0x001d140901007387 */ /* 0x0001e80000100800 */
[----:B0-----:R-:W2:Y:S01]  /*40ac0*/  LDL.LU R9, [R1+0x278] ;  /* 0x0002780001097983 */ /* 0x001ea20000300800 */
[----:B------:R-:W-:-:S03]  /*40ad0*/  F2FP.F16.F32.PACK_AB R8, R26, R27 ;  /* 0x0000001b1a08723e */ /* 0x000fc600000000ff */
        /* <DEDUP_REMOVED lines=15> */
[----:B------:R0:W-:Y:S04]  /*40bd0*/  STL [R1+0x1d18], R8 ;  /* 0x001d180801007387 */ /* 0x0001e80000100800 */
[----:B0-----:R-:W2:Y:S01]  /*40be0*/  LDL.LU R8, [R1+0x2d0] ;  /* 0x0002d00001087983 */ /* 0x001ea20000300800 */
[----:B---3--:R-:W-:-:S03]  /*40bf0*/  F2FP.F16.F32.PACK_AB R15, R4, R15 ;  /* 0x0000000f040f723e */ /* 0x008fc600000000ff */
[----:B------:R-:W3:Y:S04]  /*40c00*/  LDL.LU R4, [R1+0x1f20] ;  /* 0x001f200001047983 */ /* 0x000ee80000300800 */
[----:B------:R0:W-:Y:S01]  /*40c10*/  STL [R1+0x1d1c], R15 ;  /* 0x001d1c0f01007387 */ /* 0x0001e20000100800 */
[----:B----4-:R-:W-:-:S03]  /*40c20*/  F2FP.F16.F32.PACK_AB R14, R5, R14 ;  /* 0x0000000e050e723e */ /* 0x010fc600000000ff */
[----:B0-----:R-:W4:Y:S01]  /*40c30*/  LDL.LU R15, [R1+0x360] ;  /* 0x00036000010f7983 */ /* 0x001f220000300800 */
[----:B--2---:R-:W-:-:S03]  /*40c40*/  F2FP.F16.F32.PACK_AB R13, R6, R13 ;  /* 0x0000000d060d723e */ /* 0x004fc600000000ff */
[----:B------:R-:W2:Y:S04]  /*40c50*/  LDL.LU R5, [R1+0x1f1c] ;  /* 0x001f1c0001057983 */ /* 0x000ea80000300800 */
[----:B------:R0:W-:Y:S01]  /*40c60*/  STL [R1+0x1d20], R14 ;  /* 0x001d200e01007387 */ /* 0x0001e20000100800 */
[----:B------:R-:W-:-:S03]  /*40c70*/  F2FP.F16.F32.PACK_AB R12, R7, R12 ;  /* 0x0000000c070c723e */ /* 0x000fc600000000ff */
[----:B0-----:R-:W2:Y:S01]  /*40c80*/  LDL.LU R14, [R1+0x2d8] ;  /* 0x0002d800010e7983 */ /* 0x001ea20000300800 */
[----:B------:R-:W-:-:S03]  /*40c90*/  F2FP.F16.F32.PACK_AB R19, R29, R19 ;  /* 0x000000131d13723e */ /* 0x000fc600000000ff */
[----:B------:R-:W2:Y:S04]  /*40ca0*/  LDL.LU R6, [R1+0x1f18] ;  /* 0x001f180001067983 */ /* 0x000ea80000300800 */
[----:B------:R0:W-:Y:S04]  /*40cb0*/  STL [R1+0x1d24], R13 ;  /* 0x001d240d01007387 */ /* 0x0001e80000100800 */
[----:B0-----:R-:W3:Y:S04]  /*40cc0*/  LDL.LU R13, [R1+0x368] ;  /* 0x00036800010d7983 */ /* 0x001ee80000300800 */
[----:B------:R-:W4:Y:S04]  /*40cd0*/  LDL.LU R7, [R1+0x1f14] ;  /* 0x001f140001077983 */ /* 0x000f280000300800 */
[----:B------:R0:W-:Y:S01]  /*40ce0*/  STL [R1+0x1d28], R12 ;  /* 0x001d280c01007387 */ /* 0x0001e20000100800 */
[----:B------:R-:W-:-:S03]  /*40cf0*/  F2FP.F16.F32.PACK_AB R18, R3, R18 ;  /* 0x000000120312723e */ /* 0x000fc600000000ff */
[----:B0-----:R-:W4:Y:S04]  /*40d00*/  LDL.LU R12, [R1+0x210] ;  /* 0x00021000010c7983 */ /* 0x001f280000300800 */
[----:B------:R-:W4:Y:S01]  /*40d10*/  LDL.LU R29, [R1+0x1f10] ;  /* 0x001f1000011d7983 */ /* 0x000f220000300800 */
[----:B------:R-:W-:-:S03]  /*40d20*/  F2FP.F16.F32.PACK_AB R17, R0, R17 ;  /* 0x000000110011723e */ /* 0x000fc600000000ff */
[----:B------:R0:W-:Y:S01]  /*40d30*/  STL [R1+0x1d2c], R19 ;  /* 0x001d2c1301007387 */ /* 0x0001e20000100800 */
[----:B------:R-:W-:-:S03]  /*40d40*/  F2FP.F16.F32.PACK_AB R16, R2, R16 ;  /* 0x000000100210723e */ /* 0x000fc600000000ff */
[----:B0-----:R-:W4:Y:S04]  /*40d50*/  LDL.LU R19, [R1+0x218] ;  /* 0x0002180001137983 */ /* 0x001f280000300800 */
[----:B------:R-:W4:Y:S04]  /*40d60*/  LDL.LU R3, [R1+0x1f0c] ;  /* 0x001f0c0001037983 */ /* 0x000f280000300800 */
[----:B------:R0:W-:Y:S01]  /*40d70*/  STL [R1+0x1d30], R18 ;  /* 0x001d301201007387 */ /* 0x0001e20000100800 */
[----:B------:R-:W-:-:S03]  /*40d80*/  F2FP.F16.F32.PACK_AB R23, R28, R23 ;  /* 0x000000171c17723e */ /* 0x000fc600000000ff */
[----:B0-----:R-:W4:Y:S04]  /*40d90*/  LDL.LU R18, [R1+0x3a0] ;  /* 0x0003a00001127983 */ /* 0x001f280000300800 */
[----:B------:R-:W4:Y:S04]  /*40da0*/  LDL.LU R0, [R1+0x1f08] ;  /* 0x001f080001007983 */ /* 0x000f280000300800 */
[----:B------:R0:W-:Y:S04]  /*40db0*/  STL [R1+0x1d34], R17 ;  /* 0x001d341101007387 */ /* 0x0001e80000100800 */
        /* <DEDUP_REMOVED lines=8> */
[----:B------:R-:W4:Y:S01]  /*40e40*/  LDL.LU R24, [R1+0x1efc] ;  /* 0x001efc0001187983 */ /* 0x000f220000300800 */
[----:B------:R-:W-:-:S03]  /*40e50*/  F2FP.F16.F32.PACK_AB R9, R9, R10 ;  /* 0x0000000a0909723e */ /* 0x000fc600000000ff */
[----:B------:R-:W-:Y:S01]  /*40e60*/  STL [R1+0x1d40], R22 ;  /* 0x001d401601007387 */ /* 0x000fe20000100800 */
[----:B--2---:R-:W-:Y:S02]  /*40e70*/  F2FP.F16.F32.PACK_AB R5, R5, R6 ;  /* 0x000000060505723e */ /* 0x004fe400000000ff */
[----:B---3--:R-:W-:Y:S02]  /*40e80*/  F2FP.F16.F32.PACK_AB R13, R13, R14 ;  /* 0x0000000e0d0d723e */ /* 0x008fe400000000ff */
[----:B----4-:R-:W-:Y:S02]  /*40e90*/  F2FP.F16.F32.PACK_AB R25, R19, R25 ;  /* 0x000000191319723e */ /* 0x010fe400000000ff */
[----:B------:R-:W-:Y:S02]  /*40ea0*/  F2FP.F16.F32.PACK_AB R26, R18, R26 ;  /* 0x0000001a121a723e */ /* 0x000fe400000000ff */
[----:B------:R-:W-:Y:S02]  /*40eb0*/  F2FP.F16.F32.PACK_AB R0, R0, R3 ;  /* 0x000000030000723e */ /* 0x000fe400000000ff */
[----:B------:R-:W-:-:S02]  /*40ec0*/  F2FP.F16.F32.PACK_AB R27, R17, R27 ;  /* 0x0000001b111b723e */ /* 0x000fc400000000ff */
[----:B------:R-:W-:Y:S02]  /*40ed0*/  F2FP.F16.F32.PACK_AB R20, R16, R20 ;  /* 0x000000141014723e */ /* 0x000fe400000000ff */
[----:B------:R-:W-:Y:S02]  /*40ee0*/  F2FP.F16.F32.PACK_AB R2, R28, R2 ;  /* 0x000000021c02723e */ /* 0x000fe400000000ff */
[----:B------:R-:W-:Y:S02]  /*40ef0*/  F2FP.F16.F32.PACK_AB R21, R23, R21 ;  /* 0x000000151715723e */ /* 0x000fe400000000ff */
[----:B------:R-:W-:-:S03]  /*40f00*/  F2FP.F16.F32.PACK_AB R24, R12, R24 ;  /* 0x000000180c18723e */ /* 0x000fc600000000ff */
[----:B------:R-:W-:Y:S01]  /*40f10*/  STL [R1+0x1d44], R21 ;  /* 0x001d441501007387 */ /* 0x000fe20000100800 */
[----:B------:R-:W-:Y:S02]  /*40f20*/  F2FP.F16.F32.PACK_AB R12, R15, R8 ;  /* 0x000000080f0c723e */ /* 0x000fe400000000ff */
[----:B------:R-:W-:Y:S01]  /*40f30*/  F2FP.F16.F32.PACK_AB R8, R11, R4 ;  /* 0x000000040b08723e */ /* 0x000fe200000000ff */
[----:B------:R-:W-:Y:S01]  /*40f40*/  STL [R1+0x1d48], R20 ;  /* 0x001d481401007387 */ /* 0x000fe20000100800 */
[----:B------:R-:W-:-:S03]  /*40f50*/  F2FP.F16.F32.PACK_AB R4, R7, R29 ;  /* 0x0000001d0704723e */ /* 0x000fc600000000ff */
[----:B------:R-:W-:Y:S04]  /*40f60*/  STL [R1+0x1d4c], R27 ;  /* 0x001d4c1b01007387 */ /* 0x000fe80000100800 */
[----:B------:R-:W-:Y:S04]  /*40f70*/  STL [R1+0x1d50], R26 ;  /* 0x001d501a01007387 */ /* 0x000fe80000100800 */
[----:B------:R-:W-:Y:S04]  /*40f80*/  STL [R1+0x1d54], R25 ;  /* 0x001d541901007387 */ /* 0x000fe80000100800 */
[----:B------:R0:W-:Y:S04]  /*40f90*/  STL [R1+0x1d58], R24 ;  /* 0x001d581801007387 */ /* 0x0001e80000100800 */
[----:B------:R-:W-:Y:S04]  /*40fa0*/  STL [R1+0xc], R13 ;  /* 0x00000c0d01007387 */ /* 0x000fe80000100800 */
[----:B------:R-:W-:Y:S04]  /*40fb0*/  STL [R1+0x8], R12 ;  /* 0x0000080c01007387 */ /* 0x000fe80000100800 */
[----:B------:R-:W-:Y:S04]  /*40fc0*/  STL [R1+0x4], R9 ;  /* 0x0000040901007387 */ /* 0x000fe80000100800 */
[----:B------:R-:W-:Y:S04]  /*40fd0*/  STL [R1], R8 ;  /* 0x0000000801007387 */ /* 0x000fe80000100800 */
[----:B------:R-:W-:Y:S04]  /*40fe0*/  STL [R1+0x1c], R5 ;  /* 0x00001c0501007387 */ /* 0x000fe80000100800 */
[----:B------:R-:W-:Y:S04]  /*40ff0*/  STL [R1+0x18], R4 ;  /* 0x0000180401007387 */ /* 0x000fe80000100800 */
[----:B0-----:R-:W2:Y:S04]  /*41000*/  LDL.LU R24, [R1+0x400] ;  /* 0x0004000001187983 */ /* 0x001ea80000300800 */
[----:B------:R-:W-:Y:S04]  /*41010*/  STL [R1+0x14], R2 ;  /* 0x0000140201007387 */ /* 0x000fe80000100800 */
[----:B--2---:R0:W-:Y:S04]  /*41020*/  STL [R1+0x1e74], R24 ;  /* 0x001e741801007387 */ /* 0x0041e80000100800 */
[----:B------:R-:W-:Y:S04]  /*41030*/  STL [R1+0x10], R0 ;  /* 0x0000100001007387 */ /* 0x000fe80000100800 */
[----:B0-----:R-:W2:Y:S04]  /*41040*/  LDL.LU R24, [R1+0x408] ;  /* 0x0004080001187983 */ /* 0x001ea80000300800 */
[----:B--2---:R0:W-:Y:S04]  /*41050*/  STL [R1+0x1e7c], R24 ;  /* 0x001e7c1801007387 */ /* 0x0041e80000100800 */
        /* <DEDUP_REMOVED lines=31> */
[----:B------:R-:W3:Y:S04]  /*41250*/  LDL.LU R25, [R1+0x2f8] ;  /* 0x0002f80001197983 */ /* 0x000ee80000300800 */
[----:B---3--:R0:W-:Y:S04]  /*41260*/  STL [R1+0x1e70], R25 ;  /* 0x001e701901007387 */ /* 0x0081e80000100800 */
[----:B0-----:R-:W3:Y:S04]  /*41270*/  LDL.LU R25, [R1+0x3d0] ;  /* 0x0003d00001197983 */ /* 0x001ee80000300800 */
        /* <DEDUP_REMOVED lines=33> */
[----:B0-----:R-:W2:Y:S04]  /*41490*/  LDL.LU R25, [R1+0x3dc] ;  /* 0x0003dc0001197983 */ /* 0x001ea80000300800 */
[----:B------:R-:W3:Y:S04]  /*414a0*/  LDL.LU R26, [R1+0x298] ;  /* 0x00029800011a7983 */ /* 0x000ee80000300800 */
[----:B------:R-:W4:Y:S04]  /*414b0*/  LDL.LU R27, [R1+0x2f0] ;  /* 0x0002f000011b7983 */ /* 0x000f280000300800 */
        /* <DEDUP_REMOVED lines=25> */
[----:B--2---:R-:W-:-:S03]  /*41650*/  F2FP.F16.F32.PACK_AB R24, R25, R24 ;  /* 0x000000181918723e */ /* 0x004fc600000000ff */
[----:B------:R-:W2:Y:S04]  /*41660*/  LDL.LU R25, [R1+0x1ef8] ;  /* 0x001ef80001197983 */ /* 0x000ea80000300800 */
[----:B------:R0:W-:Y:S04]  /*41670*/  STL [R1+0x2c], R24 ;  /* 0x00002c1801007387 */ /* 0x0001e80000100800 */
[----:B0-----:R-:W2:Y:S02]  /*41680*/  LDL.LU R24, [R1+0x1ef4] ;  /* 0x001ef40001187983 */ /* 0x001ea40000300800 */
[----:B--2---:R-:W-:-:S02]  /*41690*/  F2FP.F16.F32.PACK_AB R24, R25, R24 ;  /* 0x000000181918723e */ /* 0x004fc400000000ff */
        /* <DEDUP_REMOVED lines=64> */
[----:B------:R-:W2:Y:S01]  /*41aa0*/  LDL.LU R25, [R1+0x1e70] ;  /* 0x001e700001197983 */ /* 0x000ea20000300800 */
[----:B---3--:R-:W-:Y:S02]  /*41ab0*/  F2FP.F16.F32.PACK_AB R21, R21, R22 ;  /* 0x000000161515723e */ /* 0x008fe400000000ff */
[----:B------:R-:W-:Y:S01]  /*41ac0*/  F2FP.F16.F32.PACK_AB R17, R17, R18 ;  /* 0x000000121111723e */ /* 0x000fe200000000ff */
[----:B------:R4:W-:Y:S01]  /*41ad0*/  STL [R1+0x68], R24 ;  /* 0x0000681801007387 */ /* 0x0009e20000100800 */
[----:B------:R-:W-:Y:S02]  /*41ae0*/  F2FP.F16.F32.PACK_AB R13, R13, R14 ;  /* 0x0000000e0d0d723e */ /* 0x000fe400000000ff */
[----:B------:R-:W-:Y:S02]  /*41af0*/  F2FP.F16.F32.PACK_AB R9, R9, R10 ;  /* 0x0000000a0909723e */ /* 0x000fe400000000ff */
[----:B------:R-:W-:Y:S02]  /*41b00*/  F2FP.F16.F32.PACK_AB R5, R5, R6 ;  /* 0x000000060505723e */ /* 0x000fe400000000ff */
[----:B------:R-:W-:-:S02]  /*41b10*/  F2FP.F16.F32.PACK_AB R2, R28, R2 ;  /* 0x000000021c02723e */ /* 0x000fc400000000ff */
[----:B------:R-:W-:Y:S02]  /*41b20*/  F2FP.F16.F32.PACK_AB R0, R0, R3 ;  /* 0x000000030000723e */ /* 0x000fe400000000ff */
[----:B----4-:R-:W-:Y:S02]  /*41b30*/  F2FP.F16.F32.PACK_AB R24, R27, R20 ;  /* 0x000000141b18723e */ /* 0x010fe400000000ff */
[----:B------:R-:W-:Y:S02]  /*41b40*/  F2FP.F16.F32.PACK_AB R20, R23, R16 ;  /* 0x000000101714723e */ /* 0x000fe400000000ff */
[----:B------:R-:W-:Y:S02]  /*41b50*/  F2FP.F16.F32.PACK_AB R16, R19, R12 ;  /* 0x0000000c1310723e */ /* 0x000fe400000000ff */
[----:B------:R-:W-:Y:S02]  /*41b60*/  F2FP.F16.F32.PACK_AB R12, R15, R8 ;  /* 0x000000080f0c723e */ /* 0x000fe400000000ff */
[----:B------:R-:W-:-:S02]  /*41b70*/  F2FP.F16.F32.PACK_AB R8, R11, R4 ;  /* 0x000000040b08723e */ /* 0x000fc400000000ff */
[----:B------:R-:W-:Y:S02]  /*41b80*/  F2FP.F16.F32.PACK_AB R4, R7, R29 ;  /* 0x0000001d0704723e */ /* 0x000fe400000000ff */
[----:B--2---:R-:W-:-:S05]  /*41b90*/  F2FP.F16.F32.PACK_AB R25, R25, R26 ;  /* 0x0000001a1919723e */ /* 0x004fca00000000ff */
[----:B------:R-:W-:Y:S04]  /*41ba0*/  STL [R1+0x64], R25 ;  /* 0x0000641901007387 */ /* 0x000fe80000100800 */
[----:B------:R0:W-:Y:S04]  /*41bb0*/  STL [R1+0x60], R24 ;  /* 0x0000601801007387 */ /* 0x0001e80000100800 */
        /* <DEDUP_REMOVED lines=374> */
[----:B0-----:R-:W2:Y:S01]  /*43320*/  LDL.LU R24, [R1+0x1d5c] ;  /* 0x001d5c0001187983 */ /* 0x001ea20000300800 */
[----:B---3--:R-:W-:Y:S02]  /*43330*/  F2FP.F16.F32.PACK_AB R27, R26, R27 ;  /* 0x0000001b1a1b723e */ /* 0x008fe400000000ff */
[----:B----4-:R-:W-:-:S02]  /*43340*/  F2FP.F16.F32.PACK_AB R21, R20, R21 ;  /* 0x000000151415723e */ /* 0x010fc400000000ff */
[----:B------:R-:W-:Y:S02]  /*43350*/  F2FP.F16.F32.PACK_AB R23, R22, R23 ;  /* 0x000000171617723e */ /* 0x000fe400000000ff */
[----:B------:R-:W-:Y:S02]  /*43360*/  F2FP.F16.F32.PACK_AB R17, R16, R17 ;  /* 0x000000111011723e */ /* 0x000fe400000000ff */
[----:B------:R-:W-:Y:S02]  /*43370*/  F2FP.F16.F32.PACK_AB R19, R18, R19 ;  /* 0x000000131213723e */ /* 0x000fe400000000ff */
[----:B------:R-:W-:Y:S02]  /*43380*/  F2FP.F16.F32.PACK_AB R13, R12, R13 ;  /* 0x0000000d0c0d723e */ /* 0x000fe400000000ff */
[----:B------:R-:W-:Y:S02]  /*43390*/  F2FP.F16.F32.PACK_AB R15, R14, R15 ;  /* 0x0000000f0e0f723e */ /* 0x000fe400000000ff */
[----:B------:R-:W-:-:S02]  /*433a0*/  F2FP.F16.F32.PACK_AB R9, R8, R9 ;  /* 0x000000090809723e */ /* 0x000fc400000000ff */
[----:B------:R-:W-:Y:S02]  /*433b0*/  F2FP.F16.F32.PACK_AB R11, R10, R11 ;  /* 0x0000000b0a0b723e */ /* 0x000fe400000000ff */
[----:B------:R-:W-:Y:S02]  /*433c0*/  F2FP.F16.F32.PACK_AB R5, R4, R5 ;  /* 0x000000050405723e */ /* 0x000fe400000000ff */
[----:B------:R-:W-:Y:S02]  /*433d0*/  F2FP.F16.F32.PACK_AB R7, R6, R7 ;  /* 0x000000070607723e */ /* 0x000fe400000000ff */
[----:B------:R-:W-:Y:S02]  /*433e0*/  F2FP.F16.F32.PACK_AB R28, R29, R28 ;  /* 0x0000001c1d1c723e */ /* 0x000fe400000000ff */
[----:B--2---:R-:W-:Y:S02]  /*433f0*/  F2FP.F16.F32.PACK_AB R25, R24, R25 ;  /* 0x000000191819723e */ /* 0x004fe400000000ff */
[----:B------:R1:W5:Y:S04]  /*43400*/  LDL.LU R24, [R1+0x1d58] ;  /* 0x001d580001187983 */ /* 0x0003680000300800 */
[----:B------:R0:W-:Y:S04]  /*43410*/  STL [R1+0x168], R25 ;  /* 0x0001681901007387 */ /* 0x0001e80000100800 */
[----:B0-----:R1:W5:Y:S04]  /*43420*/  LDL.LU R25, [R1+0x1d54] ;  /* 0x001d540001197983 */ /* 0x0013680000300800 */
        /* <DEDUP_REMOVED lines=33> */
[----:B------:R-:W2:Y:S01]  /*43640*/  LDL.LU R29, [R1+0x1cf8] ;  /* 0x001cf800011d7983 */ /* 0x000ea20000300800 */
[----:B------:R-:W-:-:S03]  /*43650*/  F2FP.F16.F32.PACK_AB R2, R2, R0 ;  /* 0x000000000202723e */ /* 0x000fc600000000ff */
[----:B------:R1:W-:Y:S01]  /*43660*/  STL [R1+0x198], R28 ;  /* 0x0001981c01007387 */ /* 0x0003e20000100800 */
[----:B--2---:R-:W-:-:S05]  /*43670*/  F2FP.F16.F32.PACK_AB R0, R3, R29 ;  /* 0x0000001d0300723e */ /* 0x004fca00000000ff */
[----:B------:R1:W-:Y:S04]  /*43680*/  STL [R1+0x190], R0 ;  /* 0x0001900001007387 */ /* 0x0003e80000100800 */
[----:B------:R1:W-:Y:S02]  /*43690*/  STL [R1+0x194], R2 ;  /* 0x0001940201007387 */ /* 0x0003e40000100800 */
.L_x_0:
[----:B-----5:R-:W-:Y:S01]  /*436a0*/  STL.64 [R1+0x1e90], R26 ;  /* 0x001e901a01007387 */ /* 0x020fe20000100a00 */
[----:B------:R-:W2:Y:S03]  /*436b0*/  LDCU UR20, c[0x0][0x39c] ;  /* 0x00007380ff1477ac */ /* 0x000ea60008000800 */
[----:B------:R-:W-:Y:S01]  /*436c0*/  STL.64 [R1+0x1e88], R24 ;  /* 0x001e881801007387 */ /* 0x000fe20000100a00 */
[----:B------:R-:W3:Y:S03]  /*436d0*/  LDCU UR22, c[0x0][0x39c] ;  /* 0x00007380ff1677ac */ /* 0x000ee60008000800 */
[----:B------:R-:W-:Y:S01]  /*436e0*/  STL.64 [R1+0x1e80], R22 ;  /* 0x001e801601007387 */ /* 0x000fe20000100a00 */
[----:B-1----:R-:W1:Y:S01]  /*436f0*/  S2R R2, SR_TID.X ;  /* 0x0000000000027919 */ /* 0x002e620000002100 */
[----:B------:R-:W4:Y:S01]  /*43700*/  S2UR UR18, SR_CgaCtaId ;  /* 0x00000000001279c3 */ /* 0x000f220000008800 */
[----:B------:R-:W0:Y:S01]  /*43710*/  LDCU.64 UR42, c[0x0][0x398] ;  /* 0x00007300ff2a77ac */ /* 0x000e220008000a00 */
[----:B------:R2:W-:Y:S01]  /*43720*/  STL.64 [R1+0x1e78], R20 ;  /* 0x001e781401007387 */ /* 0x0005e20000100a00 */
[----:B------:R-:W-:Y:S01]  /*43730*/  UMOV UR10, 0x400 ;  /* 0x00000400000a7882 */ /* 0x000fe20000000000 */
[----:B------:R-:W0:Y:S01]  /*43740*/  LDCU.128 UR24, c[0x0][0x390] ;  /* 0x00007200ff1877ac */ /* 0x000e220008000c00 */
[----:B------:R-:W0:Y:S01]  /*43750*/  LDCU.64 UR40, c[0x0][0x398] ;  /* 0x00007300ff2877ac */ /* 0x000e220008000a00 */
[----:B------:R-:W0:Y:S01]  /*43760*/  LDCU UR72, c[0x0][0x3b8] ;  /* 0x00007700ff4877ac */ /* 0x000e220008000800 */
[----:B--2---:R-:W2:Y:S01]  /*43770*/  LDL.LU R20, [R1+0x170] ;  /* 0x0001700001147983 */ /* 0x004ea20000300800 */
[----:B------:R-:W0:Y:S03]  /*43780*/  LDCU.64 UR36, c[0x0][0x398] ;  /* 0x00007300ff2477ac */ /* 0x000e260008000a00 */
[----:B------:R-:W2:Y:S01]  /*43790*/  LDL.LU R21, [R1+0x174] ;  /* 0x0001740001157983 */ /* 0x000ea20000300800 */
[----:B------:R-:W0:Y:S03]  /*437a0*/  LDCU.64 UR34, c[0x0][0x398] ;  /* 0x00007300ff2277ac */ /* 0x000e260008000a00 */
[----:B------:R-:W2:Y:S01]  /*437b0*/  LDL.LU R22, [R1+0x178] ;  /* 0x0001780001167983 */ /* 0x000ea20000300800 */
[----:B------:R-:W0:Y:S03]  /*437c0*/  LDCU.64 UR48, c[0x0][0x398] ;  /* 0x00007300ff3077ac */ /* 0x000e260008000a00 */
[----:B------:R-:W2:Y:S01]  /*437d0*/  LDL.LU R23, [R1+0x17c] ;  /* 0x00017c0001177983 */ /* 0x000ea20000300800 */
[----:B------:R-:W0:Y:S03]  /*437e0*/  LDCU.64 UR46, c[0x0][0x398] ;  /* 0x00007300ff2e77ac */ /* 0x000e260008000a00 */
[----:B------:R-:W-:Y:S01]  /*437f0*/  STL.64 [R1+0x1e70], R18 ;  /* 0x001e701201007387 */ /* 0x000fe20000100a00 */
[----:B------:R-:W0:Y:S03]  /*43800*/  LDCU.64 UR44, c[0x0][0x398] ;  /* 0x00007300ff2c77ac */ /* 0x000e260008000a00 */
[----:B------:R-:W-:Y:S01]  /*43810*/  STL.64 [R1+0x1e68], R16 ;  /* 0x001e681001007387 */ /* 0x000fe20000100a00 */
[----:B------:R-:W0:Y:S03]  /*43820*/  LDCU.64 UR50, c[0x0][0x398] ;  /* 0x00007300ff3277ac */ /* 0x000e260008000a00 */
[----:B------:R-:W-:Y:S01]  /*43830*/  STL.64 [R1+0x1e60], R14 ;  /* 0x001e600e01007387 */ /* 0x000fe20000100a00 */
[----:B------:R-:W0:Y:S03]  /*43840*/  LDCU.64 UR52, c[0x0][0x398] ;  /* 0x00007300ff3477ac */ /* 0x000e260008000a00 */
[----:B------:R1:W-:Y:S01]  /*43850*/  STL.64 [R1+0x1e58], R12 ;  /* 0x001e580c01007387 */ /* 0x0003e20000100a00 */
[----:B------:R-:W0:Y:S01]  /*43860*/  LDCU UR7, c[0x0][0x398] ;  /* 0x00007300ff0777ac */ /* 0x000e220008000800 */
[----:B------:R-:W0:Y:S01]  /*43870*/  LDCU UR6, c[0x0][0x398] ;  /* 0x00007300ff0677ac */ /* 0x000e220008000800 */
[----:B------:R-:W0:Y:S01]  /*43880*/  LDCU UR9, c[0x0][0x398] ;  /* 0x00007300ff0977ac */ /* 0x000e220008000800 */
[----:B-1----:R-:W2:Y:S01]  /*43890*/  LDL.LU R12, [R1+0x180] ;  /* 0x00018000010c7983 */ /* 0x002ea20000300800 */
[----:B------:R-:W1:Y:S03]  /*438a0*/  LDCU UR4, c[0x0][0x398] ;  /* 0x00007300ff0477ac */ /* 0x000e660008000800 */
[----:B------:R-:W2:Y:S01]  /*438b0*/  LDL.LU R13, [R1+0x184] ;  /* 0x00018400010d7983 */ /* 0x000ea20000300800 */
[----:B------:R-:W0:Y:S03]  /*438c0*/  LDCU UR19, c[0x0][0x398] ;  /* 0x00007300ff1377ac */ /* 0x000e260008000800 */
[----:B------:R-:W2:Y:S01]  /*438d0*/  LDL.LU R14, [R1+0x188] ;  /* 0x00018800010e7983 */ /* 0x000ea20000300800 */
[----:B------:R-:W0:Y:S03]  /*438e0*/  LDCU UR23, c[0x0][0x398] ;  /* 0x00007300ff1777ac */ /* 0x000e260008000800 */
[----:B------:R-:W2:Y:S01]  /*438f0*/  LDL.LU R15, [R1+0x18c] ;  /* 0x00018c00010f7983 */ /* 0x000ea20000300800 */
[----:B------:R-:W0:Y:S03]  /*43900*/  LDCU UR28, c[0x0][0x398] ;  /* 0x00007300ff1c77ac */ /* 0x000e260008000800 */
[----:B------:R-:W-:Y:S01]  /*43910*/  STL.64 [R1+0x1e50], R10 ;  /* 0x001e500a01007387 */ /* 0x000fe20000100a00 */
[----:B------:R-:W0:Y:S03]  /*43920*/  LDCU UR29, c[0x0][0x398] ;  /* 0x00007300ff1d77ac */ /* 0x000e260008000800 */
        /* <DEDUP_REMOVED lines=28> */
[----:B------:R1:W-:Y:S01]  /*43af0*/  STL.64 [R1+0x1e40], R6 ;  /* 0x001e400601007387 */ /* 0x0003e20000100a00 */
[----:B------:R-:W0:Y:S01]  /*43b00*/  LDCU UR65, c[0x0][0x398] ;  /* 0x00007300ff4177ac */ /* 0x000e220008000800 */
[----:B------:R-:W0:Y:S01]  /*43b10*/  LDCU UR68, c[0x0][0x398] ;  /* 0x00007300ff4477ac */ /* 0x000e220008000800 */
[----:B------:R-:W0:Y:S01]  /*43b20*/  LDCU UR67, c[0x0][0x398] ;  /* 0x00007300ff4377ac */ /* 0x000e220008000800 */
[----:B-1----:R-:W2:Y:S01]  /*43b30*/  LDL R7, [R1+0xbf0] ;  /* 0x000bf00001077983 */ /* 0x002ea20000100800 */
[----:B------:R-:W-:-:S02]  /*43b40*/  IMAD.SHL.U32 R28, R2, 0x10, RZ ;  /* 0x00000010021c7824 */ /* 0x000fc400078e00ff */
[C---:B------:R-:W-:Y:S01]  /*43b50*/  IMAD.SHL.U32 R3, R2.reuse, 0x20, RZ ;  /* 0x0000002002037824 */ /* 0x040fe200078e00ff */
[----:B----4-:R-:W-:Y:S01]  /*43b60*/  ULEA UR21, UR18, UR10, 0x18 ;  /* 0x0000000a12157291 */ /* 0x010fe2000f8ec0ff */
[----:B------:R-:W-:Y:S01]  /*43b70*/  IMAD.SHL.U32 R29, R2, 0x8, RZ ;  /* 0x00000008021d7824 */ /* 0x000fe200078e00ff */
[----:B------:R-:W-:Y:S01]  /*43b80*/  LOP3.LUT R28, R28, 0xf0, RZ, 0xc0, !PT ;  /* 0x000000f01c1c7812 */ /* 0x000fe200078ec0ff */
[----:B------:R-:W-:Y:S01]  /*43b90*/  STL.64 [R1+0x1e38], R4 ;  /* 0x001e380401007387 */ /* 0x000fe20000100a00 */
[----:B------:R-:W-:Y:S01]  /*43ba0*/  LOP3.LUT R3, R3, 0x200, RZ, 0xc0, !PT ;  /* 0x0000020003037812 */ /* 0x000fe200078ec0ff */
[----:B------:R-:W1:Y:S03]  /*43bb0*/  LDCU UR10, c[0x0][0x398] ;  /* 0x00007300ff0a77ac */ /* 0x000e660008000800 */
[----:B------:R-:W-:Y:S01]  /*43bc0*/  IADD3 R2, PT, PT, R3, UR21, R28 ;  /* 0x0000001503027c10 */ /* 0x000fe2000fffe01c */
[----:B------:R-:W4:Y:S01]  /*43bd0*/  LDCU UR18, c[0x0][0x398] ;  /* 0x00007300ff1277ac */ /* 0x000f220008000800 */
[----:B------:R-:W-:Y:S01]  /*43be0*/  LOP3.LUT R28, R29, 0x100, RZ, 0xc0, !PT ;  /* 0x000001001d1c7812 */ /* 0x000fe200078ec0ff */
[----:B------:R-:W0:Y:S01]  /*43bf0*/  LDCU UR66, c[0x0][0x398] ;  /* 0x00007300ff4277ac */ /* 0x000e220008000800 */
        /* <DEDUP_REMOVED lines=17> */
[----:B------:R-:W-:Y:S01]  /*43d10*/  BAR.SYNC.DEFER_BLOCKING 0x0 ;  /* 0x0000000000007b1d */ /* 0x000fe20000010000 */
[----:B--2---:R-:W-:-:S02]  /*43d20*/  VIADD R0, R7, 0x15 ;  /* 0x0000001507007836 */ /* 0x004fc40000000000 */
[----:B------:R-:W-:-:S03]  /*43d30*/  VIADD R3, R7, 0x2 ;  /* 0x0000000207037836 */ /* 0x000fc60000000000 */
[----:B0-----:R-:W-:Y:S01]  /*43d40*/  ISETP.GE.AND P2, PT, R0, UR43, PT ;  /* 0x0000002b00007c0c */ /* 0x001fe2000bf46270 */
[----:B------:R-:W-:Y:S01]  /*43d50*/  VIADD R0, R7, 0x1 ;  /* 0x0000000107007836 */ /* 0x000fe20000000000 */
[----:B---3--:R-:W-:Y:S01]  /*43d60*/  ISETP.GE.AND P0, PT, R3, UR22, PT ;  /* 0x0000001603007c0c */ /* 0x008fe2000bf06270 */
[----:B------:R-:W0:Y:S01]  /*43d70*/  S2R R7, SR_TID.X ;  /* 0x0000000000077919 */ /* 0x000e220000002100 */
[----:B------:R-:W2:Y:S02]  /*43d80*/  LDCU UR22, c[0x0][0x398] ;  /* 0x00007300ff1677ac */ /* 0x000ea40008000800 */
[----:B------:R-:W-:Y:S01]  /*43d90*/  ISETP.GE.AND P4, PT, R0, UR20, PT ;  /* 0x0000001400007c0c */ /* 0x000fe2000bf86270 */
[----:B------:R-:W-:Y:S01]  /*43da0*/  IMAD.IADD R0, R28, 0x1, R2 ;  /* 0x000000011c007824 */ /* 0x000fe200078e0202 */
[----:B------:R-:W3:Y:S01]  /*43db0*/  LDCU UR20, c[0x0][0x398] ;  /* 0x00007300ff1477ac */ /* 0x000ee20008000800 */
[----:B------:R-:W1:Y:S03]  /*43dc0*/  LDC R28, c[0x0][0x3b4] ;  /* 0x0000ed00ff1c7b82 */ /* 0x000e660000000800 */
[----:B------:R-:W-:Y:S01]  /*43dd0*/  STSM.16.M88.4 [R0], R8 ;  /* 0x0000000800007844 */ /* 0x000fe20000000200 */
[----:B0-----:R-:W-:-:S04]  /*43de0*/  LOP3.LUT R7, R7, 0x3f, RZ, 0xc0, !PT ;  /* 0x0000003f07077812 */ /* 0x001fc800078ec0ff */
[----:B------:R-:W-:Y:S01]  /*43df0*/  LEA R2, R7, UR21, 0x4 ;  /* 0x0000001507027c11 */ /* 0x000fe2000f8e20ff */
[----:B------:R-:W-:Y:S06]  /*43e00*/  BAR.SYNC.DEFER_BLOCKING 0x0 ;  /* 0x0000000000007b1d */ /* 0x000fec0000010000 */
[----:B------:R-:W0:Y:S01]  /*43e10*/  LDCU UR21, c[0x0][0x398] ;  /* 0x00007300ff1577ac */ /* 0x000e220008000800 */
[----:B------:R-:W0:Y:S01]  /*43e20*/  LDS.128 R4, [R2] ;  /* 0x0000000002047984 */ /* 0x000e220000000c00 */
[----:B------:R-:W-:Y:S06]  /*43e30*/  BAR.SYNC.DEFER_BLOCKING 0x0 ;  /* 0x0000000000007b1d */ /* 0x000fec0000010000 */
[----:B------:R-:W-:Y:S04]  /*43e40*/  STSM.16.M88.4 [R0], R12 ;  /* 0x0000000c00007844 */ /* 0x000fe80000000200 */
[----:B0-----:R-:W-:Y:S04]  /*43e50*/  STL.64 [R1+0x190], R4 ;  /* 0x0001900401007387 */ /* 0x001fe80000100a00 */
[----:B------:R-:W-:Y:S01]  /*43e60*/  STL.64 [R1+0x198], R6 ;  /* 0x0001980601007387 */ /* 0x000fe20000100a00 */
[----:B------:R-:W-:Y:S06]  /*43e70*/  BAR.SYNC.DEFER_BLOCKING 0x0 ;  /* 0x0000000000007b1d */ /* 0x000fec0000010000 */
[----:B------:R-:W0:Y:S02]  /*43e80*/  LDS.128 R4, [R2] ;  /* 0x0000000002047984 */ /* 0x000e240000000c00 */
[----:B------:R-:W-:Y:S06]  /*43e90*/  BAR.SYNC.DEFER_BLOCKING 0x0 ;  /* 0x0000000000007b1d */ /* 0x000fec0000010000 */
[----:B------:R0:W-:Y:S04]  /*43ea0*/  STSM.16.M88.4 [R0], R20 ;  /* 0x0000001400007844 */ /* 0x0001e80000000200 */
[----:B0-----:R-:W-:Y:S04]  /*43eb0*/  STL.64 [R1+0x180], R4 ;  /* 0x0001800401007387 */ /* 0x001fe80000100a00 */
[----:B------:R-:W-:Y:S01]  /*43ec0*/  STL.64 [R1+0x188], R6 ;  /* 0x0001880601007387 */ /* 0x000fe20000100a00 */
[----:B------:R-:W-:Y:S06]  /*43ed0*/  BAR.SYNC.DEFER_BLOCKING 0x0 ;  /* 0x0000000000007b1d */ /* 0x000fec0000010000 */
[----:B------:R-:W2:Y:S04]  /*43ee0*/  LDL.LU R20, [R1+0x140] ;  /* 0x0001400001147983 */ /* 0x000ea80000300800 */
[----:B------:R-:W2:Y:S04]  /*43ef0*/  LDL.LU R21, [R1+0x144] ;  /* 0x0001440001157983 */ /* 0x000ea80000300800 */
[----:B------:R-:W2:Y:S04]  /*43f00*/  LDL.LU R22, [R1+0x148] ;  /* 0x0001480001167983 */ /* 0x000ea80000300800 */
[----:B------:R-:W2:Y:S04]  /*43f10*/  LDL.LU R23, [R1+0x14c] ;  /* 0x00014c0001177983 */ /* 0x000ea80000300800 */
[----:B------:R-:W0:Y:S01]  /*43f20*/  LDS.128 R4, [R2] ;  /* 0x0000000002047984 */ /* 0x000e220000000c00 */
[----:B------:R-:W-:Y:S06]  /*43f30*/  BAR.SYNC.DEFER_BLOCKING 0x0 ;  /* 0x0000000000007b1d */ /* 0x000fec0000010000 */
[----:B------:R0:W-:Y:S04]  /*43f40*/  STSM.16.M88.4 [R0], R16 ;  /* 0x0000001000007844 */ /* 0x0001e80000000200 */
[----:B0-----:R-:W-:Y:S04]  /*43f50*/  STL.64 [R1+0x170], R4 ;  /* 0x0001700401007387 */ /* 0x001fe80000100a00 */
[----:B------:R-:W-:Y:S01]  /*43f60*/  STL.64 [R1+0x178], R6 ;  /* 0x0001780601007387 */ /* 0x000fe20000100a00 */
[----:B------:R-:W-:Y:S06]  /*43f70*/  BAR.SYNC.DEFER_BLOCKING 0x0 ;  /* 0x0000000000007b1d */ /* 0x000fec0000010000 */
[----:B------:R-:W3:Y:S04]  /*43f80*/  LDL.LU R16, [R1+0x130] ;  /* 0x0001300001107983 */ /* 0x000ee80000300800 */
[----:B------:R-:W3:Y:S04]  /*43f90*/  LDL.LU R17, [R1+0x134] ;  /* 0x0001340001117983 */ /* 0x000ee80000300800 */
[----:B------:R-:W3:Y:S04]  /*43fa0*/  LDL.LU R18, [R1+0x138] ;  /* 0x0001380001127983 */ /* 0x000ee80000300800 */
[----:B------:R-:W3:Y:S04]  /*43fb0*/  LDL.LU R19, [R1+0x13c] ;  /* 0x00013c0001137983 */ /* 0x000ee80000300800 */
[----:B------:R-:W0:Y:S01]  /*43fc0*/  LDS.128 R4, [R2] ;  /* 0x0000000002047984 */ /* 0x000e220000000c00 */
[----:B------:R-:W-:Y:S06]  /*43fd0*/  BAR.SYNC.DEFER_BLOCKING 0x0 ;  /* 0x0000000000007b1d */ /* 0x000fec0000010000 */
[----:B------:R0:W-:Y:S04]  /*43fe0*/  STSM.16.M88.4 [R0], R24 ;  /* 0x0000001800007844 */ /* 0x0001e80000000200 */
[----:B0-----:R-:W-:Y:S04]  /*43ff0*/  STL.64 [R1+0x160], R4 ;  /* 0x0001600401007387 */ /* 0x001fe80000100a00 */
[----:B------:R-:W-:Y:S04]  /*44000*/  STL.64 [R1+0x168], R6 ;  /* 0x0001680601007387 */ /* 0x000fe80000100a00 */
        /* <DEDUP_REMOVED lines=11> */
[----:B------:R-:W4:Y:S01]  /*440c0*/  LDL.LU R27, [R1+0x10c] ;  /* 0x00010c00011b7983 */ /* 0x000f220000300800 */
[----:B------:R-:W-:Y:S06]  /*440d0*/  BAR.SYNC.DEFER_BLOCKING 0x0 ;  /* 0x0000000000007b1d */ /* 0x000fec0000010000 */
[----:B------:R-:W0:Y:S02]  /*440e0*/  LDS.128 R4, [R2] ;  /* 0x0000000002047984 */ /* 0x000e240000000c00 */
[----:B------:R-:W-:Y:S06]  /*440f0*/  BAR.SYNC.DEFER_BLOCKING 0x0 ;  /* 0x0000000000007b1d */ /* 0x000fec0000010000 */
[----:B0-----:R-:W-:Y:S04]  /*44100*/  STL.64 [R1+0x150], R4 ;  /* 0x0001500401007387 */ /* 0x001fe80000100a00 */
[----:B------:R-:W-:Y:S04]  /*44110*/  STL.64 [R1+0x158], R6 ;  /* 0x0001580601007387 */ /* 0x000fe80000100a00 */
[----:B--2---:R0:W-:Y:S01]  /*44120*/  STSM.16.M88.4 [R0], R20 ;  /* 0x0000001400007844 */ /* 0x0041e20000000200 */
[----:B------:R-:W-:Y:S06]  /*44130*/  BAR.SYNC.DEFER_BLOCKING 0x0 ;  /* 0x0000000000007b1d */ /* 0x000fec0000010000 */
[----:B0-----:R-:W2:Y:S04]  /*44140*/  LDL.LU R20, [R1+0xf0] ;  /* 0x0000f00001147983 */ /* 0x001ea80000300800 */
[----:B------:R-:W2:Y:S04]  /*44150*/  LDL.LU R21, [R1+0xf4] ;  /* 0x0000f40001157983 */ /* 0x000ea80000300800 */
[----:B------:R-:W2:Y:S04]  /*44160*/  LDL.LU R22, [R1+0xf8] ;  /* 0x0000f80001167983 */ /* 0x000ea80000300800 */
[----:B------:R-:W2:Y:S04]  /*44170*/  LDL.LU R23, [R1+0xfc] ;  /* 0x0000fc0001177983 */ /* 0x000ea80000300800 */
[----:B------:R-:W0:Y:S01]  /*44180*/  LDS.128 R4, [R2] ;  /* 0x0000000002047984 */ /* 0x000e220000000c00 */
[----:B------:R-:W-:Y:S06]  /*44190*/  BAR.SYNC.DEFER_BLOCKING 0x0 ;  /* 0x0000000000007b1d */ /* 0x000fec0000010000 */
[----:B---3--:R3:W-:Y:S04]  /*441a0*/  STSM.16.M88.4 [R0], R16 ;  /* 0x0000001000007844 */ /* 0x0087e80000000200 */
[----:B0-----:R-:W-:Y:S04]  /*441b0*/  STL.64 [R1+0x140], R4 ;  /* 0x0001400401007387 */ /* 0x001fe80000100a00 */
[----:B------:R-:W-:Y:S01]  /*441c0*/  STL.64 [R1+0x148], R6 ;  /* 0x0001480601007387 */ /* 0x000fe20000100a00 */
[----:B------:R-:W-:Y:S06]  /*441d0*/  BAR.SYNC.DEFER_BLOCKING 0x0 ;  /* 0x0000000000007b1d */ /* 0x000fec0000010000 */
[----:B---3--:R-:W3:Y:S04]  /*441e0*/  LDL.LU R16, [R1+0xe0] ;  /* 0x0000e00001107983 */ /* 0x008ee80000300800 */
[----:B------:R-:W3:Y:S04]  /*441f0*/  LDL.LU R17, [R1+0xe4] ;  /* 0x0000e40001117983 */ /* 0x000ee80000300800 */
[----:B------:R-:W3:Y:S04]  /*44200*/  LDL.LU R18, [R1+0xe8] ;  /* 0x0000e80001127983 */ /* 0x000ee80000300800 */
[----:B------:R-:W3:Y:S04]  /*44210*/  LDL.LU R19, [R1+0xec] ;  /* 0x0000ec0001137983 */ /* 0x000ee80000300800 */
[----:B------:R-:W0:Y:S01]  /*44220*/  LDS.128 R4, [R2] ;  /* 0x0000000002047984 */ /* 0x000e220000000c00 */
[----:B------:R-:W-:Y:S06]  /*44230*/  BAR.SYNC.DEFER_BLOCKING 0x0 ;  /* 0x0000000000007b1d */ /* 0x000fec0000010000 */
[----:B----4-:R-:W-:Y:S04]  /*44240*/  STSM.16.M88.4 [R0], R8 ;  /* 0x0000000800007844 */ /* 0x010fe80000000200 */
[----:B0-----:R-:W-:Y:S04]  /*44250*/  STL.64 [R1+0x130], R4 ;  /* 0x0001300401007387 */ /* 0x001fe80000100a00 */
[----:B------:R-:W-:Y:S01]  /*44260*/  STL.64 [R1+0x138], R6 ;  /* 0x0001380601007387 */ /* 0x000fe20000100a00 */
[----:B------:R-:W-:Y:S06]  /*44270*/  BAR.SYNC.DEFER_BLOCKING 0x0 ;  /* 0x0000000000007b1d */ /* 0x000fec0000010000 */
[----:B------:R-:W0:Y:S02]  /*44280*/  LDS.128 R4, [R2] ;  /* 0x0000000002047984 */ /* 0x000e240000000c00 */
        /* <DEDUP_REMOVED lines=9> */
[----:B------:R-:W-:Y:S04]  /*44320*/  STL.64 [R1+0x118], R6 ;  /* 0x0001180601007387 */ /* 0x000fe80000100a00 */
[----:B----4-:R-:W4:Y:S04]  /*44330*/  LDL.LU R24, [R1+0xd0] ;  /* 0x0000d00001187983 */ /* 0x010f280000300800 */
[----:B------:R-:W4:Y:S04]  /*44340*/  LDL.LU R25, [R1+0xd4] ;  /* 0x0000d40001197983 */ /* 0x000f280000300800 */
[----:B------:R-:W4:Y:S04]  /*44350*/  LDL.LU R26, [R1+0xd8] ;  /* 0x0000d800011a7983 */ /* 0x000f280000300800 */
[----:B------:R-:W4:Y:S01]  /*44360*/  LDL.LU R27, [R1+0xdc] ;  /* 0x0000dc00011b7983 */ /* 0x000f220000300800 */
[----:B------:R-:W-:Y:S06]  /*44370*/  BAR.SYNC.DEFER_BLOCKING 0x0 ;  /* 0x0000000000007b1d */ /* 0x000fec0000010000 */
[----:B------:R-:W0:Y:S02]  /*44380*/  LDS.128 R4, [R2] ;  /* 0x0000000002047984 */ /* 0x000e240000000c00 */
[----:B------:R-:W-:Y:S06]  /*44390*/  BAR.SYNC.DEFER_BLOCKING 0x0 ;  /* 0x0000000000007b1d */ /* 0x000fec0000010000 */
[----:B--2---:R2:W-:Y:S04]  /*443a0*/  STSM.16.M88.4 [R0], R20 ;  /* 0x0000001400007844 */ /* 0x0045e80000000200 */
[----:B0-----:R-:W-:Y:S04]  /*443b0*/  STL.64 [R1+0x100], R4 ;  /* 0x0001000401007387 */ /* 0x001fe80000100a00 */
[----:B------:R-:W-:Y:S01]  /*443c0*/  STL.64 [R1+0x108], R6 ;  /* 0x0001080601007387 */ /* 0x000fe20000100a00 */
[----:B------:R-:W-:Y:S06]  /*443d0*/  BAR.SYNC.DEFER_BLOCKING 0x0 ;  /* 0x0000000000007b1d */ /* 0x000fec0000010000 */
[----:B--2---:R-:W2:Y:S04]  /*443e0*/  LDL.LU R20, [R1+0xc0] ;  /* 0x0000c00001147983 */ /* 0x004ea80000300800 */
[----:B------:R-:W2:Y:S04]  /*443f0*/  LDL.LU R21, [R1+0xc4] ;  /* 0x0000c40001157983 */ /* 0x000ea80000300800 */
[----:B------:R-:W2:Y:S04]  /*44400*/  LDL.LU R22, [R1+0xc8] ;  /* 0x0000c80001167983 */ /* 0x000ea80000300800 */
[----:B------:R-:W2:Y:S04]  /*44410*/  LDL.LU R23, [R1+0xcc] ;  /* 0x0000cc0001177983 */ /* 0x000ea80000300800 */
[----:B------:R-:W0:Y:S01]  /*44420*/  LDS.128 R4, [R2] ;  /* 0x0000000002047984 */ /* 0x000e220000000c00 */
[----:B------:R-:W-:Y:S06]  /*44430*/  BAR.SYNC.DEFER_BLOCKING 0x0 ;  /* 0x0000000000007b1d */ /* 0x000fec0000010000 */
[----:B---3--:R-:W-:Y:S04]  /*44440*/  STSM.16.M88.4 [R0], R16 ;  /* 0x0000001000007844 */ /* 0x008fe80000000200 */
[----:B0-----:R-:W-:Y:S04]  /*44450*/  STL.64 [R1+0xf0], R4 ;  /* 0x0000f00401007387 */ /* 0x001fe80000100a00 */
[----:B------:R-:W-:Y:S01]  /*44460*/  STL.64 [R1+0xf8], R6 ;  /* 0x0000f80601007387 */ /* 0x000fe20000100a00 */
[----:B------:R-:W-:Y:S06]  /*44470*/  BAR.SYNC.DEFER_BLOCKING 0x0 ;  /* 0x0000000000007b1d */ /* 0x000fec0000010000 */
[----:B------:R-:W3:Y:S04]  /*44480*/  LDL.LU R8, [R1+0xb0] ;  /* 0x0000b00001087983 */ /* 0x000ee80000300800 */
[----:B------:R-:W3:Y:S04]  /*44490*/  LDL.LU R9, [R1+0xb4] ;  /* 0x0000b40001097983 */ /* 0x000ee80000300800 */
[----:B------:R-:W3:Y:S04]  /*444a0*/  LDL.LU R10, [R1+0xb8] ;  /* 0x0000b800010a7983 */ /* 0x000ee80000300800 */
[----:B------:R-:W3:Y:S04]  /*444b0*/  LDL.LU R11, [R1+0xbc] ;  /* 0x0000bc00010b7983 */ /* 0x000ee80000300800 */
[----:B------:R-:W0:Y:S04]  /*444c0*/  LDS.128 R4, [R2] ;  /* 0x0000000002047984 */ /* 0x000e280000000c00 */
[----:B------:R-:W3:Y:S01]  /*444d0*/  LDL.LU R12, [R1+0xa0] ;  /* 0x0000a000010c7983 */ /* 0x000ee20000300800 */
[----:B------:R-:W-:Y:S06]  /*444e0*/  BAR.SYNC.DEFER_BLOCKING 0x0 ;  /* 0x0000000000007b1d */ /* 0x000fec0000010000 */
[----:B0-----:R-:W-:Y:S04]  /*444f0*/  STL.64 [R1+0xe0], R4 ;  /* 0x0000e00401007387 */ /* 0x001fe80000100a00 */
[----:B------:R-:W-:Y:S04]  /*44500*/  STL.64 [R1+0xe8], R6 ;  /* 0x0000e80601007387 */ /* 0x000fe80000100a00 */
[----:B------:R-:W3:Y:S04]  /*44510*/  LDL.LU R13, [R1+0xa4] ;  /* 0x0000a400010d7983 */ /* 0x000ee80000300800 */
[----:B------:R-:W3:Y:S04]  /*44520*/  LDL.LU R14, [R1+0xa8] ;  /* 0x0000a800010e7983 */ /* 0x000ee80000300800 */
[----:B------:R-:W3:Y:S04]  /*44530*/  LDL.LU R15, [R1+0xac] ;  /* 0x0000ac00010f7983 */ /* 0x000ee80000300800 */
[----:B------:R-:W3:Y:S04]  /*44540*/  LDL.LU R16, [R1+0x90] ;  /* 0x0000900001107983 */ /* 0x000ee80000300800 */
[----:B------:R-:W3:Y:S04]  /*44550*/  LDL.LU R17, [R1+0x94] ;  /* 0x0000940001117983 */ /* 0x000ee80000300800 */
[----:B------:R-:W3:Y:S04]  /*44560*/  LDL.LU R18, [R1+0x98] ;  /* 0x0000980001127983 */ /* 0x000ee80000300800 */
[----:B------:R-:W3:Y:S04]  /*44570*/  LDL.LU R19, [R1+0x9c] ;  /* 0x00009c0001137983 */ /* 0x000ee80000300800 */
[----:B----4-:R0:W-:Y:S01]  /*44580*/  STSM.16.M88.4 [R0], R24 ;  /* 0x0000001800007844 */ /* 0x0101e20000000200 */
[----:B------:R-:W-:Y:S06]  /*44590*/  BAR.SYNC.DEFER_BLOCKING 0x0 ;  /* 0x0000000000007b1d */ /* 0x000fec0000010000 */
[----:B0-----:R-:W4:Y:S04]  /*445a0*/  LDL.LU R24, [R1+0x80] ;  /* 0x0000800001187983 */ /* 0x001f280000300800 */
[----:B------:R-:W4:Y:S04]  /*445b0*/  LDL.LU R25, [R1+0x84] ;  /* 0x0000840001197983 */ /* 0x000f280000300800 */
[----:B------:R-:W4:Y:S04]  /*445c0*/  LDL.LU R26, [R1+0x88] ;  /* 0x00008800011a7983 */ /* 0x000f280000300800 */
[----:B------:R-:W4:Y:S04]  /*445d0*/  LDL.LU R27, [R1+0x8c] ;  /* 0x00008c00011b7983 */ /* 0x000f280000300800 */
[----:B------:R-:W0:Y:S01]  /*445e0*/  LDS.128 R4, [R2] ;  /* 0x0000000002047984 */ /* 0x000e220000000c00 */
[----:B------:R-:W-:Y:S06]  /*445f0*/  BAR.SYNC.DEFER_BLOCKING 0x0 ;  /* 0x0000000000007b1d */ /* 0x000fec0000010000 */
[----:B0-----:R-:W-:Y:S04]  /*44600*/  STL.64 [R1+0xd0], R4 ;  /* 0x0000d00401007387 */ /* 0x001fe80000100a00 */
[----:B------:R-:W-:Y:S04]  /*44610*/  STL.64 [R1+0xd8], R6 ;  /* 0x0000d80601007387 */ /* 0x000fe80000100a00 */
[----:B--2---:R-:W-:Y:S01]  /*44620*/  STSM.16.M88.4 [R0], R20 ;  /* 0x0000001400007844 */ /* 0x004fe20000000200 */
[----:B------:R-:W-:Y:S06]  /*44630*/  BAR.SYNC.DEFER_BLOCKING 0x0 ;  /* 0x0000000000007b1d */ /* 0x000fec0000010000 */
[----:B------:R-:W0:Y:S02]  /*44640*/  LDS.128 R4, [R2] ;  /* 0x0000000002047984 */ /* 0x000e240000000c00 */
[----:B------:R-:W-:Y:S06]  /*44650*/  BAR.SYNC.DEFER_BLOCKING 0x0 ;  /* 0x0000000000007b1d */ /* 0x000fec0000010000 */
[----:B0-----:R-:W-:Y:S01]  /*44660*/  STL [R1+0xc4], R5 ;  /* 0x0000c40501007387 */ /* 0x001fe20000100800 */
[----:B------:R-:W-:-:S03]  /*44670*/  IMAD.MOV.U32 R29, RZ, RZ, R4 ;  /* 0x000000ffff1d7224 */ /* 0x000fc600078e0004 */
[----:B---3--:R-:W-:Y:S04]  /*44680*/  STSM.16.M88.4 [R0], R8 ;  /* 0x0000000800007844 */ /* 0x008fe80000000200 */
        /* <DEDUP_REMOVED lines=8> */
[----:B------:R-:W-:Y:S04]  /*44710*/  STL [R1+0x1de4], R29 ;  /* 0x001de41d01007387 */ /* 0x000fe80000100800 */
[----:B------:R-:W-:Y:S04]  /*44720*/  STSM.16.M88.4 [R0], R12 ;  /* 0x0000000c00007844 */ /* 0x000fe80000000200 */
        /* <DEDUP_REMOVED lines=11> */
[----:B----4-:R3:W-:Y:S04]  /*447e0*/  STSM.16.M88.4 [R0], R24 ;  /* 0x0000001800007844 */ /* 0x0107e80000000200 */
[----:B0-----:R-:W-:Y:S04]  /*447f0*/  STL.64 [R1+0x90], R4 ;  /* 0x0000900401007387 */ /* 0x001fe80000100a00 */
[----:B------:R-:W-:Y:S01]  /*44800*/  STL.64 [R1+0x98], R6 ;  /* 0x0000980601007387 */ /* 0x000fe20000100a00 */
[----:B------:R-:W-:Y:S06]  /*44810*/  BAR.SYNC.DEFER_BLOCKING 0x0 ;  /* 0x0000000000007b1d */ /* 0x000fec0000010000 */
[----:B---3--:R-:W3:Y:S04]  /*44820*/  LDL.LU R24, [R1+0x50] ;  /* 0x0000500001187983 */ /* 0x008ee80000300800 */
[----:B------:R-:W0:Y:S01]  /*44830*/  LDS.128 R4, [R2] ;  /* 0x0000000002047984 */ /* 0x000e220000000c00 */
[----:B------:R-:W-:Y:S06]  /*44840*/  BAR.SYNC.DEFER_BLOCKING 0x0 ;  /* 0x0000000000007b1d */ /* 0x000fec0000010000 */
[----:B0-----:R-:W-:Y:S04]  /*44850*/  STL.64 [R1+0x80], R4 ;  /* 0x0000800401007387 */ /* 0x001fe80000100a00 */
[----:B------:R-:W-:Y:S04]  /*44860*/  STL.64 [R1+0x88], R6 ;  /* 0x0000880601007387 */ /* 0x000fe80000100a00 */
[----:B------:R-:W3:Y:S04]  /*44870*/  LDL.LU R25, [R1+0x54] ;  /* 0x0000540001197983 */ /* 0x000ee80000300800 */
[----:B------:R-:W4:Y:S04]  /*44880*/  LDL.LU R26, [R1+0x58] ;  /* 0x00005800011a7983 */ /* 0x000f280000300800 */
[----:B------:R-:W4:Y:S04]  /*44890*/  LDL.LU R27, [R1+0x5c] ;  /* 0x00005c00011b7983 */ /* 0x000f280000300800 */
[----:B--2---:R-:W-:Y:S01]  /*448a0*/  STSM.16.M88.4 [R0], R20 ;  /* 0x0000001400007844 */ /* 0x004fe20000000200 */
[----:B------:R-:W-:Y:S06]  /*448b0*/  BAR.SYNC.DEFER_BLOCKING 0x0 ;  /* 0x0000000000007b1d */ /* 0x000fec0000010000 */
[----:B------:R-:W0:Y:S02]  /*448c0*/  LDS.128 R4, [R2] ;  /* 0x0000000002047984 */ /* 0x000e240000000c00 */
[----:B------:R-:W-:Y:S06]  /*448d0*/  BAR.SYNC.DEFER_BLOCKING 0x0 ;  /* 0x0000000000007b1d */ /* 0x000fec0000010000 */
[----:B----4-:R-:W-:Y:S04]  /*448e0*/  STL.64 [R1+0x1ea0], R26 ;  /* 0x001ea01a01007387 */ /* 0x010fe80000100a00 */
[----:B---3--:R2:W-:Y:S04]  /*448f0*/  STL.64 [R1+0x1e98], R24 ;  /* 0x001e981801007387 */ /* 0x0085e80000100a00 */
[----:B--2---:R-:W2:Y:S04]  /*44900*/  LDL.LU R24, [R1+0x60] ;  /* 0x0000600001187983 */ /* 0x004ea80000300800 */
[----:B------:R-:W2:Y:S04]  /*44910*/  LDL.LU R25, [R1+0x64] ;  /* 0x0000640001197983 */ /* 0x000ea80000300800 */
[----:B------:R-:W2:Y:S04]  /*44920*/  LDL.LU R26, [R1+0x68] ;  /* 0x00006800011a7983 */ /* 0x000ea80000300800 */
[----:B------:R-:W2:Y:S04]  /*44930*/  LDL.LU R27, [R1+0x6c] ;  /* 0x00006c00011b7983 */ /* 0x000ea80000300800 */
        /* <DEDUP_REMOVED lines=8> */
[----:B------:R-:W3:Y:S04]  /*449c0*/  LDL.LU R12, [R1+0x20] ;  /* 0x00002000010c7983 */ /* 0x000ee80000300800 */
[----:B------:R-:W3:Y:S04]  /*449d0*/  LDL.LU R13, [R1+0x24] ;  /* 0x00002400010d7983 */ /* 0x000ee80000300800 */
[----:B------:R-:W3:Y:S04]  /*449e0*/  LDL.LU R14, [R1+0x28] ;  /* 0x00002800010e7983 */ /* 0x000ee80000300800 */
[----:B------:R-:W3:Y:S04]  /*449f0*/  LDL.LU R15, [R1+0x2c] ;  /* 0x00002c00010f7983 */ /* 0x000ee80000300800 */
[----:B------:R-:W3:Y:S04]  /*44a00*/  LDL.LU R8, [R1+0x10] ;  /* 0x0000100001087983 */ /* 0x000ee80000300800 */
[----:B0-----:R0:W-:Y:S04]  /*44a10*/  STL.64 [R1+0x70], R4 ;  /* 0x0000700401007387 */ /* 0x0011e80000100a00 */
[----:B------:R0:W-:Y:S04]  /*44a20*/  STL.64 [R1+0x78], R6 ;  /* 0x0000780601007387 */ /* 0x0001e80000100a00 */
[----:B------:R-:W3:Y:S04]  /*44a30*/  LDL.LU R9, [R1+0x14] ;  /* 0x0000140001097983 */ /* 0x000ee80000300800 */
[----:B------:R-:W3:Y:S04]  /*44a40*/  LDL.LU R10, [R1+0x18] ;  /* 0x00001800010a7983 */ /* 0x000ee80000300800 */
[----:B------:R-:W3:Y:S04]  /*44a50*/  LDL.LU R11, [R1+0x1c] ;  /* 0x00001c00010b7983 */ /* 0x000ee80000300800 */
[----:B0-----:R-:W3:Y:S04]  /*44a60*/  LDL.LU R4, [R1] ;  /* 0x0000000001047983 */ /* 0x001ee80000300800 */
[----:B------:R-:W3:Y:S04]  /*44a70*/  LDL.LU R5, [R1+0x4] ;  /* 0x0000040001057983 */ /* 0x000ee80000300800 */
[----:B------:R-:W3:Y:S04]  /*44a80*/  LDL.LU R6, [R1+0x8] ;  /* 0x0000080001067983 */ /* 0x000ee80000300800 */
[----:B------:R-:W3:Y:S04]  /*44a90*/  LDL.LU R7, [R1+0xc] ;  /* 0x00000c0001077983 */ /* 0x000ee80000300800 */
[----:B--2---:R-:W-:Y:S01]  /*44aa0*/  STSM.16.M88.4 [R0], R24 ;  /* 0x0000001800007844 */ /* 0x004fe20000000200 */
[----:B------:R-:W-:Y:S06]  /*44ab0*/  BAR.SYNC.DEFER_BLOCKING 0x0 ;  /* 0x0000000000007b1d */ /* 0x000fec0000010000 */
[----:B------:R-:W0:Y:S04]  /*44ac0*/  LDS.128 R24, [R2] ;  /* 0x0000000002187984 */ /* 0x000e280000000c00 */
[----:B0-----:R-:W-:Y:S04]  /*44ad0*/  STL.64 [R1+0x60], R24 ;  /* 0x0000601801007387 */ /* 0x001fe80000100a00 */
[----:B------:R0:W-:Y:S04]  /*44ae0*/  STL.64 [R1+0x68], R26 ;  /* 0x0000681a01007387 */ /* 0x0001e80000100a00 */
[----:B0-----:R-:W2:Y:S04]  /*44af0*/  LDL.LU.64 R26, [R1+0x1ea0] ;  /* 0x001ea000011a7983 */ /* 0x001ea80000300a00 */
[----:B------:R-:W2:Y:S01]  /*44b00*/  LDL.LU.64 R24, [R1+0x1e98] ;  /* 0x001e980001187983 */ /* 0x000ea20000300a00 */
[----:B------:R-:W-:Y:S06]  /*44b10*/  BAR.SYNC.DEFER_BLOCKING 0x0 ;  /* 0x0000000000007b1d */ /* 0x000fec0000010000 */
[----:B--2---:R-:W-:Y:S02]  /*44b20*/  STSM.16.M88.4 [R0], R24 ;  /* 0x0000001800007844 */ /* 0x004fe40000000200 */
[----:B------:R-:W-:Y:S06]  /*44b30*/  BAR.SYNC.DEFER_BLOCKING 0x0 ;  /* 0x0000000000007b1d */ /* 0x000fec0000010000 */
[----:B------:R-:W0:Y:S02]  /*44b40*/  LDS.128 R24, [R2] ;  /* 0x0000000002187984 */ /* 0x000e240000000c00 */
[----:B------:R-:W-:Y:S06]  /*44b50*/  BAR.SYNC.DEFER_BLOCKING 0x0 ;  /* 0x0000000000007b1d */ /* 0x000fec0000010000 */
[----:B---3--:R-:W-:Y:S02]  /*44b60*/  STSM.16.M88.4 [R0], R20 ;  /* 0x0000001400007844 */ /* 0x008fe40000000200 */
[----:B------:R-:W-:Y:S06]  /*44b70*/  BAR.SYNC.DEFER_BLOCKING 0x0 ;  /* 0x0000000000007b1d */ /* 0x000fec0000010000 */
[----:B0-----:R-:W-:Y:S04]  /*44b80*/  STL.64 [R1+0x50], R24 ;  /* 0x0000501801007387 */ /* 0x001fe80000100a00 */
[----:B------:R0:W-:Y:S04]  /*44b90*/  STL.64 [R1+0x58], R26 ;  /* 0x0000581a01007387 */ /* 0x0001e80000100a00 */
[----:B0-----:R-:W2:Y:S04]  /*44ba0*/  LDL.LU.64 R26, [R1+0x1e90] ;  /* 0x001e9000011a7983 */ /* 0x001ea80000300a00 */
[----:B------:R-:W2:Y:S04]  /*44bb0*/  LDL.LU.64 R24, [R1+0x1e88] ;  /* 0x001e880001187983 */ /* 0x000ea80000300a00 */
[----:B------:R-:W0:Y:S01]  /*44bc0*/  LDS.128 R20, [R2] ;  /* 0x0000000002147984 */ /* 0x000e220000000c00 */
[----:B------:R-:W-:Y:S06]  /*44bd0*/  BAR.SYNC.DEFER_BLOCKING 0x0 ;  /* 0x0000000000007b1d */ /* 0x000fec0000010000 */
[----:B----4-:R-:W-:Y:S02]  /*44be0*/  STSM.16.M88.4 [R0], R16 ;  /* 0x0000001000007844 */ /* 0x010fe40000000200 */
[----:B------:R-:W-:Y:S06]  /*44bf0*/  BAR.SYNC.DEFER_BLOCKING 0x0 ;  /* 0x0000000000007b1d */ /* 0x000fec0000010000 */
[----:B0-----:R-:W-:Y:S04]  /*44c00*/  STL.64 [R1+0x40], R20 ;  /* 0x0000401401007387 */ /* 0x001fe80000100a00 */
[----:B------:R0:W-:Y:S04]  /*44c10*/  STL.64 [R1+0x48], R22 ;  /* 0x0000481601007387 */ /* 0x0001e80000100a00 */
[----:B0-----:R-:W3:Y:S04]  /*44c20*/  LDL.LU.64 R22, [R1+0x1e80] ;  /* 0x001e800001167983 */ /* 0x001ee80000300a00 */
[----:B------:R-:W3:Y:S04]  /*44c30*/  LDL.LU.64 R20, [R1+0x1e78] ;  /* 0x001e780001147983 */ /* 0x000ee80000300a00 */
[----:B------:R-:W0:Y:S01]  /*44c40*/  LDS.128 R16, [R2] ;  /* 0x0000000002107984 */ /* 0x000e220000000c00 */
[----:B------:R-:W-:Y:S06]  /*44c50*/  BAR.SYNC.DEFER_BLOCKING 0x0 ;  /* 0x0000000000007b1d */ /* 0x000fec0000010000 */
[----:B------:R-:W-:Y:S02]  /*44c60*/  STSM.16.M88.4 [R0], R12 ;  /* 0x0000000c00007844 */ /* 0x000fe40000000200 */
[----:B------:R-:W-:Y:S06]  /*44c70*/  BAR.SYNC.DEFER_BLOCKING 0x0 ;  /* 0x0000000000007b1d */ /* 0x000fec0000010000 */
[----:B0-----:R-:W-:Y:S04]  /*44c80*/  STL.64 [R1+0x30], R16 ;  /* 0x0000301001007387 */ /* 0x001fe80000100a00 */
[----:B------:R0:W-:Y:S04]  /*44c90*/  STL.64 [R1+0x38], R18 ;  /* 0x0000381201007387 */ /* 0x0001e80000100a00 */
[----:B0-----:R-:W4:Y:S04]  /*44ca0*/  LDL.LU.64 R18, [R1+0x1e70] ;  /* 0x001e700001127983 */ /* 0x001f280000300a00 */
[----:B------:R-:W4:Y:S04]  /*44cb0*/  LDL.LU.64 R16, [R1+0x1e68] ;  /* 0x001e680001107983 */ /* 0x000f280000300a00 */
        /* <DEDUP_REMOVED lines=10> */
[----:B0-----:R-:W-:Y:S04]  /*44d60*/  STL.64 [R1+0x1c0], R8 ;  /* 0x0001c00801007387 */ /* 0x001fe80000100a00 */
[----:B------:R0:W-:Y:S04]  /*44d70*/  STL.64 [R1+0x1c8], R10 ;  /* 0x0001c80a01007387 */ /* 0x0001e80000100a00 */
[----:B0-----:R-:W4:Y:S04]  /*44d80*/  LDL.LU.64 R10, [R1+0x1e50] ;  /* 0x001e5000010a7983 */ /* 0x001f280000300a00 */
[----:B------:R-:W4:Y:S04]  /*44d90*/  LDL.LU.64 R8, [R1+0x1e48] ;  /* 0x001e480001087983 */ /* 0x000f280000300a00 */
[----:B------:R-:W-:Y:S01]  /*44da0*/  STSM.16.M88.4 [R0], R4 ;  /* 0x0000000400007844 */ /* 0x000fe20000000200 */
[----:B------:R-:W-:Y:S06]  /*44db0*/  BAR.SYNC.DEFER_BLOCKING 0x0 ;  /* 0x0000000000007b1d */ /* 0x000fec0000010000 */
[----:B------:R-:W0:Y:S02]  /*44dc0*/  LDS.128 R4, [R2] ;  /* 0x0000000002047984 */ /* 0x000e240000000c00 */
[----:B------:R-:W-:Y:S06]  /*44dd0*/  BAR.SYNC.DEFER_BLOCKING 0x0 ;  /* 0x0000000000007b1d */ /* 0x000fec0000010000 */
[----:B--2---:R-:W-:Y:S04]  /*44de0*/  STSM.16.M88.4 [R0], R24 ;  /* 0x0000001800007844 */ /* 0x004fe80000000200 */
[----:B0-----:R-:W-:Y:S04]  /*44df0*/  STL.64 [R1+0x1d0], R4 ;  /* 0x0001d00401007387 */ /* 0x001fe80000100a00 */
[----:B------:R0:W-:Y:S04]  /*44e00*/  STL.64 [R1+0x1d8], R6 ;  /* 0x0001d80601007387 */ /* 0x0001e80000100a00 */
[----:B0-----:R-:W2:Y:S04]  /*44e10*/  LDL.LU.64 R6, [R1+0x1e40] ;  /* 0x001e400001067983 */ /* 0x001ea80000300a00 */
[----:B------:R-:W2:Y:S01]  /*44e20*/  LDL.LU.64 R4, [R1+0x1e38] ;  /* 0x001e380001047983 */ /* 0x000ea20000300a00 */
[----:B------:R-:W-:Y:S06]  /*44e30*/  BAR.SYNC.DEFER_BLOCKING 0x0 ;  /* 0x0000000000007b1d */ /* 0x000fec0000010000 */
[----:B------:R-:W-:Y:S04]  /*44e40*/  STL [R1+0x1e28], R26 ;  /* 0x001e281a01007387 */ /* 0x000fe80000100800 */
[----:B------:R-:W-:Y:S04]  /*44e50*/  STL [R1+0x1e18], R27 ;  /* 0x001e181b01007387 */ /* 0x000fe80000100800 */
[----:B------:R-:W0:Y:S01]  /*44e60*/  LDS.128 R24, [R2] ;  /* 0x0000000002187984 */ /* 0x000e220000000c00 */
[----:B------:R-:W-:Y:S06]  /*44e70*/  BAR.SYNC.DEFER_BLOCKING 0x0 ;  /* 0x0000000000007b1d */ /* 0x000fec0000010000 */
[----:B---3--:R-:W-:Y:S02]  /*44e80*/  STSM.16.M88.4 [R0], R20 ;  /* 0x0000001400007844 */ /* 0x008fe40000000200 */
[----:B------:R-:W-:Y:S06]  /*44e90*/  BAR.SYNC.DEFER_BLOCKING 0x0 ;  /* 0x0000000000007b1d */ /* 0x000fec0000010000 */
[----:B------:R-:W3:Y:S02]  /*44ea0*/  LDS.128 R20, [R2] ;  /* 0x0000000002147984 */ /* 0x000ee40000000c00 */
[----:B------:R-:W-:Y:S06]  /*44eb0*/  BAR.SYNC.DEFER_BLOCKING 0x0 ;  /* 0x0000000000007b1d */ /* 0x000fec0000010000 */
[----:B----4-:R-:W-:Y:S04]  /*44ec0*/  STSM.16.M88.4 [R0], R16 ;  /* 0x0000001000007844 */ /* 0x010fe80000000200 */
[----:B0-----:R0:W-:Y:S04]  /*44ed0*/  STL.64 [R1+0x1e0], R24 ;  /* 0x0001e01801007387 */ /* 0x0011e80000100a00 */
[----:B------:R-:W-:Y:S04]  /*44ee0*/  STL.64 [R1+0x1e8], R26 ;  /* 0x0001e81a01007387 */ /* 0x000fe80000100a00 */
[----:B0-----:R-:W4:Y:S04]  /*44ef0*/  LDL R24, [R1+0xbf0] ;  /* 0x000bf00001187983 */ /* 0x001f280000100800 */
[----:B---3--:R-:W-:Y:S04]  /*44f00*/  STL.64 [R1+0x1f0], R20 ;  /* 0x0001f01401007387 */ /* 0x008fe80000100a00 */
[----:B------:R-:W-:Y:S01]  /*44f10*/  STL.64 [R1+0x1f8], R22 ;  /* 0x0001f81601007387 */ /* 0x000fe20000100a00 */
[----:B------:R-:W-:Y:S06]  /*44f20*/  BAR.SYNC.DEFER_BLOCKING 0x0 ;  /* 0x0000000000007b1d */ /* 0x000fec0000010000 */
[----:B------:R-:W1:Y:S04]  /*44f30*/  LDL R19, [R1+0x1cd0] ;  /* 0x001cd00001137983 */ /* 0x000e680000100800 */
[----:B------:R-:W0:Y:S01]  /*44f40*/  LDS.128 R20, [R2] ;  /* 0x0000000002147984 */ /* 0x000e220000000c00 */
[----:B------:R-:W-:Y:S06]  /*44f50*/  BAR.SYNC.DEFER_BLOCKING 0x0 ;  /* 0x0000000000007b1d */ /* 0x000fec0000010000 */
[----:B------:R-:W-:Y:S02]  /*44f60*/  STSM.16.M88.4 [R0], R12 ;  /* 0x0000000c00007844 */ /* 0x000fe40000000200 */
[----:B------:R-:W-:Y:S06]  /*44f70*/  BAR.SYNC.DEFER_BLOCKING 0x0 ;  /* 0x0000000000007b1d */ /* 0x000fec0000010000 */
[----:B------:R-:W3:Y:S02]  /*44f80*/  LDS.128 R12, [R2] ;  /* 0x00000000020c7984 */ /* 0x000ee40000000c00 */
[----:B------:R-:W-:Y:S06]  /*44f90*/  BAR.SYNC.DEFER_BLOCKING 0x0 ;  /* 0x0000000000007b1d */ /* 0x000fec0000010000 */
[----:B------:R-:W-:Y:S02]  /*44fa0*/  STSM.16.M88.4 [R0], R8 ;  /* 0x0000000800007844 */ /* 0x000fe40000000200 */
[----:B------:R-:W-:Y:S06]  /*44fb0*/  BAR.SYNC.DEFER_BLOCKING 0x0 ;  /* 0x0000000000007b1d */ /* 0x000fec0000010000 */
[----:B0-----:R0:W-:Y:S04]  /*44fc0*/  STL.64 [R1+0x1b0], R20 ;  /* 0x0001b01401007387 */ /* 0x0011e80000100a00 */
[----:B------:R-:W2:Y:S04]  /*44fd0*/  LDS.128 R8, [R2] ;  /* 0x0000000002087984 */ /* 0x000ea80000000c00 */
[----:B------:R-:W-:Y:S04]  /*44fe0*/  STL.64 [R1+0x1b8], R22 ;  /* 0x0001b81601007387 */ /* 0x000fe80000100a00 */
[----:B0-----:R-:W4:Y:S04]  /*44ff0*/  LDL.LU R21, [R1+0x190] ;  /* 0x0001900001157983 */ /* 0x001f280000300800 */
[----:B---3--:R0:W-:Y:S04]  /*45000*/  STL.64 [R1+0x1a0], R12 ;  /* 0x0001a00c01007387 */ /* 0x0081e80000100a00 */
[----:B------:R-:W-:Y:S04]  /*45010*/  STL.64 [R1+0x1a8], R14 ;  /* 0x0001a80e01007387 */ /* 0x000fe80000100a00 */
[----:B------:R-:W3:Y:S04]  /*45020*/  LDL.LU R16, [R1+0x180] ;  /* 0x0001800001107983 */ /* 0x000ee80000300800 */
[----:B------:R-:W3:Y:S01]  /*45030*/  LDL R27, [R1+0x1cd8] ;  /* 0x001cd800011b7983 */ /* 0x000ee20000100800 */
[----:B------:R-:W-:Y:S06]  /*45040*/  BAR.SYNC.DEFER_BLOCKING 0x0 ;  /* 0x0000000000007b1d */ /* 0x000fec0000010000 */
[----:B--2---:R-:W-:Y:S04]  /*45050*/  STL.64 [R1+0x10], R8 ;  /* 0x0000100801007387 */ /* 0x004fe80000100a00 */
[----:B------:R-:W-:Y:S04]  /*45060*/  STL.64 [R1+0x18], R10 ;  /* 0x0000180a01007387 */ /* 0x000fe80000100a00 */
[----:B------:R-:W2:Y:S04]  /*45070*/  LDL R26, [R1+0x1cd4] ;  /* 0x001cd400011a7983 */ /* 0x000ea80000100800 */
[----:B------:R-:W2:Y:S04]  /*45080*/  LDL R25, [R1+0x1cdc] ;  /* 0x001cdc0001197983 */ /* 0x000ea80000100800 */
[----:B------:R-:W2:Y:S04]  /*45090*/  LDL R29, [R1+0x1ce8] ;  /* 0x001ce800011d7983 */ /* 0x000ea80000100800 */
[----:B------:R0:W-:Y:S04]  /*450a0*/  STL [R1+0x1d48], R2 ;  /* 0x001d480201007387 */ /* 0x0001e80000100800 */
[----:B0-----:R-:W2:Y:S04]  /*450b0*/  LDL R12, [R1+0x1cec] ;  /* 0x001cec00010c7983 */ /* 0x001ea80000100800 */
[----:B------:R-:W2:Y:S04]  /*450c0*/  LDL R2, [R1+0x1ce4] ;  /* 0x001ce40001027983 */ /* 0x000ea80000100800 */
[----:B------:R-:W2:Y:S04]  /*450d0*/  LDL.LU R17, [R1+0x170] ;  /* 0x0001700001117983 */ /* 0x000ea80000300800 */
[----:B------:R0:W-:Y:S01]  /*450e0*/  STSM.16.M88.4 [R0], R4 ;  /* 0x0000000400007844 */ /* 0x0001e20000000200 */
[----:B------:R-:W-:Y:S01]  /*450f0*/  BAR.SYNC.DEFER_BLOCKING 0x0 ;  /* 0x0000000000007b1d */ /* 0x000fe20000010000 */
[----:B----4-:R-:W-:Y:S01]  /*45100*/  ISETP.GE.AND P1, PT, R24, UR27, PT ;  /* 0x0000001b18007c0c */ /* 0x010fe2000bf26270 */
[C---:B-1----:R-:W-:Y:S01]  /*45110*/  IMAD R3, R19.reuse, R28, RZ ;  /* 0x0000001c13037224 */ /* 0x042fe200078e02ff */
[----:B------:R-:W-:-:S03]  /*45120*/  ISETP.GE.AND P3, PT, R19, UR26, PT ;  /* 0x0000001a13007c0c */ /* 0x000fc6000bf66270 */
[----:B------:R-:W1:Y:S01]  /*45130*/  LDCU.64 UR26, c[0x0][0x398] ;  /* 0x00007300ff1a77ac */ /* 0x000e620008000a00 */
[----:B0-----:R-:W-:Y:S01]  /*45140*/  IMAD R0, R28, 0x40, R3 ;  /* 0x000000401c007824 */ /* 0x001fe200078e0203 */
[C---:B------:R-:W-:Y:S02]  /*45150*/  LEA R22, P5, R3.reuse, UR24, 0x1 ;  /* 0x0000001803167c11 */ /* 0x040fe4000f8a08ff */
[----:B------:R-:W-:Y:S02]  /*45160*/  ISETP.LT.AND P3, PT, R24, UR41, !P3 ;  /* 0x0000002918007c0c */ /* 0x000fe4000df61270 */
[----:B------:R-:W-:Y:S02]  /*45170*/  LEA R4, P6, R0, UR24, 0x1 ;  /* 0x0000001800047c11 */ /* 0x000fe4000f8c08ff */
[----:B------:R-:W-:Y:S01]  /*45180*/  LEA.HI.X.SX32 R23, R3, UR25, 0x1, P5 ;  /* 0x0000001903177c11 */ /* 0x000fe2000a8f0eff */
[----:B------:R-:W-:Y:S01]  /*45190*/  IMAD R24, R24, UR72, RZ ;  /* 0x0000004818187c24 */ /* 0x000fe2000f8e02ff */
[----:B------:R-:W-:Y:S01]  /*451a0*/  LEA.HI.X.SX32 R5, R0, UR25, 0x1, P6 ;  /* 0x0000001900057c11 */ /* 0x000fe2000b0f0eff */
[----:B------:R-:W-:Y:S01]  /*451b0*/  IMAD R7, R28, 0x40, R0 ;  /* 0x000000401c077824 */ /* 0x000fe200078e0200 */
[----:B------:R-:W0:Y:S01]  /*451c0*/  LDCU UR41, c[0x0][0x398] ;  /* 0x00007300ff2977ac */ /* 0x000e220008000800 */
[----:B------:R-:W-:-:S04]  /*451d0*/  IMAD.WIDE R10, R24, 0x2, R22 ;  /* 0x00000002180a7825 */ /* 0x000fc800078e0216 */
[----:B------:R-:W-:-:S04]  /*451e0*/  IMAD.WIDE R8, R24, 0x2, R4 ;  /* 0x0000000218087825 */ /* 0x000fc800078e0204 */
[----:B------:R-:W-:-:S05]  /*451f0*/  IMAD R0, R28, 0x40, R7 ;  /* 0x000000401c007824 */ /* 0x000fca00078e0207 */
[C---:B------:R-:W-:Y:S02]  /*45200*/  LEA R20, P6, R0.reuse, UR24, 0x1 ;  /* 0x0000001800147c11 */ /* 0x040fe4000f8c08ff */
[----:B------:R-:W-:Y:S01]  /*45210*/  PRMT R3, R21, 0x7632, R3 ;  /* 0x0000763215037816 */ /* 0x000fe20000000003 */
[----:B------:R4:W-:Y:S01]  /*45220*/  @P3 STG.E.U16 desc[UR38][R10.64], R21 ;  /* 0x000000150a003986 */ /* 0x0009e2000c101526 */
[----:B---3--:R-:W-:Y:S01]  /*45230*/  ISETP.LT.AND P5, PT, R27, UR42, !P1 ;  /* 0x0000002a1b007c0c */ /* 0x008fe2000cfa1270 */
[----:B------:R-:W3:Y:S01]  /*45240*/  LDCU.64 UR42, c[0x0][0x398] ;  /* 0x00007300ff2a77ac */ /* 0x000ee20008000a00 */
[----:B----4-:R-:W-:-:S11]  /*45250*/  LEA.HI.X.SX32 R21, R0, UR25, 0x1, P6 ;  /* 0x0000001900157c11 */ /* 0x010fd6000b0f0eff */
[----:B------:R4:W-:Y:S01]  /*45260*/  @P5 STG.E.U16 desc[UR38][R8.64], R3 ;  /* 0x0000000308005986 */ /* 0x0009e2000c101526 */
[----:B------:R-:W-:-:S04]  /*45270*/  LEA R6, P5, R7, UR24, 0x1 ;  /* 0x0000001807067c11 */ /* 0x000fc8000f8a08ff */
[----:B------:R-:W-:Y:S01]  /*45280*/  LEA.HI.X.SX32 R7, R7, UR25, 0x1, P5 ;  /* 0x0000001907077c11 */ /* 0x000fe2000a8f0eff */
[----:B----4-:R-:W-:Y:S01]  /*45290*/  IMAD R3, R28, 0x40, R0 ;  /* 0x000000401c037824 */ /* 0x010fe200078e0200 */
[----:B--2---:R-:W-:Y:S02]  /*452a0*/  ISETP.LT.AND P3, PT, R26, UR36, !P1 ;  /* 0x000000241a007c0c */ /* 0x004fe4000cf61270 */
[----:B------:R-:W-:Y:S01]  /*452b0*/  ISETP.LT.AND P6, PT, R25, UR34, !P1 ;  /* 0x0000002219007c0c */ /* 0x000fe2000cfc1270 */
[----:B------:R-:W-:Y:S01]  /*452c0*/  IMAD.WIDE R10, R24, 0x2, R6 ;  /* 0x00000002180a7825 */ /* 0x000fe200078e0206 */
[C---:B------:R-:W-:Y:S01]  /*452d0*/  LEA R14, P5, R3.reuse, UR24, 0x1 ;  /* 0x00000018030e7c11 */ /* 0x040fe2000f8a08ff */
[----:B------:R2:W-:Y:S01]  /*452e0*/  STL [R1+0x1e34], R25 ;  /* 0x001e341901007387 */ /* 0x0005e20000100800 */
[----:B------:R-:W-:Y:S01]  /*452f0*/  PRMT R0, R16, 0x7632, R0 ;  /* 0x0000763210007816 */ /* 0x000fe20000000000 */
[----:B------:R-:W4:Y:S01]  /*45300*/  LDCU UR34, c[0x0][0x398] ;  /* 0x00007300ff2277ac */ /* 0x000f220008000800 */
[----:B------:R-:W-:Y:S01]  /*45310*/  LEA.HI.X.SX32 R15, R3, UR25, 0x1, P5 ;  /* 0x00000019030f7c11 */ /* 0x000fe2000a8f0eff */
[----:B------:R-:W0:Y:S01]  /*45320*/  LDCU UR36, c[0x0][0x398] ;  /* 0x00007300ff2477ac */ /* 0x000e220008000800 */
[----:B------:R-:W-:Y:S01]  /*45330*/  ISETP.LT.AND P5, PT, R12, UR48, !P1 ;  /* 0x000000300c007c0c */ /* 0x000fe2000cfa1270 */
[----:B------:R-:W-:-:S02]  /*45340*/  IMAD.WIDE R12, R24, 0x2, R20 ;  /* 0x00000002180c7825 */ /* 0x000fc400078e0214 */
[----:B------:R-:W-:Y:S01]  /*45350*/  @P3 STG.E.U16 desc[UR38][R10.64], R16 ;  /* 0x000000100a003986 */ /* 0x000fe2000c101526 */
[----:B------:R-:W0:Y:S01]  /*45360*/  LDCU UR48, c[0x0][0x39c] ;  /* 0x00007380ff3077ac */ /* 0x000e220008000800 */
[----:B------:R-:W-:Y:S02]  /*45370*/  IMAD.WIDE R8, R24, 0x2, R14 ;  /* 0x0000000218087825 */ /* 0x000fe400078e020e */
[----:B------:R-:W-:Y:S02]  /*45380*/  @P6 STG.E.U16 desc[UR38][R12.64], R0 ;  /* 0x000000000c006986 */ /* 0x000fe4000c101526 */
[C---:B------:R-:W-:Y:S02]  /*45390*/  IMAD R3, R28.reuse, 0x40, R3 ;  /* 0x000000401c037824 */ /* 0x040fe400078e0203 */
[----:B--2---:R-:W2:Y:S04]  /*453a0*/  LDL.LU R25, [R1+0x150] ;  /* 0x0001500001197983 */ /* 0x004ea80000300800 */
[----:B------:R0:W-:Y:S02]  /*453b0*/  @P5 STG.E.U16 desc[UR38][R8.64], R17 ;  /* 0x0000001108005986 */ /* 0x0001e4000c101526 */
[----:B0-----:R-:W-:-:S04]  /*453c0*/  IMAD R9, R28, 0x40, R3 ;  /* 0x000000401c097824 */ /* 0x001fc800078e0203 */
[----:B------:R-:W-:Y:S01]  /*453d0*/  IMAD R0, R28, 0x40, R9 ;  /* 0x000000401c007824 */ /* 0x000fe200078e0209 */
[----:B------:R-:W-:-:S04]  /*453e0*/  LEA R8, P6, R9, UR24, 0x1 ;  /* 0x0000001809087c11 */ /* 0x000fc8000f8c08ff */
[----:B------:R-:W-:Y:S02]  /*453f0*/  LEA.HI.X.SX32 R9, R9, UR25, 0x1, P6 ;  /* 0x0000001909097c11 */ /* 0x000fe4000b0f0eff */
[C---:B------:R-:W-:Y:S01]  /*45400*/  LEA R12, P6, R0.reuse, UR24, 0x1 ;  /* 0x00000018000c7c11 */ /* 0x040fe2000f8c08ff */
[----:B------:R0:W-:Y:S03]  /*45410*/  STL [R1+0x1e0c], R28 ;  /* 0x001e0c1c01007387 */ /* 0x0001e60000100800 */
[----:B------:R-:W-:Y:S01]  /*45420*/  LEA.HI.X.SX32 R13, R0, UR25, 0x1, P6 ;  /* 0x00000019000d7c11 */ /* 0x000fe2000b0f0eff */
[----:B0-----:R-:W2:Y:S04]  /*45430*/  LDL R28, [R1+0x1cec] ;  /* 0x001cec00011c7983 */ /* 0x001ea80000100800 */
[----:B------:R-:W2:Y:S01]  /*45440*/  LDL.LU R0, [R1+0x160] ;  /* 0x0001600001007983 */ /* 0x000ea20000300800 */
[----:B------:R-:W-:-:S02]  /*45450*/  LEA R10, P3, R3, UR24, 0x1 ;  /* 0x00000018030a7c11 */ /* 0x000fc4000f8608ff */
[----:B------:R-:W-:Y:S01]  /*45460*/  ISETP.LT.AND P5, PT, R29, UR46, !P1 ;  /* 0x0000002e1d007c0c */ /* 0x000fe2000cfa1270 */
[----:B------:R-:W0:Y:S01]  /*45470*/  LDCU UR46, c[0x0][0x398] ;  /* 0x00007300ff2e77ac */ /* 0x000e220008000800 */
[----:B------:R-:W-:Y:S02]  /*45480*/  LEA.HI.X.SX32 R11, R3, UR25, 0x1, P3 ;  /* 0x00000019030b7c11 */ /* 0x000fe400098f0eff */
[----:B------:R-:W-:Y:S01]  /*45490*/  PRMT R18, R17, 0x7632, R18 ;  /* 0x0000763211127816 */ /* 0x000fe20000000012 */
[----:B------:R-:W0:Y:S01]  /*454a0*/  LDCU.64 UR24, c[0x0][0x398] ;  /* 0x00007300ff1877ac */ /* 0x000e220008000a00 */
[----:B------:R-:W-:-:S07]  /*454b0*/  IMAD.WIDE R16, R24, 0x2, R10 ;  /* 0x0000000218107825 */ /* 0x000fce00078e020a */
[----:B------:R0:W-:Y:S01]  /*454c0*/  @P5 STG.E.U16 desc[UR38][R16.64], R18 ;  /* 0x0000001210005986 */ /* 0x0001e2000c101526 */
[----:B------:R-:W-:Y:S01]  /*454d0*/  ISETP.LT.AND P3, PT, R2, UR44, !P1 ;  /* 0x0000002c02007c0c */ /* 0x000fe2000cf61270 */
[----:B------:R-:W2:Y:S02]  /*454e0*/  LDCU UR44, c[0x0][0x398] ;  /* 0x00007300ff2c77ac */ /* 0x000ea40008000800 */
[----:B0-----:R-:W3:Y:S01]  /*454f0*/  LDL R17, [R1+0x1ce0] ;  /* 0x001ce00001117983 */ /* 0x001ee20000100800 */
[----:B-1----:R-:W-:Y:S01]  /*45500*/  ISETP.LT.AND P6, PT, R19, UR26, !P4 ;  /* 0x0000001a13007c0c */ /* 0x002fe2000e7c1270 */
[----:B------:R-:W-:Y:S01]  /*45510*/  IMAD.WIDE R18, R24, 0x2, R8 ;  /* 0x0000000218127825 */ /* 0x000fe200078e0208 */
[----:B--2---:R-:W-:Y:S01]  /*45520*/  PRMT R3, R0, 0x7632, R3 ;  /* 0x0000763200037816 */ /* 0x004fe20000000003 */
[----:B------:R-:W-:Y:S01]  /*45530*/  STL [R1+0x1e30], R13 ;  /* 0x001e300d01007387 */ /* 0x000fe20000100800 */
[----:B------:R-:W-:Y:S01]  /*45540*/  ISETP.LT.AND P5, PT, R26, UR52, !P4 ;  /* 0x000000341a007c0c */ /* 0x000fe2000e7a1270 */
[----:B------:R-:W0:Y:S04]  /*45550*/  LDCU UR26, c[0x0][0x398] ;  /* 0x00007300ff1a77ac */ /* 0x000e280008000800 */
[----:B------:R1:W-:Y:S01]  /*45560*/  @P3 STG.E.U16 desc[UR38][R18.64], R0 ;  /* 0x0000000012003986 */ /* 0x0003e2000c101526 */
[----:B------:R-:W2:Y:S03]  /*45570*/  LDCU UR52, c[0x0][0x398] ;  /* 0x00007300ff3477ac */ /* 0x000ea60008000800 */
[----:B-1----:R-:W2:Y:S01]  /*45580*/  LDL R19, [R1+0xbf0] ;  /* 0x000bf00001137983 */ /* 0x002ea20000100800 */
[C---:B------:R-:W-:Y:S01]  /*45590*/  VIADD R0, R24.reuse, UR72 ;  /* 0x0000004818007c36 */ /* 0x040fe20008000000 */
[----:B---3--:R-:W-:Y:S01]  /*455a0*/  ISETP.LT.AND P1, PT, R17, UR42, !P1 ;  /* 0x0000002a11007c0c */ /* 0x008fe2000cf21270 */
[----:B------:R-:W-:Y:S01]  /*455b0*/  IMAD.WIDE R16, R24, 0x2, R12 ;  /* 0x0000000218107825 */ /* 0x000fe200078e020c */
[----:B------:R-:W-:Y:S01]  /*455c0*/  ISETP.LT.AND P3, PT, R27, UR50, !P4 ;  /* 0x000000321b007c0c */ /* 0x000fe2000e761270 */
[----:B------:R-:W1:Y:S01]  /*455d0*/  LDCU UR42, c[0x0][0x398] ;  /* 0x00007300ff2a77ac */ /* 0x000e620008000800 */
[----:B------:R-:W3:Y:S01]  /*455e0*/  LDL.LU R27, [R1+0x130] ;  /* 0x00013000011b7983 */ /* 0x000ee20000300800 */
[----:B------:R-:W-:Y:S01]  /*455f0*/  PRMT R24, R25, 0x7632, R24 ;  /* 0x0000763219187816 */ /* 0x000fe20000000018 */
[----:B------:R-:W0:Y:S02]  /*45600*/  LDCU UR50, c[0x0][0x398] ;  /* 0x00007300ff3277ac */ /* 0x000e240008000800 */
[----:B------:R-:W3:Y:S05]  /*45610*/  LDL R13, [R1+0x1ce0] ;  /* 0x001ce000010d7983 */ /* 0x000eea0000100800 */
[----:B------:R0:W-:Y:S02]  /*45620*/  @P1 STG.E.U16 desc[UR38][R16.64], R3 ;  /* 0x0000000310001986 */ /* 0x0001e4000c101526 */
[----:B0-----:R-:W-:-:S05]  /*45630*/  IMAD.WIDE R16, R0, 0x2, R22 ;  /* 0x0000000200107825 */ /* 0x001fca00078e0216 */
[----:B------:R0:W-:Y:S04]  /*45640*/  @P6 STG.E.U16 desc[UR38][R16.64], R25 ;  /* 0x0000001910006986 */ /* 0x0001e8000c101526 */
[----:B0-----:R-:W3:Y:S01]  /*45650*/  LDL.LU R25, [R1+0x1e34] ;  /* 0x001e340001197983 */ /* 0x001ee20000300800 */
[----:B--2---:R-:W-:Y:S02]  /*45660*/  VIADD R3, R19, 0x3 ;  /* 0x0000000313037836 */ /* 0x004fe40000000000 */
[----:B------:R-:W-:-:S05]  /*45670*/  IMAD.WIDE R18, R0, 0x2, R4 ;  /* 0x0000000200127825 */ /* 0x000fca00078e0204 */
[----:B------:R0:W-:Y:S04]  /*45680*/  @P3 STG.E.U16 desc[UR38][R18.64], R24 ;  /* 0x0000001812003986 */ /* 0x0001e8000c101526 */
[----:B0-----:R-:W2:Y:S01]  /*45690*/  LDL.LU R24, [R1+0x140] ;  /* 0x0001400001187983 */ /* 0x001ea20000300800 */
[----:B------:R-:W-:Y:S01]  /*456a0*/  ISETP.GE.AND P1, PT, R3, UR48, PT ;  /* 0x0000003003007c0c */ /* 0x000fe2000bf26270 */
[C---:B------:R-:W-:Y:S01]  /*456b0*/  IMAD.WIDE R16, R0.reuse, 0x2, R6 ;  /* 0x0000000200107825 */ /* 0x040fe200078e0206 */
[----:B------:R-:W0:Y:S03]  /*456c0*/  LDCU UR48, c[0x0][0x39c] ;  /* 0x00007380ff3077ac */ /* 0x000e260008000800 */
[----:B------:R-:W-:Y:S01]  /*456d0*/  IMAD.WIDE R18, R0, 0x2, R20 ;  /* 0x0000000200127825 */ /* 0x000fe200078e0214 */
[----:B---3--:R-:W-:Y:S01]  /*456e0*/  ISETP.LT.AND P6, PT, R25, UR24, !P4 ;  /* 0x0000001819007c0c */ /* 0x008fe2000e7c1270 */
[----:B------:R-:W3:Y:S01]  /*456f0*/  LDCU UR24, c[0x0][0x398] ;  /* 0x00007300ff1877ac */ /* 0x000ee20008000800 */
[----:B--2---:R-:W-:Y:S01]  /*45700*/  PRMT R3, R24, 0x7632, R3 ;  /* 0x0000763218037816 */ /* 0x004fe20000000003 */
[----:B------:R2:W-:Y:S10]  /*45710*/  @P5 STG.E.U16 desc[UR38][R16.64], R24 ;  /* 0x0000001810005986 */ /* 0x0005f4000c101526 */
[----:B------:R0:W-:Y:S04]  /*45720*/  @P6 STG.E.U16 desc[UR38][R18.64], R3 ;  /* 0x0000000312006986 */ /* 0x0001e8000c101526 */
[----:B--2---:R-:W2:Y:S04]  /*45730*/  LDL.LU R24, [R1+0x194] ;  /* 0x0001940001187983 */ /* 0x004ea80000300800 */
[----:B0-----:R-:W2:Y:S01]  /*45740*/  LDL R19, [R1+0xbf0] ;  /* 0x000bf00001137983 */ /* 0x001ea20000100800 */
[----:B------:R-:W-:Y:S01]  /*45750*/  ISETP.LT.AND P3, PT, R28, UR40, !P4 ;  /* 0x000000281c007c0c */ /* 0x000fe2000e761270 */
[----:B------:R-:W-:Y:S01]  /*45760*/  IMAD.WIDE R16, R0, 0x2, R14 ;  /* 0x0000000200107825 */ /* 0x000fe200078e020e */
[----:B------:R-:W-:Y:S01]  /*45770*/  ISETP.LT.AND P5, PT, R29, UR7, !P4 ;  /* 0x000000071d007c0c */ /* 0x000fe2000e7a1270 */
[----:B------:R-:W0:Y:S01]  /*45780*/  LDCU UR7, c[0x0][0x398] ;  /* 0x00007300ff0777ac */ /* 0x000e220008000800 */
[----:B------:R-:W-:-:S02]  /*45790*/  ISETP.LT.AND P6, PT, R2, UR6, !P4 ;  /* 0x0000000602007c0c */ /* 0x000fc4000e7c1270 */
[----:B------:R-:W-:Y:S01]  /*457a0*/  ISETP.LT.AND P4, PT, R13, UR9, !P4 ;  /* 0x000000090d007c0c */ /* 0x000fe2000e781270 */
[----:B------:R-:W0:Y:S01]  /*457b0*/  LDCU UR40, c[0x0][0x398] ;  /* 0x00007300ff2877ac */ /* 0x000e220008000800 */
[----:B------:R-:W0:Y:S05]  /*457c0*/  LDCU UR6, c[0x0][0x398] ;  /* 0x00007300ff0677ac */ /* 0x000e2a0008000800 */
[----:B------:R1:W-:Y:S01]  /*457d0*/  @P3 STG.E.U16 desc[UR38][R16.64], R27 ;  /* 0x0000001b10003986 */ /* 0x0003e2000c101526 */
[----:B------:R-:W0:Y:S01]  /*457e0*/  LDCU UR9, c[0x0][0x398] ;  /* 0x00007300ff0977ac */ /* 0x000e220008000800 */
[----:B-1----:R-:W-:-:S04]  /*457f0*/  IMAD.WIDE R16, R0, 0x2, R10 ;  /* 0x0000000200107825 */ /* 0x002fc800078e020a */
[----:B--2---:R-:W-:-:S05]  /*45800*/  VIADD R3, R19, 0x4 ;  /* 0x0000000413037836 */ /* 0x004fca0000000000 */
[----:B------:R-:W-:Y:S01]  /*45810*/  ISETP.GE.AND P3, PT, R3, UR48, PT ;  /* 0x0000003003007c0c */ /* 0x000fe2000bf66270 */
[C---:B------:R-:W-:Y:S01]  /*45820*/  IMAD.WIDE R18, R0.reuse, 0x2, R8 ;  /* 0x0000000200127825 */ /* 0x040fe200078e0208 */
[----:B------:R-:W-:Y:S01]  /*45830*/  PRMT R3, R27, 0x7632, R3 ;  /* 0x000076321b037816 */ /* 0x000fe20000000003 */
[----:B------:R-:W1:Y:S01]  /*45840*/  LDCU UR48, c[0x0][0x398] ;  /* 0x00007300ff3077ac */ /* 0x000e620008000800 */
[----:B------:R-:W2:Y:S04]  /*45850*/  LDL.LU R27, [R1+0x184] ;  /* 0x00018400011b7983 */ /* 0x000ea80000300800 */
[----:B------:R0:W-:Y:S04]  /*45860*/  STL [R1+0x1e2c], R9 ;  /* 0x001e2c0901007387 */ /* 0x0001e80000100800 */
[----:B------:R1:W-:Y:S04]  /*45870*/  @P5 STG.E.U16 desc[UR38][R16.64], R3 ;  /* 0x0000000310005986 */ /* 0x0003e8000c101526 */
[----:B0-----:R-:W2:Y:S04]  /*45880*/  LDL R9, [R1+0x1cd0] ;  /* 0x001cd00001097983 */ /* 0x001ea80000100800 */
[----:B------:R-:W2:Y:S04]  /*45890*/  LDL.LU R13, [R1+0x1e30] ;  /* 0x001e3000010d7983 */ /* 0x000ea80000300800 */
[----:B-1----:R-:W2:Y:S04]  /*458a0*/  LDL.LU R17, [R1+0x120] ;  /* 0x0001200001117983 */ /* 0x002ea80000300800 */
[----:B--2---:R0:W-:Y:S04]  /*458b0*/  @P6 STG.E.U16 desc[UR38][R18.64], R17 ;  /* 0x0000001112006986 */ /* 0x0041e8000c101526 */
[----:B0-----:R-:W2:Y:S01]  /*458c0*/  LDL R19, [R1+0x1cd8] ;  /* 0x001cd80001137983 */ /* 0x001ea20000100800 */
[----:B------:R-:W-:Y:S01]  /*458d0*/  PRMT R3, R17, 0x7632, R3 ;  /* 0x0000763211037816 */ /* 0x000fe20000000003 */
[C---:B------:R-:W-:Y:S01]  /*458e0*/  IMAD.WIDE R16, R0.reuse, 0x2, R12 ;  /* 0x0000000200107825 */ /* 0x040fe200078e020c */
[----:B------:R-:W-:Y:S01]  /*458f0*/  ISETP.LT.AND P6, PT, R9, UR4, !P0 ;  /* 0x0000000409007c0c */ /* 0x000fe2000c7c1270 */
[----:B------:R-:W0:Y:S01]  /*45900*/  LDCU UR4, c[0x0][0x398] ;  /* 0x00007300ff0477ac */ /* 0x000e220008000800 */
[----:B------:R-:W3:Y:S01]  /*45910*/  LDL.LU R9, [R1+0x174] ;  /* 0x0001740001097983 */ /* 0x000ee20000300800 */
[----:B------:R-:W-:-:S03]  /*45920*/  VIADD R0, R0, UR72 ;  /* 0x0000004800007c36 */ /* 0x000fc60008000000 */
[----:B------:R1:W-:Y:S01]  /*45930*/  @P4 STG.E.U16 desc[UR38][R16.64], R3 ;  /* 0x0000000310004986 */ /* 0x0003e2000c101526 */
[----:B------:R-:W-:Y:S01]  /*45940*/  ISETP.LT.AND P4, PT, R26, UR18, !P0 ;  /* 0x000000121a007c0c */ /* 0x000fe2000c781270 */
[----:B------:R-:W0:Y:S01]  /*45950*/  LDCU UR18, c[0x0][0x398] ;  /* 0x00007300ff1277ac */ /* 0x000e220008000800 */
[----:B-1----:R-:W-:Y:S01]  /*45960*/  IMAD.WIDE R16, R0, 0x2, R22 ;  /* 0x0000000200107825 */ /* 0x002fe200078e0216 */
[----:B------:R-:W-:-:S04]  /*45970*/  PRMT R3, R24, 0x7632, R3 ;  /* 0x0000763218037816 */ /* 0x000fc80000000003 */
[----:B------:R1:W-:Y:S02]  /*45980*/  @P6 STG.E.U16 desc[UR38][R16.64], R24 ;  /* 0x0000001810006986 */ /* 0x0003e4000c101526 */
[C---:B-1----:R-:W-:Y:S02]  /*45990*/  IMAD.WIDE R16, R0.reuse, 0x2, R6 ;  /* 0x0000000200107825 */ /* 0x042fe400078e0206 */
[----:B------:R-:W3:Y:S01]  /*459a0*/  LDL.LU R24, [R1+0x164] ;  /* 0x0001640001187983 */ /* 0x000ee20000300800 */
[----:B--2---:R-:W-:Y:S01]  /*459b0*/  ISETP.LT.AND P5, PT, R19, UR10, !P0 ;  /* 0x0000000a13007c0c */ /* 0x004fe2000c7a1270 */
[----:B------:R-:W-:Y:S01]  /*459c0*/  IMAD.WIDE R18, R0, 0x2, R4 ;  /* 0x0000000200127825 */ /* 0x000fe200078e0204 */
[----:B------:R-:W-:Y:S01]  /*459d0*/  ISETP.LT.AND P6, PT, R25, UR19, !P0 ;  /* 0x0000001319007c0c */ /* 0x000fe2000c7c1270 */
[----:B------:R-:W1:Y:S01]  /*459e0*/  LDCU UR10, c[0x0][0x398] ;  /* 0x00007300ff0a77ac */ /* 0x000e620008000800 */
[----:B------:R-:W2:Y:S09]  /*459f0*/  LDCU UR19, c[0x0][0x398] ;  /* 0x00007300ff1377ac */ /* 0x000eb20008000800 */
[----:B------:R-:W-:Y:S04]  /*45a00*/  @P5 STG.E.U16 desc[UR38][R18.64], R3 ;  /* 0x0000000312005986 */ /* 0x000fe8000c101526 */
[----:B------:R0:W-:Y:S04]  /*45a10*/  @P4 STG.E.U16 desc[UR38][R16.64], R27 ;  /* 0x0000001b10004986 */ /* 0x0001e8000c101526 */
[----:B0-----:R-:W2:Y:S01]  /*45a20*/  LDL R17, [R1+0x1ce0] ;  /* 0x001ce00001117983 */ /* 0x001ea20000100800 */
[----:B------:R-:W-:Y:S01]  /*45a30*/  ISETP.LT.AND P5, PT, R28, UR20, !P0 ;  /* 0x000000141c007c0c */ /* 0x000fe2000c7a1270 */
[----:B------:R-:W-:Y:S01]  /*45a40*/  IMAD.WIDE R18, R0, 0x2, R20 ;  /* 0x0000000200127825 */ /* 0x000fe200078e0214 */
[----:B------:R-:W-:Y:S01]  /*45a50*/  PRMT R3, R27, 0x7632, R3 ;  /* 0x000076321b037816 */ /* 0x000fe20000000003 */
[----:B------:R-:W0:Y:S01]  /*45a60*/  LDCU UR20, c[0x0][0x398] ;  /* 0x00007300ff1477ac */ /* 0x000e220008000800 */
[----:B------:R-:W-:Y:S01]  /*45a70*/  ISETP.LT.AND P4, PT, R29, UR21, !P0 ;  /* 0x000000151d007c0c */ /* 0x000fe2000c781270 */
[----:B------:R-:W4:Y:S01]  /*45a80*/  LDL.LU R27, [R1+0x154] ;  /* 0x00015400011b7983 */ /* 0x000f220000300800 */
[----:B------:R-:W0:Y:S03]  /*45a90*/  LDCU UR21, c[0x0][0x398] ;  /* 0x00007300ff1577ac */ /* 0x000e260008000800 */
[----:B------:R3:W-:Y:S01]  /*45aa0*/  @P6 STG.E.U16 desc[UR38][R18.64], R3 ;  /* 0x0000000312006986 */ /* 0x0007e2000c101526 */
[----:B------:R-:W-:Y:S01]  /*45ab0*/  ISETP.LT.AND P6, PT, R2, UR22, !P0 ;  /* 0x0000001602007c0c */ /* 0x000fe2000c7c1270 */
[----:B------:R-:W0:Y:S01]  /*45ac0*/  LDCU UR22, c[0x0][0x398] ;  /* 0x00007300ff1677ac */ /* 0x000e220008000800 */
[----:B---3--:R-:W-:-:S02]  /*45ad0*/  PRMT R3, R9, 0x7632, R3 ;  /* 0x0000763209037816 */ /* 0x008fc40000000003 */
[----:B--2---:R-:W-:Y:S01]  /*45ae0*/  ISETP.LT.AND P0, PT, R17, UR23, !P0 ;  /* 0x0000001711007c0c */ /* 0x004fe2000c701270 */
[C---:B------:R-:W-:Y:S01]  /*45af0*/  IMAD.WIDE R16, R0.reuse, 0x2, R14 ;  /* 0x0000000200107825 */ /* 0x040fe200078e020e */
[----:B------:R-:W2:Y:S04]  /*45b00*/  LDCU UR23, c[0x0][0x398] ;  /* 0x00007300ff1777ac */ /* 0x000ea80008000800 */
[----:B------:R3:W-:Y:S04]  /*45b10*/  @P5 STG.E.U16 desc[UR38][R16.64], R9 ;  /* 0x0000000910005986 */ /* 0x0007e8000c101526 */
[----:B---3--:R-:W3:Y:S04]  /*45b20*/  LDL.LU R9, [R1+0x1e2c] ;  /* 0x001e2c0001097983 */ /* 0x008ee80000300800 */
[----:B------:R-:W2:Y:S04]  /*45b30*/  LDL R16, [R1+0x1cd0] ;  /* 0x001cd00001107983 */ /* 0x000ea80000100800 */
[----:B------:R-:W4:Y:S01]  /*45b40*/  LDL R17, [R1+0x1cd8] ;  /* 0x001cd80001117983 */ /* 0x000f220000100800 */
[----:B------:R-:W-:-:S05]  /*45b50*/  IMAD.WIDE R18, R0, 0x2, R10 ;  /* 0x0000000200127825 */ /* 0x000fca00078e020a */
[----:B------:R0:W-:Y:S04]  /*45b60*/  @P4 STG.E.U16 desc[UR38][R18.64], R3 ;  /* 0x0000000312004986 */ /* 0x0001e8000c101526 */
[----:B------:R-:W-:Y:S01]  /*45b70*/  STL [R1+0x1e24], R8 ;  /* 0x001e240801007387 */ /* 0x000fe20000100800 */
[----:B0-----:R-:W-:Y:S01]  /*45b80*/  PRMT R3, R24, 0x7632, R3 ;  /* 0x0000763218037816 */ /* 0x001fe20000000003 */
[----:B---3--:R-:W-:Y:S01]  /*45b90*/  IMAD.WIDE R18, R0, 0x2, R8 ;  /* 0x0000000200127825 */ /* 0x008fe200078e0208 */
[----:B--2---:R-:W-:Y:S02]  /*45ba0*/  ISETP.LT.AND P5, PT, R16, UR28, !P1 ;  /* 0x0000001c10007c0c */ /* 0x004fe4000cfa1270 */
[----:B----4-:R-:W-:Y:S01]  /*45bb0*/  ISETP.LT.AND P4, PT, R17, UR29, !P1 ;  /* 0x0000001d11007c0c */ /* 0x010fe2000cf81270 */
[C---:B------:R-:W-:Y:S01]  /*45bc0*/  IMAD.WIDE R16, R0.reuse, 0x2, R12 ;  /* 0x0000000200107825 */ /* 0x040fe200078e020c */
[----:B------:R0:W-:Y:S01]  /*45bd0*/  @P6 STG.E.U16 desc[UR38][R18.64], R24 ;  /* 0x0000001812006986 */ /* 0x0001e2000c101526 */
[----:B------:R-:W2:Y:S02]  /*45be0*/  LDCU UR28, c[0x0][0x398] ;  /* 0x00007300ff1c77ac */ /* 0x000ea40008000800 */
[----:B------:R-:W-:Y:S01]  /*45bf0*/  VIADD R0, R0, UR72 ;  /* 0x0000004800007c36 */ /* 0x000fe20008000000 */
[----:B------:R-:W-:Y:S01]  /*45c00*/  @P0 STG.E.U16 desc[UR38][R16.64], R3 ;  /* 0x0000000310000986 */ /* 0x000fe2000c101526 */
[----:B------:R-:W-:Y:S01]  /*45c10*/  ISETP.LT.AND P0, PT, R25, UR31, !P1 ;  /* 0x0000001f19007c0c */ /* 0x000fe2000cf01270 */
[----:B------:R-:W3:Y:S02]  /*45c20*/  LDCU UR29, c[0x0][0x398] ;  /* 0x00007300ff1d77ac */ /* 0x000ee40008000800 */
[----:B------:R4:W-:Y:S01]  /*45c30*/  STL [R1+0x1e20], R9 ;  /* 0x001e200901007387 */ /* 0x0009e20000100800 */
[----:B------:R-:W-:Y:S01]  /*45c40*/  ISETP.LT.AND P6, PT, R26, UR30, !P1 ;  /* 0x0000001e1a007c0c */ /* 0x000fe2000cfc1270 */
[----:B------:R-:W1:Y:S01]  /*45c50*/  LDCU UR30, c[0x0][0x398] ;  /* 0x00007300ff1e77ac */ /* 0x000e620008000800 */
[C---:B0-----:R-:W-:Y:S01]  /*45c60*/  IMAD.WIDE R24, R0.reuse, 0x2, R22 ;  /* 0x0000000200187825 */ /* 0x041fe200078e0216 */
[----:B------:R-:W0:Y:S01]  /*45c70*/  LDCU UR31, c[0x0][0x398] ;  /* 0x00007300ff1f77ac */ /* 0x000e220008000800 */
[----:B----4-:R-:W4:Y:S04]  /*45c80*/  LDL.LU R9, [R1+0x134] ;  /* 0x0001340001097983 */ /* 0x010f280000300800 */
[----:B------:R-:W2:Y:S04]  /*45c90*/  LDL R8, [R1+0x1ce0] ;  /* 0x001ce00001087983 */ /* 0x000ea80000100800 */
[----:B------:R-:W2:Y:S04]  /*45ca0*/  LDL.LU R26, [R1+0x1e28] ;  /* 0x001e2800011a7983 */ /* 0x000ea80000300800 */
[----:B------:R0:W-:Y:S04]  /*45cb0*/  STL [R1+0x1e1c], R23 ;  /* 0x001e1c1701007387 */ /* 0x0001e80000100800 */
[----:B------:R1:W-:Y:S04]  /*45cc0*/  @P5 STG.E.U16 desc[UR38][R24.64], R27 ;  /* 0x0000001b18005986 */ /* 0x0003e8000c101526 */
[----:B0-----:R-:W2:Y:S04]  /*45cd0*/  LDL.LU R23, [R1+0x124] ;  /* 0x0001240001177983 */ /* 0x001ea80000300800 */
[----:B-1----:R-:W2:Y:S01]  /*45ce0*/  LDL.LU R25, [R1+0x144] ;  /* 0x0001440001197983 */ /* 0x002ea20000300800 */
[----:B------:R-:W-:Y:S01]  /*45cf0*/  IMAD.WIDE R16, R0, 0x2, R4 ;  /* 0x0000000200107825 */ /* 0x000fe200078e0204 */
[----:B------:R-:W-:-:S02]  /*45d00*/  PRMT R3, R27, 0x7632, R3 ;  /* 0x000076321b037816 */ /* 0x000fc40000000003 */
[----:B------:R-:W-:Y:S01]  /*45d10*/  ISETP.LT.AND P5, PT, R28, UR32, !P1 ;  /* 0x000000201c007c0c */ /* 0x000fe2000cfa1270 */
[----:B------:R-:W-:Y:S01]  /*45d20*/  IMAD.WIDE R18, R0, 0x2, R6 ;  /* 0x0000000200127825 */ /* 0x000fe200078e0206 */
[----:B------:R-:W3:Y:S01]  /*45d30*/  LDL.LU R27, [R1+0x198] ;  /* 0x00019800011b7983 */ /* 0x000ee20000300800 */
[----:B------:R-:W0:Y:S03]  /*45d40*/  LDCU UR32, c[0x0][0x398] ;  /* 0x00007300ff2077ac */ /* 0x000e260008000800 */
[----:B------:R1:W-:Y:S01]  /*45d50*/  @P4 STG.E.U16 desc[UR38][R16.64], R3 ;  /* 0x0000000310004986 */ /* 0x0003e2000c101526 */
[----:B------:R-:W-:Y:S01]  /*45d60*/  ISETP.LT.AND P4, PT, R2, UR54, !P1 ;  /* 0x0000003602007c0c */ /* 0x000fe2000cf81270 */
[----:B------:R-:W0:Y:S01]  /*45d70*/  LDCU UR54, c[0x0][0x398] ;  /* 0x00007300ff3677ac */ /* 0x000e220008000800 */
[----:B-1----:R-:W-:Y:S01]  /*45d80*/  IMAD.WIDE R16, R0, 0x2, R20 ;  /* 0x0000000200107825 */ /* 0x002fe200078e0214 */
[----:B----4-:R-:W-:-:S02]  /*45d90*/  PRMT R3, R9, 0x7632, R3 ;  /* 0x0000763209037816 */ /* 0x010fc40000000003 */
[----:B--2---:R-:W-:Y:S01]  /*45da0*/  PRMT R26, R25, 0x7632, R26 ;  /* 0x00007632191a7816 */ /* 0x004fe2000000001a */
[----:B------:R1:W-:Y:S01]  /*45db0*/  @P6 STG.E.U16 desc[UR38][R18.64], R25 ;  /* 0x0000001912006986 */ /* 0x0003e2000c101526 */
[----:B------:R-:W-:Y:S01]  /*45dc0*/  ISETP.LT.AND P6, PT, R29, UR33, !P1 ;  /* 0x000000211d007c0c */ /* 0x000fe2000cfc1270 */
[----:B------:R-:W2:Y:S01]  /*45dd0*/  LDCU UR33, c[0x0][0x398] ;  /* 0x00007300ff2177ac */ /* 0x000ea20008000800 */
[----:B------:R-:W-:Y:S01]  /*45de0*/  ISETP.LT.AND P1, PT, R8, UR55, !P1 ;  /* 0x0000003708007c0c */ /* 0x000fe2000cf21270 */
[----:B------:R4:W-:Y:S01]  /*45df0*/  @P0 STG.E.U16 desc[UR38][R16.64], R26 ;  /* 0x0000001a10000986 */ /* 0x0009e2000c101526 */
[----:B------:R-:W0:Y:S01]  /*45e00*/  LDCU UR55, c[0x0][0x398] ;  /* 0x00007300ff3777ac */ /* 0x000e220008000800 */
[C---:B-1----:R-:W-:Y:S02]  /*45e10*/  IMAD.WIDE R18, R0.reuse, 0x2, R14 ;  /* 0x0000000200127825 */ /* 0x042fe400078e020e */
[----:B----4-:R-:W4:Y:S04]  /*45e20*/  LDL R16, [R1+0x1cd0] ;  /* 0x001cd00001107983 */ /* 0x010f280000100800 */
[----:B------:R-:W2:Y:S04]  /*45e30*/  LDL R17, [R1+0x1cd8] ;  /* 0x001cd80001117983 */ /* 0x000ea80000100800 */
[----:B------:R-:W2:Y:S04]  /*45e40*/  LDL.LU R8, [R1+0x1e24] ;  /* 0x001e240001087983 */ /* 0x000ea80000300800 */
[----:B------:R1:W-:Y:S04]  /*45e50*/  @P5 STG.E.U16 desc[UR38][R18.64], R9 ;  /* 0x0000000912005986 */ /* 0x0003e8000c101526 */
[----:B-1----:R-:W2:Y:S01]  /*45e60*/  LDL.LU R9, [R1+0x1e20] ;  /* 0x001e200001097983 */ /* 0x002ea20000300800 */
[----:B------:R-:W-:-:S05]  /*45e70*/  IMAD.WIDE R24, R0, 0x2, R10 ;  /* 0x0000000200187825 */ /* 0x000fca00078e020a */
[----:B------:R1:W-:Y:S04]  /*45e80*/  @P6 STG.E.U16 desc[UR38][R24.64], R3 ;  /* 0x0000000318006986 */ /* 0x0003e8000c101526 */
[----:B-1----:R-:W3:Y:S01]  /*45e90*/  LDL R25, [R1+0x1cdc] ;  /* 0x001cdc0001197983 */ /* 0x002ee20000100800 */
[----:B------:R-:W-:Y:S01]  /*45ea0*/  PRMT R24, R23, 0x7632, R24 ;  /* 0x0000763217187816 */ /* 0x000fe20000000018 */
[----:B--2---:R-:W-:Y:S02]  /*45eb0*/  IMAD.WIDE R18, R0, 0x2, R8 ;  /* 0x0000000200127825 */ /* 0x004fe400078e0208 */
[----:B------:R1:W-:Y:S04]  /*45ec0*/  STL [R1+0x1e14], R9 ;  /* 0x001e140901007387 */ /* 0x0003e80000100800 */
[----:B------:R2:W-:Y:S04]  /*45ed0*/  @P4 STG.E.U16 desc[UR38][R18.64], R23 ;  /* 0x0000001712004986 */ /* 0x0005e8000c101526 */
[----:B-1----:R-:W3:Y:S04]  /*45ee0*/  LDL R9, [R1+0x178] ;  /* 0x0001780001097983 */ /* 0x002ee80000100800 */
[----:B--2---:R-:W2:Y:S01]  /*45ef0*/  LDL.LU R23, [R1+0x1e1c] ;  /* 0x001e1c0001177983 */ /* 0x004ea20000300800 */
[----:B----4-:R-:W-:-:S02]  /*45f00*/  ISETP.LT.AND P0, PT, R16, UR56, !P3 ;  /* 0x0000003810007c0c */ /* 0x010fc4000df01270 */
[----:B------:R-:W-:Y:S01]  /*45f10*/  ISETP.LT.AND P5, PT, R17, UR57, !P3 ;  /* 0x0000003911007c0c */ /* 0x000fe2000dfa1270 */
[C---:B------:R-:W-:Y:S01]  /*45f20*/  IMAD.WIDE R16, R0.reuse, 0x2, R12 ;  /* 0x0000000200107825 */ /* 0x040fe200078e020c */
[----:B------:R-:W4:Y:S03]  /*45f30*/  LDL R19, [R1+0x1cd4] ;  /* 0x001cd40001137983 */ /* 0x000f260000100800 */
[----:B------:R-:W-:Y:S01]  /*45f40*/  VIADD R3, R0, UR72 ;  /* 0x0000004800037c36 */ /* 0x000fe20008000000 */
[----:B------:R1:W-:Y:S01]  /*45f50*/  @P1 STG.E.U16 desc[UR38][R16.64], R24 ;  /* 0x0000001810001986 */ /* 0x0003e2000c101526 */
[----:B---3--:R-:W-:Y:S01]  /*45f60*/  ISETP.LT.AND P4, PT, R25, UR59, !P3 ;  /* 0x0000003b19007c0c */ /* 0x008fe2000df81270 */
[----:B------:R-:W3:Y:S01]  /*45f70*/  LDCU UR56, c[0x0][0x398] ;  /* 0x00007300ff3877ac */ /* 0x000ee20008000800 */
[----:B------:R-:W-:Y:S01]  /*45f80*/  PRMT R0, R27, 0x7632, R0 ;  /* 0x000076321b007816 */ /* 0x000fe20000000000 */
[----:B------:R0:W-:Y:S01]  /*45f90*/  STL [R1+0x1e10], R7 ;  /* 0x001e100701007387 */ /* 0x0001e20000100800 */
[----:B------:R-:W2:Y:S01]  /*45fa0*/  LDCU UR59, c[0x0][0x398] ;  /* 0x00007300ff3b77ac */ /* 0x000ea20008000800 */
[----:B------:R-:W2:Y:S01]  /*45fb0*/  LDCU UR57, c[0x0][0x398] ;  /* 0x00007300ff3977ac */ /* 0x000ea20008000800 */
[----:B-1----:R-:W-:-:S02]  /*45fc0*/  IMAD.WIDE R24, R3, 0x2, R6 ;  /* 0x0000000203187825 */ /* 0x002fc400078e0206 */
[----:B0-----:R-:W3:Y:S02]  /*45fd0*/  LDL R7, [R1+0xbf0] ;  /* 0x000bf00001077983 */ /* 0x001ee40000100800 */
[----:B--2---:R-:W-:-:S05]  /*45fe0*/  IMAD.WIDE R16, R3, 0x2, R22 ;  /* 0x0000000203107825 */ /* 0x004fca00078e0216 */
[----:B------:R0:W-:Y:S04]  /*45ff0*/  @P0 STG.E.U16 desc[UR38][R16.64], R27 ;  /* 0x0000001b10000986 */ /* 0x0001e8000c101526 */
[----:B0-----:R-:W2:Y:S04]  /*46000*/  LDL.LU R27, [R1+0x1e18] ;  /* 0x001e1800011b7983 */ /* 0x001ea80000300800 */
[----:B------:R-:W2:Y:S01]  /*46010*/  LDL.LU R17, [R1+0x188] ;  /* 0x0001880001117983 */ /* 0x000ea20000300800 */
[----:B------:R-:W-:Y:S01]  /*46020*/  ISETP.LT.AND P0, PT, R28, UR60, !P3 ;  /* 0x0000003c1c007c0c */ /* 0x000fe2000df01270 */
[----:B------:R-:W0:Y:S01]  /*46030*/  LDCU UR60, c[0x0][0x39c] ;  /* 0x00007380ff3c77ac */ /* 0x000e220008000800 */
[----:B----4-:R-:W-:Y:S01]  /*46040*/  ISETP.LT.AND P6, PT, R19, UR58, !P3 ;  /* 0x0000003a13007c0c */ /* 0x010fe2000dfc1270 */
[----:B------:R-:W-:Y:S01]  /*46050*/  IMAD.WIDE R18, R3, 0x2, R4 ;  /* 0x0000000203127825 */ /* 0x000fe200078e0204 */
[----:B------:R-:W-:Y:S01]  /*46060*/  PRMT R26, R9, 0x7632, R26 ;  /* 0x00007632091a7816 */ /* 0x000fe2000000001a */
[----:B------:R-:W1:Y:S03]  /*46070*/  LDCU UR58, c[0x0][0x398] ;  /* 0x00007300ff3a77ac */ /* 0x000e660008000800 */
[----:B------:R3:W-:Y:S01]  /*46080*/  @P5 STG.E.U16 desc[UR38][R18.64], R0 ;  /* 0x0000000012005986 */ /* 0x0007e2000c101526 */
[----:B------:R-:W-:Y:S01]  /*46090*/  ISETP.LT.AND P5, PT, R2, UR62, !P3 ;  /* 0x0000003e02007c0c */ /* 0x000fe2000dfa1270 */
[----:B------:R-:W4:Y:S01]  /*460a0*/  LDCU UR62, c[0x0][0x398] ;  /* 0x00007300ff3e77ac */ /* 0x000f220008000800 */
[----:B---3--:R-:W-:-:S02]  /*460b0*/  VIADD R0, R7, 0x5 ;  /* 0x0000000507007836 */ /* 0x008fc40000000000 */
[----:B------:R-:W3:Y:S04]  /*460c0*/  LDL R7, [R1+0x158] ;  /* 0x0001580001077983 */ /* 0x000ee80000100800 */
[----:B------:R1:W-:Y:S01]  /*460d0*/  STL [R1+0x1e04], R2 ;  /* 0x001e040201007387 */ /* 0x0003e20000100800 */
[----:B0-----:R-:W-:Y:S02]  /*460e0*/  ISETP.GE.AND P1, PT, R0, UR60, PT ;  /* 0x0000003c00007c0c */ /* 0x001fe4000bf26270 */
[----:B--2---:R-:W-:Y:S01]  /*460f0*/  PRMT R27, R17, 0x7632, R27 ;  /* 0x00007632111b7816 */ /* 0x004fe2000000001b */
[----:B------:R0:W-:Y:S01]  /*46100*/  @P6 STG.E.U16 desc[UR38][R24.64], R17 ;  /* 0x0000001118006986 */ /* 0x0001e2000c101526 */
[C---:B------:R-:W-:Y:S01]  /*46110*/  IMAD.WIDE R18, R3.reuse, 0x2, R14 ;  /* 0x0000000203127825 */ /* 0x040fe200078e020e */
[----:B------:R-:W2:Y:S02]  /*46120*/  LDCU UR60, c[0x0][0x398] ;  /* 0x00007300ff3c77ac */ /* 0x000ea40008000800 */
[----:B-1----:R-:W2:Y:S04]  /*46130*/  LDL R2, [R1+0x1cd8] ;  /* 0x001cd80001027983 */ /* 0x002ea80000100800 */
[----:B------:R-:W2:Y:S01]  /*46140*/  LDL.LU R9, [R1+0x1e14] ;  /* 0x001e140001097983 */ /* 0x000ea20000300800 */
[----:B0-----:R-:W-:-:S03]  /*46150*/  IMAD.WIDE R16, R3, 0x2, R20 ;  /* 0x0000000203107825 */ /* 0x001fc600078e0214 */
[----:B------:R-:W2:Y:S04]  /*46160*/  LDL R0, [R1+0x1cd0] ;  /* 0x001cd00001007983 */ /* 0x000ea80000100800 */
[----:B------:R0:W-:Y:S04]  /*46170*/  @P4 STG.E.U16 desc[UR38][R16.64], R27 ;  /* 0x0000001b10004986 */ /* 0x0001e8000c101526 */
[----:B0-----:R-:W2:Y:S04]  /*46180*/  LDL.LU R16, [R1+0x178] ;  /* 0x0001780001107983 */ /* 0x001ea80000300800 */
[----:B------:R-:W3:Y:S04]  /*46190*/  LDL R17, [R1+0x1ce0] ;  /* 0x001ce00001117983 */ /* 0x000ee80000100800 */
[----:B------:R-:W3:Y:S01]  /*461a0*/  LDL R27, [R1+0x1cdc] ;  /* 0x001cdc00011b7983 */ /* 0x000ee20000100800 */
[----:B------:R-:W-:Y:S01]  /*461b0*/  ISETP.LT.AND P6, PT, R29, UR61, !P3 ;  /* 0x0000003d1d007c0c */ /* 0x000fe2000dfc1270 */
[----:B------:R-:W-:Y:S01]  /*461c0*/  IMAD.WIDE R24, R3, 0x2, R10 ;  /* 0x0000000203187825 */ /* 0x000fe200078e020a */
[----:B------:R-:W0:Y:S01]  /*461d0*/  LDCU UR61, c[0x0][0x398] ;  /* 0x00007300ff3d77ac */ /* 0x000e220008000800 */
[----:B--2---:R1:W-:Y:S04]  /*461e0*/  @P0 STG.E.U16 desc[UR38][R18.64], R16 ;  /* 0x0000001012000986 */ /* 0x0043e8000c101526 */
[----:B-1----:R-:W2:Y:S01]  /*461f0*/  LDL.LU R19, [R1+0x168] ;  /* 0x0001680001137983 */ /* 0x002ea20000300800 */
[----:B---3--:R-:W-:Y:S01]  /*46200*/  ISETP.LT.AND P3, PT, R17, UR63, !P3 ;  /* 0x0000003f11007c0c */ /* 0x008fe2000df61270 */
[----:B------:R-:W-:Y:S01]  /*46210*/  IMAD.WIDE R16, R3, 0x2, R8 ;  /* 0x0000000203107825 */ /* 0x000fe200078e0208 */
[----:B------:R-:W-:-:S03]  /*46220*/  ISETP.LT.AND P0, PT, R0, UR64, !P1 ;  /* 0x0000004000007c0c */ /* 0x000fc6000cf01270 */
[----:B------:R2:W-:Y:S01]  /*46230*/  @P6 STG.E.U16 desc[UR38][R24.64], R26 ;  /* 0x0000001a18006986 */ /* 0x0005e2000c101526 */
[----:B------:R-:W-:Y:S01]  /*46240*/  ISETP.LT.AND P4, PT, R2, UR65, !P1 ;  /* 0x0000004102007c0c */ /* 0x000fe2000cf81270 */
[----:B------:R-:W-:Y:S01]  /*46250*/  VIADD R0, R3, UR72 ;  /* 0x0000004803007c36 */ /* 0x000fe20008000000 */
[----:B------:R-:W1:Y:S01]  /*46260*/  LDCU UR64, c[0x0][0x398] ;  /* 0x00007300ff4077ac */ /* 0x000e620008000800 */
[----:B------:R3:W-:Y:S01]  /*46270*/  STL [R1+0x1e08], R9 ;  /* 0x001e080901007387 */ /* 0x0007e20000100800 */
[----:B------:R-:W0:Y:S01]  /*46280*/  LDCU UR63, c[0x0][0x398] ;  /* 0x00007300ff3f77ac */ /* 0x000e220008000800 */
[----:B--2---:R-:W-:Y:S02]  /*46290*/  PRMT R26, R19, 0x7632, R26 ;  /* 0x00007632131a7816 */ /* 0x004fe4000000001a */
[----:B------:R2:W-:Y:S01]  /*462a0*/  @P5 STG.E.U16 desc[UR38][R16.64], R19 ;  /* 0x0000001310005986 */ /* 0x0005e2000c101526 */
[----:B------:R-:W-:Y:S01]  /*462b0*/  ISETP.LT.AND P6, PT, R29, UR69, !P1 ;  /* 0x000000451d007c0c */ /* 0x000fe2000cfc1270 */
[----:B------:R-:W-:Y:S01]  /*462c0*/  IMAD.WIDE R24, R0, 0x2, R4 ;  /* 0x0000000200187825 */ /* 0x000fe200078e0204 */
[----:B------:R-:W0:Y:S01]  /*462d0*/  LDCU UR65, c[0x0][0x398] ;  /* 0x00007300ff4177ac */ /* 0x000e220008000800 */
[----:B---3--:R-:W3:Y:S02]  /*462e0*/  LDL.LU R9, [R1+0x148] ;  /* 0x0001480001097983 */ /* 0x008ee40000300800 */
[----:B--2---:R-:W-:-:S02]  /*462f0*/  IMAD.WIDE R16, R3, 0x2, R12 ;  /* 0x0000000203107825 */ /* 0x004fc400078e020c */
[----:B------:R-:W2:Y:S01]  /*46300*/  LDL.LU R2, [R1+0x138] ;  /* 0x0001380001027983 */ /* 0x000ea20000300800 */
[----:B------:R-:W-:Y:S01]  /*46310*/  PRMT R3, R7, 0x7632, R3 ;  /* 0x0000763207037816 */ /* 0x000fe20000000003 */
[----:B------:R-:W0:Y:S02]  /*46320*/  LDCU UR69, c[0x0][0x398] ;  /* 0x00007300ff4577ac */ /* 0x000e240008000800 */
[----:B------:R-:W2:Y:S04]  /*46330*/  LDL.LU R7, [R1+0x1e10] ;  /* 0x001e100001077983 */ /* 0x000ea80000300800 */
[----:B------:R0:W-:Y:S04]  /*46340*/  @P3 STG.E.U16 desc[UR38][R16.64], R26 ;  /* 0x0000001a10003986 */ /* 0x0001e8000c101526 */
[----:B0-----:R-:W2:Y:S04]  /*46350*/  LDL.LU R26, [R1+0x158] ;  /* 0x00015800011a7983 */ /* 0x001ea80000300800 */
[----:B------:R-:W3:Y:S01]  /*46360*/  LDL R16, [R1+0x1cd4] ;  /* 0x001cd40001107983 */ /* 0x000ee20000100800 */
[----:B------:R-:W-:Y:S01]  /*46370*/  ISETP.LT.AND P5, PT, R28, UR68, !P1 ;  /* 0x000000441c007c0c */ /* 0x000fe2000cfa1270 */
[----:B------:R-:W-:Y:S01]  /*46380*/  IMAD.WIDE R18, R0, 0x2, R22 ;  /* 0x0000000200127825 */ /* 0x000fe200078e0216 */
[----:B------:R-:W0:Y:S01]  /*46390*/  LDCU UR68, c[0x0][0x398] ;  /* 0x00007300ff4477ac */ /* 0x000e220008000800 */
[----:B------:R-:W4:Y:S04]  /*463a0*/  LDL R17, [R1+0xbf0] ;  /* 0x000bf00001117983 */ /* 0x000f280000100800 */
[----:B------:R-:W4:Y:S04]  /*463b0*/  LDL.LU R28, [R1+0x1e0c] ;  /* 0x001e0c00011c7983 */ /* 0x000f280000300800 */
[----:B------:R0:W-:Y:S04]  /*463c0*/  STL [R1+0x1dfc], R29 ;  /* 0x001dfc1d01007387 */ /* 0x0001e80000100800 */
[----:B0-----:R-:W4:Y:S04]  /*463d0*/  LDL.LU R29, [R1+0x128] ;  /* 0x00012800011d7983 */ /* 0x001f280000300800 */
[----:B--2---:R0:W-:Y:S04]  /*463e0*/  @P0 STG.E.U16 desc[UR38][R18.64], R26 ;  /* 0x0000001a12000986 */ /* 0x0041e8000c101526 */
[----:B------:R2:W-:Y:S01]  /*463f0*/  @P4 STG.E.U16 desc[UR38][R24.64], R3 ;  /* 0x0000000318004986 */ /* 0x0005e2000c101526 */
[----:B------:R-:W-:Y:S01]  /*46400*/  ISETP.LT.AND P4, PT, R27, UR67, !P1 ;  /* 0x000000431b007c0c */ /* 0x000fe2000cf81270 */
[----:B------:R-:W1:Y:S01]  /*46410*/  LDCU UR67, c[0x0][0x39c] ;  /* 0x00007380ff4377ac */ /* 0x000e620008000800 */
[----:B---3--:R-:W-:Y:S01]  /*46420*/  ISETP.LT.AND P3, PT, R16, UR66, !P1 ;  /* 0x0000004210007c0c */ /* 0x008fe2000cf61270 */
[----:B------:R3:W-:Y:S01]  /*46430*/  STL [R1+0x1e00], R7 ;  /* 0x001e000701007387 */ /* 0x0007e20000100800 */
[----:B------:R-:W4:Y:S01]  /*46440*/  LDCU UR66, c[0x0][0x398] ;  /* 0x00007300ff4277ac */ /* 0x000f220008000800 */
[----:B0-----:R-:W-:Y:S01]  /*46450*/  IMAD.WIDE R18, R0, 0x2, R20 ;  /* 0x0000000200127825 */ /* 0x001fe200078e0214 */
[----:B----4-:R-:W-:-:S03]  /*46460*/  PRMT R28, R9, 0x7632, R28 ;  /* 0x00007632091c7816 */ /* 0x010fc6000000001c */
[----:B--2---:R-:W-:Y:S02]  /*46470*/  VIADD R3, R17, 0x6 ;  /* 0x0000000611037836 */ /* 0x004fe40000000000 */
[C---:B------:R-:W-:Y:S02]  /*46480*/  IMAD.WIDE R16, R0.reuse, 0x2, R6 ;  /* 0x0000000200107825 */ /* 0x040fe400078e0206 */
[----:B---3--:R-:W2:Y:S02]  /*46490*/  LDL R7, [R1+0x19c] ;  /* 0x00019c0001077983 */ /* 0x008ea40000100800 */
[C---:B------:R-:W-:Y:S02]  /*464a0*/  IMAD.WIDE R24, R0.reuse, 0x2, R14 ;  /* 0x0000000200187825 */ /* 0x040fe400078e020e */
[----:B------:R0:W-:Y:S01]  /*464b0*/  @P3 STG.E.U16 desc[UR38][R16.64], R9 ;  /* 0x0000000910003986 */ /* 0x0001e2000c101526 */
[----:B-1----:R-:W-:Y:S01]  /*464c0*/  ISETP.GE.AND P0, PT, R3, UR67, PT ;  /* 0x0000004303007c0c */ /* 0x002fe2000bf06270 */
[----:B------:R-:W-:Y:S01]  /*464d0*/  IMAD.WIDE R26, R0, 0x2, R10 ;  /* 0x00000002001a7825 */ /* 0x000fe200078e020a */
[----:B------:R-:W-:Y:S01]  /*464e0*/  PRMT R3, R2, 0x7632, R3 ;  /* 0x0000763202037816 */ /* 0x000fe20000000003 */
[----:B------:R1:W-:Y:S01]  /*464f0*/  @P4 STG.E.U16 desc[UR38][R18.64], R28 ;  /* 0x0000001c12004986 */ /* 0x0003e2000c101526 */
[----:B------:R-:W3:Y:S03]  /*46500*/  LDCU UR67, c[0x0][0x398] ;  /* 0x00007300ff4377ac */ /* 0x000ee60008000800 */
[----:B------:R4:W-:Y:S04]  /*46510*/  @P5 STG.E.U16 desc[UR38][R24.64], R2 ;  /* 0x0000000218005986 */ /* 0x0009e8000c101526 */
[----:B0-----:R-:W2:Y:S04]  /*46520*/  LDL.LU R9, [R1+0x1e08] ;  /* 0x001e080001097983 */ /* 0x001ea80000300800 */
[----:B------:R-:W2:Y:S04]  /*46530*/  LDL R16, [R1+0x1cd8] ;  /* 0x001cd80001107983 */ /* 0x000ea80000100800 */
[----:B------:R-:W3:Y:S04]  /*46540*/  LDL R17, [R1+0x1cd4] ;  /* 0x001cd40001117983 */ /* 0x000ee80000100800 */
[----:B-1----:R-:W3:Y:S04]  /*46550*/  LDL R18, [R1+0x1ce0] ;  /* 0x001ce00001127983 */ /* 0x002ee80000100800 */
[----:B------:R-:W3:Y:S04]  /*46560*/  LDL R19, [R1+0x1cd0] ;  /* 0x001cd00001137983 */ /* 0x000ee80000100800 */
[----:B----4-:R-:W4:Y:S04]  /*46570*/  LDL.LU R2, [R1+0x1e04] ;  /* 0x001e040001027983 */ /* 0x010f280000300800 */
[----:B------:R0:W-:Y:S01]  /*46580*/  @P6 STG.E.U16 desc[UR38][R26.64], R3 ;  /* 0x000000031a006986 */ /* 0x0001e2000c101526 */
[----:B------:R-:W-:Y:S01]  /*46590*/  IMAD.WIDE R24, R0, 0x2, R12 ;  /* 0x0000000200187825 */ /* 0x000fe200078e020c */
[----:B------:R-:W-:-:S02]  /*465a0*/  PRMT R28, R29, 0x7632, R28 ;  /* 0x000076321d1c7816 */ /* 0x000fc4000000001c */
[----:B------:R1:W-:Y:S01]  /*465b0*/  STL [R1+0x1df8], R23 ;  /* 0x001df81701007387 */ /* 0x0003e20000100800 */
[----:B0-----:R-:W-:Y:S01]  /*465c0*/  VIADD R3, R0, UR72 ;  /* 0x0000004800037c36 */ /* 0x001fe20008000000 */
[----:B--2---:R-:W-:Y:S02]  /*465d0*/  ISETP.LT.AND P6, PT, R16, UR34, !P0 ;  /* 0x0000002210007c0c */ /* 0x004fe4000c7c1270 */
[----:B---3--:R-:W-:Y:S01]  /*465e0*/  ISETP.LT.AND P4, PT, R17, UR36, !P0 ;  /* 0x0000002411007c0c */ /* 0x008fe2000c781270 */
[----:B------:R-:W-:Y:S01]  /*465f0*/  IMAD.WIDE R16, R0, 0x2, R8 ;  /* 0x0000000200107825 */ /* 0x000fe200078e0208 */
[----:B----4-:R-:W-:Y:S02]  /*46600*/  ISETP.LT.AND P3, PT, R2, UR70, !P1 ;  /* 0x0000004602007c0c */ /* 0x010fe4000cf61270 */
[----:B------:R-:W-:Y:S01]  /*46610*/  ISETP.LT.AND P5, PT, R19, UR41, !P0 ;  /* 0x0000002913007c0c */ /* 0x000fe2000c7a1270 */
[----:B------:R-:W-:Y:S01]  /*46620*/  IMAD.WIDE R26, R3, 0x2, R4 ;  /* 0x00000002031a7825 */ /* 0x000fe200078e0204 */
[----:B------:R-:W-:Y:S01]  /*46630*/  ISETP.LT.AND P1, PT, R18, UR71, !P1 ;  /* 0x0000004712007c0c */ /* 0x000fe2000cf21270 */
[----:B------:R-:W0:Y:S01]  /*46640*/  LDCU UR34, c[0x0][0x398] ;  /* 0x00007300ff2277ac */ /* 0x000e220008000800 */
[----:B------:R-:W-:Y:S01]  /*46650*/  PRMT R0, R7, 0x7632, R0 ;  /* 0x0000763207007816 */ /* 0x000fe20000000000 */
[----:B------:R-:W-:-:S02]  /*46660*/  IMAD.WIDE R18, R3, 0x2, R22 ;  /* 0x0000000203127825 */ /* 0x000fc400078e0216 */
[----:B-1----:R-:W2:Y:S01]  /*46670*/  LDL R23, [R1+0x17c] ;  /* 0x00017c0001177983 */ /* 0x002ea20000100800 */
[----:B------:R-:W1:Y:S03]  /*46680*/  LDCU UR41, c[0x0][0x398] ;  /* 0x00007300ff2977ac */ /* 0x000e660008000800 */
[----:B------:R-:W3:Y:S01]  /*46690*/  LDL.LU R7, [R1+0x1e00] ;  /* 0x001e000001077983 */ /* 0x000ee20000300800 */
[----:B------:R-:W4:Y:S03]  /*466a0*/  LDCU UR36, c[0x0][0x398] ;  /* 0x00007300ff2477ac */ /* 0x000f260008000800 */
[----:B------:R0:W-:Y:S04]  /*466b0*/  @P3 STG.E.U16 desc[UR38][R16.64], R29 ;  /* 0x0000001d10003986 */ /* 0x0001e8000c101526 */
[----:B0-----:R-:W2:Y:S04]  /*466c0*/  LDL.LU R29, [R1+0x1dfc] ;  /* 0x001dfc00011d7983 */ /* 0x001ea80000300800 */
[----:B------:R-:W2:Y:S04]  /*466d0*/  LDL.LU R17, [R1+0x19c] ;  /* 0x00019c0001117983 */ /* 0x000ea80000300800 */
[----:B------:R0:W-:Y:S04]  /*466e0*/  @P1 STG.E.U16 desc[UR38][R24.64], R28 ;  /* 0x0000001c18001986 */ /* 0x0001e8000c101526 */
[----:B0-----:R-:W4:Y:S04]  /*466f0*/  LDL.LU R24, [R1+0x18c] ;  /* 0x00018c0001187983 */ /* 0x001f280000300800 */
[----:B------:R-:W4:Y:S04]  /*46700*/  LDL R25, [R1+0xbf0] ;  /* 0x000bf00001197983 */ /* 0x000f280000100800 */
[----:B------:R0:W-:Y:S04]  /*46710*/  STL [R1+0x1dec], R28 ;  /* 0x001dec1c01007387 */ /* 0x0001e80000100800 */
[----:B0-----:R-:W4:Y:S04]  /*46720*/  LDL R28, [R1+0x1cec] ;  /* 0x001cec00011c7983 */ /* 0x001f280000100800 */
[----:B--2---:R0:W-:Y:S04]  /*46730*/  @P5 STG.E.U16 desc[UR38][R18.64], R17 ;  /* 0x0000001112005986 */ /* 0x0041e8000c101526 */
[----:B0-----:R-:W2:Y:S01]  /*46740*/  LDL R19, [R1+0x1cdc] ;  /* 0x001cdc0001137983 */ /* 0x001ea20000100800 */
[----:B---3--:R-:W-:-:S03]  /*46750*/  IMAD.WIDE R16, R3, 0x2, R6 ;  /* 0x0000000203107825 */ /* 0x008fc600078e0206 */
[----:B------:R0:W-:Y:S04]  /*46760*/  @P6 STG.E.U16 desc[UR38][R26.64], R0 ;  /* 0x000000001a006986 */ /* 0x0001e8000c101526 */
[----:B----4-:R3:W-:Y:S04]  /*46770*/  @P4 STG.E.U16 desc[UR38][R16.64], R24 ;  /* 0x0000001810004986 */ /* 0x0107e8000c101526 */
[----:B------:R4:W-:Y:S01]  /*46780*/  STL [R1+0x1df4], R7 ;  /* 0x001df40701007387 */ /* 0x0009e20000100800 */
[----:B0-----:R-:W-:Y:S01]  /*46790*/  VIADD R0, R25, 0x7 ;  /* 0x0000000719007836 */ /* 0x001fe20000000000 */
[----:B------:R-:W-:Y:S01]  /*467a0*/  PRMT R27, R24, 0x7632, R27 ;  /* 0x00007632181b7816 */ /* 0x000fe2000000001b */
[----:B---3--:R-:W-:Y:S01]  /*467b0*/  IMAD.WIDE R16, R3, 0x2, R20 ;  /* 0x0000000203107825 */ /* 0x008fe200078e0214 */
[----:B------:R-:W-:Y:S01]  /*467c0*/  PRMT R26, R23, 0x7632, R26 ;  /* 0x00007632171a7816 */ /* 0x000fe2000000001a */
[----:B----4-:R-:W3:Y:S01]  /*467d0*/  LDL R7, [R1+0x15c] ;  /* 0x00015c0001077983 */ /* 0x010ee20000100800 */
[----:B------:R-:W-:-:S03]  /*467e0*/  ISETP.GE.AND P1, PT, R0, UR77, PT ;  /* 0x0000004d00007c0c */ /* 0x000fc6000bf26270 */
[----:B------:R-:W4:Y:S04]  /*467f0*/  LDL.LU R23, [R1+0x1df8] ;  /* 0x001df80001177983 */ /* 0x000f280000300800 */
[----:B------:R-:W3:Y:S01]  /*46800*/  LDL R0, [R1+0x1cd8] ;  /* 0x001cd80001007983 */ /* 0x000ee20000100800 */
[----:B--2---:R-:W-:Y:S02]  /*46810*/  ISETP.LT.AND P3, PT, R19, UR26, !P0 ;  /* 0x0000001a13007c0c */ /* 0x004fe4000c761270 */
[----:B------:R-:W-:Y:S02]  /*46820*/  ISETP.LT.AND P5, PT, R28, UR42, !P0 ;  /* 0x0000002a1c007c0c */ /* 0x000fe4000c7a1270 */
[----:B------:R-:W-:Y:S01]  /*46830*/  ISETP.LT.AND P6, PT, R29, UR44, !P0 ;  /* 0x0000002c1d007c0c */ /* 0x000fe2000c7c1270 */
[C---:B------:R-:W-:Y:S01]  /*46840*/  IMAD.WIDE R18, R3.reuse, 0x2, R14 ;  /* 0x0000000203127825 */ /* 0x040fe200078e020e */
[----:B------:R-:W-:Y:S01]  /*46850*/  ISETP.LT.AND P4, PT, R2, UR24, !P0 ;  /* 0x0000001802007c0c */ /* 0x000fe2000c781270 */
[----:B------:R-:W0:Y:S02]  /*46860*/  LDCU UR26, c[0x0][0x398] ;  /* 0x00007300ff1a77ac */ /* 0x000e240008000800 */
[C---:B------:R-:W-:Y:S01]  /*46870*/  IMAD.WIDE R24, R3.reuse, 0x2, R10 ;  /* 0x0000000203187825 */ /* 0x040fe200078e020a */
[----:B------:R-:W2:Y:S03]  /*46880*/  LDCU UR24, c[0x0][0x398] ;  /* 0x00007300ff1877ac */ /* 0x000ea60008000800 */
[----:B------:R0:W-:Y:S01]  /*46890*/  @P3 STG.E.U16 desc[UR38][R16.64], R27 ;  /* 0x0000001b10003986 */ /* 0x0001e2000c101526 */
[----:B------:R-:W1:Y:S01]  /*468a0*/  LDCU UR42, c[0x0][0x398] ;  /* 0x00007300ff2a77ac */ /* 0x000e620008000800 */
[----:B------:R-:W1:Y:S02]  /*468b0*/  LDCU UR44, c[0x0][0x398] ;  /* 0x00007300ff2c77ac */ /* 0x000e640008000800 */
[----:B0-----:R-:W2:Y:S04]  /*468c0*/  LDL.LU R17, [R1+0x17c] ;  /* 0x00017c0001117983 */ /* 0x001ea80000300800 */
[----:B--2---:R0:W-:Y:S04]  /*468d0*/  @P5 STG.E.U16 desc[UR38][R18.64], R17 ;  /* 0x0000001112005986 */ /* 0x0041e8000c101526 */
[----:B------:R2:W-:Y:S04]  /*468e0*/  @P6 STG.E.U16 desc[UR38][R24.64], R26 ;  /* 0x0000001a18006986 */ /* 0x0005e8000c101526 */
[----:B0-----:R-:W4:Y:S04]  /*468f0*/  LDL R18, [R1+0xbf0] ;  /* 0x000bf00001127983 */ /* 0x001f280000100800 */
[----:B--2---:R-:W2:Y:S04]  /*46900*/  LDL R26, [R1+0x1ce0] ;  /* 0x001ce000011a7983 */ /* 0x004ea80000100800 */
[----:B------:R-:W4:Y:S04]  /*46910*/  LDL R19, [R1+0x1cd4] ;  /* 0x001cd40001137983 */ /* 0x000f280000100800 */
[----:B------:R-:W4:Y:S04]  /*46920*/  LDL R24, [R1+0x1cd0] ;  /* 0x001cd00001187983 */ /* 0x000f280000100800 */
[----:B------:R-:W4:Y:S01]  /*46930*/  LDL.LU R25, [R1+0x16c] ;  /* 0x00016c0001197983 */ /* 0x000f220000300800 */
[C---:B------:R-:W-:Y:S01]  /*46940*/  IMAD.WIDE R16, R3.reuse, 0x2, R8 ;  /* 0x0000000203107825 */ /* 0x040fe200078e0208 */
[----:B---3--:R-:W-:Y:S01]  /*46950*/  ISETP.LT.AND P6, PT, R0, UR7, !P1 ;  /* 0x0000000700007c0c */ /* 0x008fe2000cfc1270 */
[----:B------:R-:W0:Y:S01]  /*46960*/  LDCU UR7, c[0x0][0x398] ;  /* 0x00007300ff0777ac */ /* 0x000e220008000800 */
[----:B------:R-:W-:Y:S01]  /*46970*/  STL [R1+0x1df0], R13 ;  /* 0x001df00d01007387 */ /* 0x000fe20000100800 */
[----:B------:R-:W-:Y:S01]  /*46980*/  VIADD R0, R3, UR72 ;  /* 0x0000004803007c36 */ /* 0x000fe20008000000 */
[----:B--2---:R-:W-:-:S02]  /*46990*/  ISETP.LT.AND P3, PT, R26, UR46, !P0 ;  /* 0x0000002e1a007c0c */ /* 0x004fc4000c761270 */
[----:B----4-:R2:W-:Y:S01]  /*469a0*/  @P4 STG.E.U16 desc[UR38][R16.64], R25 ;  /* 0x0000001910004986 */ /* 0x0105e2000c101526 */
[----:B------:R-:W-:Y:S02]  /*469b0*/  PRMT R27, R25, 0x7632, R27 ;  /* 0x00007632191b7816 */ /* 0x000fe4000000001b */
[----:B------:R-:W-:Y:S01]  /*469c0*/  ISETP.LT.AND P5, PT, R24, UR40, !P1 ;  /* 0x0000002818007c0c */ /* 0x000fe2000cfa1270 */
[----:B------:R-:W-:Y:S01]  /*469d0*/  VIADD R26, R18, 0x8 ;  /* 0x00000008121a7836 */ /* 0x000fe20000000000 */
[----:B------:R-:W3:Y:S01]  /*469e0*/  LDCU UR46, c[0x0][0x398] ;  /* 0x00007300ff2e77ac */ /* 0x000ee20008000800 */
[----:B--2---:R-:W-:Y:S01]  /*469f0*/  IMAD.WIDE R16, R3, 0x2, R12 ;  /* 0x0000000203107825 */ /* 0x004fe200078e020c */
[----:B------:R-:W-:Y:S01]  /*46a00*/  PRMT R3, R7, 0x7632, R3 ;  /* 0x0000763207037816 */ /* 0x000fe20000000003 */
[----:B------:R-:W2:Y:S01]  /*46a10*/  LDL.LU R13, [R1+0x13c] ;  /* 0x00013c00010d7983 */ /* 0x000ea20000300800 */
[----:B------:R-:W-:Y:S01]  /*46a20*/  ISETP.LT.AND P4, PT, R19, UR48, !P1 ;  /* 0x0000003013007c0c */ /* 0x000fe2000cf81270 */
[----:B------:R-:W-:Y:S01]  /*46a30*/  IMAD.WIDE R24, R0, 0x2, R4 ;  /* 0x0000000200187825 */ /* 0x000fe200078e0204 */
[----:B------:R-:W-:Y:S01]  /*46a40*/  ISETP.GE.AND P0, PT, R26, UR76, PT ;  /* 0x0000004c1a007c0c */ /* 0x000fe2000bf06270 */
[----:B------:R-:W4:Y:S01]  /*46a50*/  LDL.LU R7, [R1+0x1df4] ;  /* 0x001df40001077983 */ /* 0x000f220000300800 */
[----:B------:R-:W0:Y:S03]  /*46a60*/  LDCU UR40, c[0x0][0x398] ;  /* 0x00007300ff2877ac */ /* 0x000e260008000800 */
[----:B------:R1:W-:Y:S01]  /*46a70*/  @P3 STG.E.U16 desc[UR38][R16.64], R27 ;  /* 0x0000001b10003986 */ /* 0x0003e2000c101526 */
[----:B------:R-:W-:Y:S01]  /*46a80*/  IMAD.WIDE R18, R0, 0x2, R22 ;  /* 0x0000000200127825 */ /* 0x000fe200078e0216 */
[----:B------:R-:W0:Y:S02]  /*46a90*/  LDCU UR48, c[0x0][0x398] ;  /* 0x00007300ff3077ac */ /* 0x000e240008000800 */
[----:B-1----:R-:W2:Y:S04]  /*46aa0*/  LDL.LU R16, [R1+0x15c] ;  /* 0x00015c0001107983 */ /* 0x002ea80000300800 */
[----:B------:R-:W3:Y:S04]  /*46ab0*/  LDL R17, [R1+0x1cdc] ;  /* 0x001cdc0001117983 */ /* 0x000ee80000100800 */
[----:B--2---:R1:W-:Y:S04]  /*46ac0*/  @P5 STG.E.U16 desc[UR38][R18.64], R16 ;  /* 0x0000001012005986 */ /* 0x0043e8000c101526 */
[----:B-1----:R-:W2:Y:S01]  /*46ad0*/  LDL.LU R19, [R1+0x14c] ;  /* 0x00014c0001137983 */ /* 0x002ea20000300800 */
[----:B------:R-:W-:Y:S01]  /*46ae0*/  ISETP.LT.AND P5, PT, R28, UR9, !P1 ;  /* 0x000000091c007c0c */ /* 0x000fe2000cfa1270 */
[----:B------:R-:W1:Y:S02]  /*46af0*/  LDCU UR9, c[0x0][0x398] ;  /* 0x00007300ff0977ac */ /* 0x000e640008000800 */
[----:B------:R0:W-:Y:S01]  /*46b00*/  @P6 STG.E.U16 desc[UR38][R24.64], R3 ;  /* 0x0000000318006986 */ /* 0x0001e2000c101526 */
[----:B---3--:R-:W-:Y:S01]  /*46b10*/  ISETP.LT.AND P6, PT, R17, UR6, !P1 ;  /* 0x0000000611007c0c */ /* 0x008fe2000cfc1270 */
[C---:B----4-:R-:W-:Y:S01]  /*46b20*/  IMAD.WIDE R16, R0.reuse, 0x2, R6 ;  /* 0x0000000200107825 */ /* 0x050fe200078e0206 */
[----:B------:R-:W-:Y:S01]  /*46b30*/  ISETP.LT.AND P3, PT, R29, UR4, !P1 ;  /* 0x000000041d007c0c */ /* 0x000fe2000cf61270 */
[----:B------:R-:W3:Y:S01]  /*46b40*/  LDL R27, [R1+0x1cd4] ;  /* 0x001cd400011b7983 */ /* 0x000ee20000100800 */
[----:B------:R-:W4:Y:S03]  /*46b50*/  LDCU UR6, c[0x0][0x398] ;  /* 0x00007300ff0677ac */ /* 0x000f260008000800 */
[----:B------:R-:W3:Y:S01]  /*46b60*/  LDL R28, [R1+0x110] ;  /* 0x00011000011c7983 */ /* 0x000ee20000100800 */
[----:B------:R-:W1:Y:S01]  /*46b70*/  LDCU UR4, c[0x0][0x398] ;  /* 0x00007300ff0477ac */ /* 0x000e620008000800 */
[----:B0-----:R-:W-:Y:S01]  /*46b80*/  IMAD.WIDE R24, R0, 0x2, R20 ;  /* 0x0000000200187825 */ /* 0x001fe200078e0214 */
[----:B------:R-:W-:-:S02]  /*46b90*/  PRMT R3, R13, 0x7632, R3 ;  /* 0x000076320d037816 */ /* 0x000fc40000000003 */
[----:B--2---:R-:W-:Y:S01]  /*46ba0*/  PRMT R26, R19, 0x7632, R26 ;  /* 0x00007632131a7816 */ /* 0x004fe2000000001a */
[----:B------:R0:W-:Y:S04]  /*46bb0*/  @P4 STG.E.U16 desc[UR38][R16.64], R19 ;  /* 0x0000001310004986 */ /* 0x0001e8000c101526 */
[----:B------:R2:W-:Y:S01]  /*46bc0*/  @P6 STG.E.U16 desc[UR38][R24.64], R26 ;  /* 0x0000001a18006986 */ /* 0x0005e2000c101526 */
[----:B0-----:R-:W-:-:S04]  /*46bd0*/  IMAD.WIDE R18, R0, 0x2, R14 ;  /* 0x0000000200127825 */ /* 0x001fc800078e020e */
[----:B------:R-:W-:Y:S01]  /*46be0*/  IMAD.WIDE R16, R0, 0x2, R10 ;  /* 0x0000000200107825 */ /* 0x000fe200078e020a */
[----:B--2---:R-:W2:Y:S04]  /*46bf0*/  LDL R26, [R1+0xbf0] ;  /* 0x000bf000011a7983 */ /* 0x004ea80000100800 */
[----:B------:R0:W-:Y:S04]  /*46c00*/  @P5 STG.E.U16 desc[UR38][R18.64], R13 ;  /* 0x0000000d12005986 */ /* 0x0001e8000c101526 */
[----:B------:R1:W-:Y:S04]  /*46c10*/  @P3 STG.E.U16 desc[UR38][R16.64], R3 ;  /* 0x0000000310003986 */ /* 0x0003e8000c101526 */
[----:B0-----:R-:W2:Y:S04]  /*46c20*/  LDL.LU R13, [R1+0x1df0] ;  /* 0x001df000010d7983 */ /* 0x001ea80000300800 */
[----:B------:R-:W3:Y:S04]  /*46c30*/  LDL R18, [R1+0x1cd0] ;  /* 0x001cd00001127983 */ /* 0x000ee80000100800 */
[----:B------:R-:W4:Y:S04]  /*46c40*/  LDL R19, [R1+0x1cd8] ;  /* 0x001cd80001137983 */ /* 0x000f280000100800 */
[----:B-1----:R-:W4:Y:S04]  /*46c50*/  LDL.LU R3, [R1+0x12c] ;  /* 0x00012c0001037983 */ /* 0x002f280000300800 */
[----:B------:R-:W4:Y:S01]  /*46c60*/  LDL R16, [R1+0x1ce0] ;  /* 0x001ce00001107983 */ /* 0x000f220000100800 */
[----:B------:R-:W-:Y:S01]  /*46c70*/  ISETP.LT.AND P4, PT, R2, UR10, !P1 ;  /* 0x0000000a02007c0c */ /* 0x000fe2000cf81270 */
[----:B------:R-:W-:Y:S01]  /*46c80*/  IMAD.WIDE R24, R0, 0x2, R8 ;  /* 0x0000000200187825 */ /* 0x000fe200078e0208 */
[----:B------:R-:W0:Y:S01]  /*46c90*/  LDCU UR10, c[0x0][0x398] ;  /* 0x00007300ff0a77ac */ /* 0x000e220008000800 */
[----:B--2---:R1:W-:Y:S01]  /*46ca0*/  STL [R1+0x1de8], R13 ;  /* 0x001de80d01007387 */ /* 0x0043e20000100800 */
[----:B---3--:R-:W-:Y:S01]  /*46cb0*/  ISETP.LT.AND P5, PT, R18, UR19, !P0 ;  /* 0x0000001312007c0c */ /* 0x008fe2000c7a1270 */
[----:B------:R-:W2:Y:S01]  /*46cc0*/  LDCU UR19, c[0x0][0x398] ;  /* 0x00007300ff1377ac */ /* 0x000ea20008000800 */
[----:B----4-:R-:W-:Y:S01]  /*46cd0*/  ISETP.LT.AND P6, PT, R19, UR20, !P0 ;  /* 0x0000001413007c0c */ /* 0x010fe2000c7c1270 */
[----:B------:R-:W-:Y:S01]  /*46ce0*/  IMAD.WIDE R18, R0, 0x2, R12 ;  /* 0x0000000200127825 */ /* 0x000fe200078e020c */
[----:B------:R-:W3:Y:S01]  /*46cf0*/  LDCU UR20, c[0x0][0x398] ;  /* 0x00007300ff1477ac */ /* 0x000ee20008000800 */
[----:B-1----:R-:W4:Y:S01]  /*46d00*/  LDL.LU R13, [R1+0xf0] ;  /* 0x0000f000010d7983 */ /* 0x002f220000300800 */
[----:B------:R-:W-:-:S02]  /*46d10*/  PRMT R17, R3, 0x7632, R17 ;  /* 0x0000763203117816 */ /* 0x000fc40000000011 */
[----:B------:R-:W-:Y:S01]  /*46d20*/  ISETP.LT.AND P3, PT, R16, UR18, !P1 ;  /* 0x0000001210007c0c */ /* 0x000fe2000cf61270 */
[----:B------:R-:W-:Y:S01]  /*46d30*/  VIADD R16, R26, 0x9 ;  /* 0x000000091a107836 */ /* 0x000fe20000000000 */
[----:B------:R1:W-:Y:S01]  /*46d40*/  @P4 STG.E.U16 desc[UR38][R24.64], R3 ;  /* 0x0000000318004986 */ /* 0x0003e2000c101526 */
[----:B------:R-:W0:Y:S03]  /*46d50*/  LDCU UR18, c[0x0][0x398] ;  /* 0x00007300ff1277ac */ /* 0x000e260008000800 */
[----:B------:R-:W-:Y:S01]  /*46d60*/  ISETP.GE.AND P1, PT, R16, UR75, PT ;  /* 0x0000004b10007c0c */ /* 0x000fe2000bf26270 */
[----:B-1----:R-:W-:Y:S01]  /*46d70*/  VIADD R3, R0, UR72 ;  /* 0x0000004800037c36 */ /* 0x002fe20008000000 */
[----:B------:R-:W-:Y:S02]  /*46d80*/  PRMT R0, R28, 0x7632, R0 ;  /* 0x000076321c007816 */ /* 0x000fe40000000000 */
[----:B------:R-:W2:Y:S04]  /*46d90*/  LDL.LU R28, [R1+0x1dec] ;  /* 0x001dec00011c7983 */ /* 0x000ea80000300800 */
[----:B------:R-:W2:Y:S01]  /*46da0*/  LDL.LU R16, [R1+0x110] ;  /* 0x0001100001107983 */ /* 0x000ea20000300800 */
[----:B------:R-:W-:-:S03]  /*46db0*/  IMAD.WIDE R24, R3, 0x2, R22 ;  /* 0x0000000203187825 */ /* 0x000fc600078e0216 */
[----:B------:R1:W-:Y:S04]  /*46dc0*/  @P3 STG.E.U16 desc[UR38][R18.64], R17 ;  /* 0x0000001112003986 */ /* 0x0003e8000c101526 */
[----:B-1----:R-:W3:Y:S04]  /*46dd0*/  LDL R18, [R1+0x1cec] ;  /* 0x001cec0001127983 */ /* 0x002ee80000100800 */
[----:B------:R-:W4:Y:S04]  /*46de0*/  LDL.LU R19, [R1+0x100] ;  /* 0x0001000001137983 */ /* 0x000f280000300800 */
[----:B--2---:R1:W-:Y:S04]  /*46df0*/  @P5 STG.E.U16 desc[UR38][R24.64], R16 ;  /* 0x0000001018005986 */ /* 0x0043e8000c101526 */
[----:B-1----:R-:W2:Y:S01]  /*46e00*/  LDL R25, [R1+0x1cdc] ;  /* 0x001cdc0001197983 */ /* 0x002ea20000100800 */
[----:B------:R-:W-:Y:S01]  /*46e10*/  ISETP.LT.AND P4, PT, R27, UR21, !P0 ;  /* 0x000000151b007c0c */ /* 0x000fe2000c781270 */
[----:B------:R-:W-:Y:S01]  /*46e20*/  IMAD.WIDE R26, R3, 0x2, R4 ;  /* 0x00000002031a7825 */ /* 0x000fe200078e0204 */
[----:B------:R-:W-:Y:S01]  /*46e30*/  ISETP.LT.AND P3, PT, R29, UR28, !P0 ;  /* 0x0000001c1d007c0c */ /* 0x000fe2000c761270 */
[----:B------:R-:W1:Y:S01]  /*46e40*/  LDCU UR21, c[0x0][0x398] ;  /* 0x00007300ff1577ac */ /* 0x000e620008000800 */
[----:B---3--:R-:W-:Y:S01]  /*46e50*/  ISETP.LT.AND P5, PT, R18, UR23, !P0 ;  /* 0x0000001712007c0c */ /* 0x008fe2000c7a1270 */
[----:B------:R-:W-:Y:S01]  /*46e60*/  IMAD.WIDE R16, R3, 0x2, R6 ;  /* 0x0000000203107825 */ /* 0x000fe200078e0206 */
[----:B------:R3:W-:Y:S01]  /*46e70*/  @P6 STG.E.U16 desc[UR38][R26.64], R0 ;  /* 0x000000001a006986 */ /* 0x0007e2000c101526 */
[----:B----4-:R-:W-:Y:S01]  /*46e80*/  PRMT R28, R19, 0x7632, R28 ;  /* 0x00007632131c7816 */ /* 0x010fe2000000001c */
[----:B------:R-:W4:Y:S02]  /*46e90*/  LDCU UR23, c[0x0][0x398] ;  /* 0x00007300ff1777ac */ /* 0x000f240008000800 */
[----:B------:R-:W4:Y:S01]  /*46ea0*/  LDL.LU R29, [R1+0xd0] ;  /* 0x0000d000011d7983 */ /* 0x000f220000300800 */
[----:B------:R-:W0:Y:S03]  /*46eb0*/  LDCU UR28, c[0x0][0x398] ;  /* 0x00007300ff1c77ac */ /* 0x000e260008000800 */
[----:B------:R1:W-:Y:S01]  /*46ec0*/  @P4 STG.E.U16 desc[UR38][R16.64], R19 ;  /* 0x0000001310004986 */ /* 0x0003e2000c101526 */
[----:B---3--:R-:W-:Y:S01]  /*46ed0*/  PRMT R0, R13, 0x7632, R0 ;  /* 0x000076320d007816 */ /* 0x008fe20000000000 */
[----:B-1----:R-:W-:-:S04]  /*46ee0*/  IMAD.WIDE R16, R3, 0x2, R20 ;  /* 0x0000000203107825 */ /* 0x002fc800078e0214 */
[----:B------:R-:W-:Y:S01]  /*46ef0*/  IMAD.WIDE R18, R3, 0x2, R14 ;  /* 0x0000000203127825 */ /* 0x000fe200078e020e */
[----:B--2---:R-:W-:-:S03]  /*46f00*/  ISETP.LT.AND P6, PT, R25, UR22, !P0 ;  /* 0x0000001619007c0c */ /* 0x004fc6000c7c1270 */
[C---:B------:R-:W-:Y:S01]  /*46f10*/  IMAD.WIDE R24, R3.reuse, 0x2, R10 ;  /* 0x0000000203187825 */ /* 0x040fe200078e020a */
[----:B------:R-:W-:Y:S01]  /*46f20*/  ISETP.LT.AND P4, PT, R2, UR29, !P0 ;  /* 0x0000001d02007c0c */ /* 0x000fe2000c781270 */
[----:B------:R-:W1:Y:S02]  /*46f30*/  LDCU UR22, c[0x0][0x398] ;  /* 0x00007300ff1677ac */ /* 0x000e640008000800 */
[C---:B------:R-:W-:Y:S01]  /*46f40*/  IMAD.WIDE R26, R3.reuse, 0x2, R8 ;  /* 0x00000002031a7825 */ /* 0x040fe200078e0208 */
[----:B------:R-:W2:Y:S05]  /*46f50*/  LDCU UR29, c[0x0][0x398] ;  /* 0x00007300ff1d77ac */ /* 0x000eaa0008000800 */
[----:B------:R3:W-:Y:S04]  /*46f60*/  @P6 STG.E.U16 desc[UR38][R16.64], R28 ;  /* 0x0000001c10006986 */ /* 0x0007e8000c101526 */
[----:B------:R0:W-:Y:S04]  /*46f70*/  @P5 STG.E.U16 desc[UR38][R18.64], R13 ;  /* 0x0000000d12005986 */ /* 0x0001e8000c101526 */
[----:B------:R0:W-:Y:S04]  /*46f80*/  @P3 STG.E.U16 desc[UR38][R24.64], R0 ;  /* 0x0000000018003986 */ /* 0x0001e8000c101526 */
[----:B---3--:R-:W3:Y:S04]  /*46f90*/  LDL R16, [R1+0x1cd8] ;  /* 0x001cd80001107983 */ /* 0x008ee80000100800 */
[----:B------:R-:W2:Y:S04]  /*46fa0*/  LDL R28, [R1+0x1ce8] ;  /* 0x001ce800011c7983 */ /* 0x000ea80000100800 */
[----:B0-----:R-:W2:Y:S04]  /*46fb0*/  LDL.LU R13, [R1+0x1de8] ;  /* 0x001de800010d7983 */ /* 0x001ea80000300800 */
[----:B------:R-:W4:Y:S04]  /*46fc0*/  LDL R18, [R1+0xbf0] ;  /* 0x000bf00001127983 */ /* 0x000f280000100800 */
[----:B------:R-:W4:Y:S04]  /*46fd0*/  LDL R19, [R1+0x1cd4] ;  /* 0x001cd40001137983 */ /* 0x000f280000100800 */
[----:B------:R-:W4:Y:S04]  /*46fe0*/  LDL.LU R0, [R1+0xe0] ;  /* 0x0000e00001007983 */ /* 0x000f280000300800 */
[----:B------:R-:W4:Y:S04]  /*46ff0*/  LDL R24, [R1+0x1ce0] ;  /* 0x001ce00001187983 */ /* 0x000f280000100800 */
[----:B------:R-:W4:Y:S01]  /*47000*/  LDL R25, [R1+0x1cd0] ;  /* 0x001cd00001197983 */ /* 0x000f220000100800 */
[----:B---3--:R-:W-:Y:S01]  /*47010*/  ISETP.LT.AND P6, PT, R16, UR32, !P1 ;  /* 0x0000002010007c0c */ /* 0x008fe2000cfc1270 */
[----:B------:R-:W-:Y:S01]  /*47020*/  VIADD R16, R3, UR72 ;  /* 0x0000004803107c36 */ /* 0x000fe20008000000 */
[----:B------:R-:W0:Y:S01]  /*47030*/  LDCU UR32, c[0x0][0x398] ;  /* 0x00007300ff2077ac */ /* 0x000e220008000800 */
[----:B--2---:R-:W-:Y:S01]  /*47040*/  STL [R1+0x1de0], R13 ;  /* 0x001de00d01007387 */ /* 0x004fe20000100800 */
[----:B----4-:R-:W-:-:S03]  /*47050*/  ISETP.LT.AND P3, PT, R24, UR30, !P0 ;  /* 0x0000001e18007c0c */ /* 0x010fc6000c761270 */
[----:B------:R2:W-:Y:S01]  /*47060*/  @P4 STG.E.U16 desc[UR38][R26.64], R0 ;  /* 0x000000001a004986 */ /* 0x0005e2000c101526 */
[----:B------:R-:W-:Y:S01]  /*47070*/  ISETP.LT.AND P5, PT, R25, UR31, !P1 ;  /* 0x0000001f19007c0c */ /* 0x000fe2000cfa1270 */
[----:B------:R-:W3:Y:S01]  /*47080*/  LDCU UR30, c[0x0][0x398] ;  /* 0x00007300ff1e77ac */ /* 0x000ee20008000800 */
[----:B------:R-:W-:Y:S02]  /*47090*/  PRMT R17, R0, 0x7632, R17 ;  /* 0x0000763200117816 */ /* 0x000fe40000000011 */
[----:B------:R-:W-:Y:S01]  /*470a0*/  ISETP.LT.AND P4, PT, R19, UR33, !P1 ;  /* 0x0000002113007c0c */ /* 0x000fe2000cf81270 */
[----:B------:R-:W-:Y:S01]  /*470b0*/  IMAD.WIDE R24, R16, 0x2, R22 ;  /* 0x0000000210187825 */ /* 0x000fe200078e0216 */
[----:B------:R-:W4:Y:S03]  /*470c0*/  LDCU UR31, c[0x0][0x398] ;  /* 0x00007300ff1f77ac */ /* 0x000f260008000800 */
[----:B--2---:R-:W-:Y:S01]  /*470d0*/  VIADD R0, R18, 0xa ;  /* 0x0000000a12007836 */ /* 0x004fe20000000000 */
[----:B------:R-:W2:Y:S01]  /*470e0*/  LDCU UR33, c[0x0][0x398] ;  /* 0x00007300ff2177ac */ /* 0x000ea20008000800 */
[----:B------:R-:W-:Y:S01]  /*470f0*/  IMAD.WIDE R18, R3, 0x2, R12 ;  /* 0x0000000203127825 */ /* 0x000fe200078e020c */
[----:B------:R-:W-:Y:S01]  /*47100*/  PRMT R3, R29, 0x7632, R3 ;  /* 0x000076321d037816 */ /* 0x000fe20000000003 */
[----:B------:R-:W2:Y:S04]  /*47110*/  LDL.LU R13, [R1+0xb0] ;  /* 0x0000b000010d7983 */ /* 0x000ea80000300800 */
[----:B------:R-:W-:Y:S04]  /*47120*/  @P3 STG.E.U16 desc[UR38][R18.64], R17 ;  /* 0x0000001112003986 */ /* 0x000fe8000c101526 */
[----:B------:R0:W-:Y:S04]  /*47130*/  @P5 STG.E.U16 desc[UR38][R24.64], R29 ;  /* 0x0000001d18005986 */ /* 0x0001e8000c101526 */
[----:B0-----:R-:W3:Y:S04]  /*47140*/  LDL.LU R29, [R1+0x1de4] ;  /* 0x001de400011d7983 */ /* 0x001ee80000300800 */
[----:B------:R-:W3:Y:S04]  /*47150*/  LDL R24, [R1+0x1cdc] ;  /* 0x001cdc0001187983 */ /* 0x000ee80000100800 */
[----:B------:R-:W4:Y:S01]  /*47160*/  LDL R25, [R1+0x1cec] ;  /* 0x001cec0001197983 */ /* 0x000f220000100800 */
[----:B------:R-:W-:Y:S01]  /*47170*/  IMAD.WIDE R26, R16, 0x2, R4 ;  /* 0x00000002101a7825 */ /* 0x000fe200078e0204 */
[----:B------:R-:W-:-:S02]  /*47180*/  ISETP.GE.AND P0, PT, R0, UR74, PT ;  /* 0x0000004a00007c0c */ /* 0x000fc4000bf06270 */
[----:B------:R-:W4:Y:S01]  /*47190*/  LDL R17, [R1+0x1cd4] ;  /* 0x001cd40001117983 */ /* 0x000f220000100800 */
[----:B------:R-:W-:-:S03]  /*471a0*/  IMAD.WIDE R18, R16, 0x2, R6 ;  /* 0x0000000210127825 */ /* 0x000fc600078e0206 */
[----:B------:R-:W-:Y:S04]  /*471b0*/  @P6 STG.E.U16 desc[UR38][R26.64], R3 ;  /* 0x000000031a006986 */ /* 0x000fe8000c101526 */
[----:B------:R0:W-:Y:S04]  /*471c0*/  STL [R1+0x1ddc], R7 ;  /* 0x001ddc0701007387 */ /* 0x0001e80000100800 */
[----:B0-----:R-:W4:Y:S01]  /*471d0*/  LDL R7, [R1+0x114] ;  /* 0x0001140001077983 */ /* 0x001f220000100800 */
[----:B--2---:R-:W-:Y:S02]  /*471e0*/  PRMT R0, R13, 0x7632, R0 ;  /* 0x000076320d007816 */ /* 0x004fe40000000000 */
[----:B---3--:R-:W-:-:S02]  /*471f0*/  ISETP.LT.AND P6, PT, R24, UR50, !P1 ;  /* 0x0000003218007c0c */ /* 0x008fc4000cfc1270 */
[----:B----4-:R-:W-:Y:S01]  /*47200*/  ISETP.LT.AND P5, PT, R25, UR52, !P1 ;  /* 0x0000003419007c0c */ /* 0x010fe2000cfa1270 */
[----:B------:R0:W-:Y:S01]  /*47210*/  @P4 STG.E.U16 desc[UR38][R18.64], R29 ;  /* 0x0000001d12004986 */ /* 0x0001e2000c101526 */
[----:B------:R-:W-:Y:S01]  /*47220*/  PRMT R3, R29, 0x7632, R3 ;  /* 0x000076321d037816 */ /* 0x000fe20000000003 */
[----:B------:R-:W-:Y:S01]  /*47230*/  IMAD.WIDE R24, R16, 0x2, R14 ;  /* 0x0000000210187825 */ /* 0x000fe200078e020e */
[----:B------:R-:W-:Y:S01]  /*47240*/  ISETP.LT.AND P3, PT, R28, UR54, !P1 ;  /* 0x000000361c007c0c */ /* 0x000fe2000cf61270 */
[----:B------:R-:W2:Y:S02]  /*47250*/  LDCU UR50, c[0x0][0x398] ;  /* 0x00007300ff3277ac */ /* 0x000ea40008000800 */
[C---:B------:R-:W-:Y:S01]  /*47260*/  IMAD.WIDE R26, R16.reuse, 0x2, R10 ;  /* 0x00000002101a7825 */ /* 0x040fe200078e020a */
[----:B------:R-:W3:Y:S03]  /*47270*/  LDCU UR52, c[0x0][0x398] ;  /* 0x00007300ff3477ac */ /* 0x000ee60008000800 */
[----:B0-----:R-:W-:Y:S01]  /*47280*/  IMAD.WIDE R18, R16, 0x2, R20 ;  /* 0x0000000210127825 */ /* 0x001fe200078e0214 */
[----:B------:R-:W-:Y:S01]  /*47290*/  ISETP.LT.AND P4, PT, R2, UR55, !P1 ;  /* 0x0000003702007c0c */ /* 0x000fe2000cf81270 */
[----:B------:R-:W0:Y:S03]  /*472a0*/  LDCU UR54, c[0x0][0x398] ;  /* 0x00007300ff3677ac */ /* 0x000e260008000800 */
[----:B------:R4:W-:Y:S01]  /*472b0*/  @P6 STG.E.U16 desc[UR38][R18.64], R3 ;  /* 0x0000000312006986 */ /* 0x0009e2000c101526 */
[C---:B------:R-:W-:Y:S01]  /*472c0*/  IMAD.WIDE R28, R16.reuse, 0x2, R8 ;  /* 0x00000002101c7825 */ /* 0x040fe200078e0208 */
[----:B------:R-:W0:Y:S02]  /*472d0*/  LDCU UR55, c[0x0][0x398] ;  /* 0x00007300ff3777ac */ /* 0x000e240008000800 */
[----:B------:R0:W-:Y:S04]  /*472e0*/  @P5 STG.E.U16 desc[UR38][R24.64], R13 ;  /* 0x0000000d18005986 */ /* 0x0001e8000c101526 */
[----:B----4-:R-:W4:Y:S04]  /*472f0*/  LDL R3, [R1+0x1cd0] ;  /* 0x001cd00001037983 */ /* 0x010f280000100800 */
[----:B------:R-:W2:Y:S04]  /*47300*/  LDL R18, [R1+0x1cd8] ;  /* 0x001cd80001127983 */ /* 0x000ea80000100800 */
[----:B------:R-:W3:Y:S04]  /*47310*/  LDL R19, [R1+0xbf0] ;  /* 0x000bf00001137983 */ /* 0x000ee80000100800 */
[----:B0-----:R-:W3:Y:S04]  /*47320*/  LDL.LU R13, [R1+0x1de0] ;  /* 0x001de000010d7983 */ /* 0x001ee80000300800 */
[----:B------:R-:W4:Y:S04]  /*47330*/  LDL.LU R24, [R1+0xa0] ;  /* 0x0000a00001187983 */ /* 0x000f280000300800 */
[----:B------:R-:W4:Y:S04]  /*47340*/  LDL R25, [R1+0x1ce0] ;  /* 0x001ce00001197983 */ /* 0x000f280000100800 */
[----:B------:R0:W-:Y:S01]  /*47350*/  @P3 STG.E.U16 desc[UR38][R26.64], R0 ;  /* 0x000000001a003986 */ /* 0x0001e2000c101526 */
[----:B------:R-:W-:Y:S01]  /*47360*/  ISETP.LT.AND P6, PT, R17, UR59, !P0 ;  /* 0x0000003b11007c0c */ /* 0x000fe2000c7c1270 */
[----:B------:R-:W1:Y:S01]  /*47370*/  LDCU UR59, c[0x0][0x398] ;  /* 0x00007300ff3b77ac */ /* 0x000e620008000800 */
[----:B0-----:R-:W-:Y:S01]  /*47380*/  VIADD R0, R16, UR72 ;  /* 0x0000004810007c36 */ /* 0x001fe20008000000 */
[----:B------:R-:W-:-:S02]  /*47390*/  PRMT R26, R7, 0x7632, R26 ;  /* 0x00007632071a7816 */ /* 0x000fc4000000001a */
[----:B--2---:R-:W-:Y:S01]  /*473a0*/  ISETP.LT.AND P5, PT, R18, UR58, !P0 ;  /* 0x0000003a12007c0c */ /* 0x004fe2000c7a1270 */
[----:B------:R-:W0:Y:S01]  /*473b0*/  LDCU UR58, c[0x0][0x398] ;  /* 0x00007300ff3a77ac */ /* 0x000e220008000800 */
[----:B---3--:R-:W-:Y:S01]  /*473c0*/  IMAD.WIDE R16, R16, 0x2, R12 ;  /* 0x0000000210107825 */ /* 0x008fe200078e020c */
[----:B----4-:R-:W-:Y:S01]  /*473d0*/  ISETP.LT.AND P3, PT, R25, UR56, !P1 ;  /* 0x0000003819007c0c */ /* 0x010fe2000cf61270 */
[----:B------:R2:W-:Y:S01]  /*473e0*/  @P4 STG.E.U16 desc[UR38][R28.64], R24 ;  /* 0x000000181c004986 */ /* 0x0005e2000c101526 */
[----:B------:R-:W-:Y:S01]  /*473f0*/  PRMT R27, R24, 0x7632, R27 ;  /* 0x00007632181b7816 */ /* 0x000fe2000000001b */
[----:B------:R-:W3:Y:S01]  /*47400*/  LDCU UR56, c[0x0][0x398] ;  /* 0x00007300ff3877ac */ /* 0x000ee20008000800 */
[----:B------:R-:W-:Y:S01]  /*47410*/  ISETP.LT.AND P4, PT, R3, UR57, !P0 ;  /* 0x0000003903007c0c */ /* 0x000fe2000c781270 */
[----:B------:R-:W-:Y:S02]  /*47420*/  VIADD R3, R19, 0xb ;  /* 0x0000000b13037836 */ /* 0x000fe40000000000 */
[C---:B------:R-:W-:Y:S01]  /*47430*/  IMAD.WIDE R18, R0.reuse, 0x2, R22 ;  /* 0x0000000200127825 */ /* 0x040fe200078e0216 */
[----:B------:R-:W4:Y:S01]  /*47440*/  LDCU UR57, c[0x0][0x398] ;  /* 0x00007300ff3977ac */ /* 0x000f220008000800 */
[----:B--2---:R-:W2:Y:S04]  /*47450*/  LDL R29, [R1+0x1ce8] ;  /* 0x001ce800011d7983 */ /* 0x004ea80000100800 */
[----:B------:R0:W-:Y:S04]  /*47460*/  STL [R1+0x1dd8], R23 ;  /* 0x001dd81701007387 */ /* 0x0001e80000100800 */
[----:B------:R1:W-:Y:S04]  /*47470*/  @P3 STG.E.U16 desc[UR38][R16.64], R27 ;  /* 0x0000001b10003986 */ /* 0x0003e8000c101526 */
[----:B0-----:R-:W2:Y:S04]  /*47480*/  LDL R23, [R1+0x1cec] ;  /* 0x001cec0001177983 */ /* 0x001ea80000100800 */
[----:B------:R-:W2:Y:S04]  /*47490*/  LDL.LU R7, [R1+0x1ddc] ;  /* 0x001ddc0001077983 */ /* 0x000ea80000300800 */
[----:B-1----:R-:W2:Y:S04]  /*474a0*/  LDL.LU R17, [R1+0x114] ;  /* 0x0001140001117983 */ /* 0x002ea80000300800 */
[----:B------:R-:W3:Y:S01]  /*474b0*/  LDL R27, [R1+0x1ce0] ;  /* 0x001ce000011b7983 */ /* 0x000ee20000100800 */
[----:B------:R-:W-:-:S03]  /*474c0*/  IMAD.WIDE R24, R0, 0x2, R4 ;  /* 0x0000000200187825 */ /* 0x000fc600078e0204 */
[----:B--2---:R0:W-:Y:S01]  /*474d0*/  @P4 STG.E.U16 desc[UR38][R18.64], R17 ;  /* 0x0000001112004986 */ /* 0x0041e2000c101526 */
[----:B------:R-:W-:Y:S01]  /*474e0*/  ISETP.LT.AND P4, PT, R23, UR60, !P0 ;  /* 0x0000003c17007c0c */ /* 0x000fe2000c781270 */
[----:B------:R-:W1:Y:S02]  /*474f0*/  LDCU UR60, c[0x0][0x398] ;  /* 0x00007300ff3c77ac */ /* 0x000e640008000800 */
[----:B0-----:R-:W2:Y:S01]  /*47500*/  LDL.LU R19, [R1+0x104] ;  /* 0x0001040001137983 */ /* 0x001ea20000300800 */
[----:B------:R-:W-:-:S03]  /*47510*/  IMAD.WIDE R16, R0, 0x2, R6 ;  /* 0x0000000200107825 */ /* 0x000fc600078e0206 */
[----:B------:R0:W-:Y:S04]  /*47520*/  STL [R1+0x1dd4], R7 ;  /* 0x001dd40701007387 */ /* 0x0001e80000100800 */
[----:B------:R-:W-:Y:S04]  /*47530*/  @P5 STG.E.U16 desc[UR38][R24.64], R26 ;  /* 0x0000001a18005986 */ /* 0x000fe8000c101526 */
[----:B------:R-:W3:Y:S04]  /*47540*/  LDL R23, [R1+0x1cd0] ;  /* 0x001cd00001177983 */ /* 0x000ee80000100800 */
[----:B0-----:R-:W3:Y:S01]  /*47550*/  LDL R7, [R1+0x1cdc] ;  /* 0x001cdc0001077983 */ /* 0x001ee20000100800 */
[----:B------:R-:W-:-:S03]  /*47560*/  ISETP.LT.AND P5, PT, R29, UR62, !P0 ;  /* 0x0000003e1d007c0c */ /* 0x000fc6000c7a1270 */
[----:B------:R0:W-:Y:S04]  /*47570*/  STL [R1+0x1dd0], R29 ;  /* 0x001dd01d01007387 */ /* 0x0001e80000100800 */
[----:B0-----:R-:W4:Y:S01]  /*47580*/  LDL.LU R29, [R1+0xf4] ;  /* 0x0000f400011d7983 */ /* 0x001f220000300800 */
[----:B------:R-:W-:Y:S01]  /*47590*/  ISETP.GE.AND P1, PT, R3, UR73, PT ;  /* 0x0000004903007c0c */ /* 0x000fe2000bf26270 */
[C---:B------:R-:W-:Y:S02]  /*475a0*/  IMAD.WIDE R24, R0.reuse, 0x2, R10 ;  /* 0x0000000200187825 */ /* 0x040fe400078e020a */
[----:B--2---:R0:W-:Y:S01]  /*475b0*/  @P6 STG.E.U16 desc[UR38][R16.64], R19 ;  /* 0x0000001310006986 */ /* 0x0041e2000c101526 */
[----:B------:R-:W-:Y:S02]  /*475c0*/  PRMT R3, R19, 0x7632, R3 ;  /* 0x0000763213037816 */ /* 0x000fe40000000003 */
[----:B---3--:R-:W-:Y:S01]  /*475d0*/  ISETP.LT.AND P3, PT, R7, UR61, !P0 ;  /* 0x0000003d07007c0c */ /* 0x008fe2000c761270 */
[----:B0-----:R-:W-:-:S04]  /*475e0*/  IMAD.WIDE R16, R0, 0x2, R20 ;  /* 0x0000000200107825 */ /* 0x001fc800078e0214 */
[----:B------:R-:W-:Y:S01]  /*475f0*/  IMAD.WIDE R18, R0, 0x2, R14 ;  /* 0x0000000200127825 */ /* 0x000fe200078e020e */
[----:B----4-:R-:W-:-:S07]  /*47600*/  PRMT R28, R29, 0x7632, R28 ;  /* 0x000076321d1c7816 */ /* 0x010fce000000001c */
[----:B------:R0:W-:Y:S04]  /*47610*/  @P3 STG.E.U16 desc[UR38][R16.64], R3 ;  /* 0x0000000310003986 */ /* 0x0001e8000c101526 */
[----:B------:R2:W-:Y:S04]  /*47620*/  @P4 STG.E.U16 desc[UR38][R18.64], R29 ;  /* 0x0000001d12004986 */ /* 0x0005e8000c101526 */
[----:B------:R3:W-:Y:S04]  /*47630*/  @P5 STG.E.U16 desc[UR38][R24.64], R28 ;  /* 0x0000001c18005986 */ /* 0x0007e8000c101526 */
[----:B0-----:R-:W4:Y:S04]  /*47640*/  LDL.LU R17, [R1+0xe4] ;  /* 0x0000e40001117983 */ /* 0x001f280000300800 */
[----:B------:R-:W4:Y:S04]  /*47650*/  LDL R3, [R1+0x1cd8] ;  /* 0x001cd80001037983 */ /* 0x000f280000100800 */
[----:B--2---:R-:W2:Y:S04]  /*47660*/  LDL R19, [R1+0x1cd4] ;  /* 0x001cd40001137983 */ /* 0x004ea80000100800 */
[----:B------:R-:W2:Y:S04]  /*47670*/  LDL R29, [R1+0x1cec] ;  /* 0x001cec00011d7983 */ /* 0x000ea80000100800 */
[----:B---3--:R-:W3:Y:S04]  /*47680*/  LDL R25, [R1+0xbf0] ;  /* 0x000bf00001197983 */ /* 0x008ee80000100800 */
[----:B------:R0:W-:Y:S04]  /*47690*/  STL [R1+0x1d68], R28 ;  /* 0x001d681c01007387 */ /* 0x0001e80000100800 */
[----:B0-----:R-:W2:Y:S01]  /*476a0*/  LDL R28, [R1+0x1ce0] ;  /* 0x001ce000011c7983 */ /* 0x001ea20000100800 */
[----:B------:R-:W-:-:S02]  /*476b0*/  ISETP.LT.AND P6, PT, R2, UR64, !P0 ;  /* 0x0000004002007c0c */ /* 0x000fc4000c7c1270 */
[----:B------:R-:W-:Y:S01]  /*476c0*/  ISETP.LT.AND P0, PT, R27, UR63, !P0 ;  /* 0x0000003f1b007c0c */ /* 0x000fe2000c701270 */
[----:B------:R-:W-:Y:S01]  /*476d0*/  IMAD.WIDE R26, R0, 0x2, R8 ;  /* 0x00000002001a7825 */ /* 0x000fe200078e0208 */
[----:B------:R-:W-:-:S09]  /*476e0*/  ISETP.LT.AND P4, PT, R23, UR65, !P1 ;  /* 0x0000004117007c0c */ /* 0x000fd2000cf81270 */
[----:B----4-:R-:W-:Y:S04]  /*476f0*/  @P6 STG.E.U16 desc[UR38][R26.64], R17 ;  /* 0x000000111a006986 */ /* 0x010fe8000c101526 */
[----:B--2---:R-:W-:Y:S04]  /*47700*/  STL [R1+0x1dcc], R28 ;  /* 0x001dcc1c01007387 */ /* 0x004fe80000100800 */
[----:B------:R0:W-:Y:S04]  /*47710*/  STL [R1+0x1dc8], R27 ;  /* 0x001dc81b01007387 */ /* 0x0001e80000100800 */
[----:B0-----:R-:W2:Y:S04]  /*47720*/  LDL.LU R27, [R1+0xd4] ;  /* 0x0000d400011b7983 */ /* 0x001ea80000300800 */
[----:B------:R-:W4:Y:S04]  /*47730*/  LDL.LU R28, [R1+0xb4] ;  /* 0x0000b400011c7983 */ /* 0x000f280000300800 */
[----:B------:R-:W3:Y:S01]  /*47740*/  LDL.LU R23, [R1+0x1dd8] ;  /* 0x001dd80001177983 */ /* 0x000ee20000300800 */
[----:B------:R-:W-:Y:S01]  /*47750*/  PRMT R18, R17, 0x7632, R18 ;  /* 0x0000763211127816 */ /* 0x000fe20000000012 */
[----:B------:R-:W-:Y:S01]  /*47760*/  IMAD.WIDE R16, R0, 0x2, R12 ;  /* 0x0000000200107825 */ /* 0x000fe200078e020c */
[----:B------:R-:W-:-:S03]  /*47770*/  ISETP.LT.AND P3, PT, R3, UR66, !P1 ;  /* 0x0000004203007c0c */ /* 0x000fc6000cf61270 */
[----:B------:R-:W-:Y:S01]  /*47780*/  VIADD R3, R0, UR72 ;  /* 0x0000004800037c36 */ /* 0x000fe20008000000 */
[----:B------:R0:W-:Y:S01]  /*47790*/  @P0 STG.E.U16 desc[UR38][R16.64], R18 ;  /* 0x0000001210000986 */ /* 0x0001e2000c101526 */
[----:B------:R-:W-:Y:S02]  /*477a0*/  ISETP.LT.AND P6, PT, R19, UR68, !P1 ;  /* 0x0000004413007c0c */ /* 0x000fe4000cfc1270 */
[----:B------:R-:W-:Y:S02]  /*477b0*/  ISETP.LT.AND P5, PT, R7, UR69, !P1 ;  /* 0x0000004507007c0c */ /* 0x000fe4000cfa1270 */
[----:B------:R-:W4:Y:S01]  /*477c0*/  LDL.LU R7, [R1+0x1dd4] ;  /* 0x001dd40001077983 */ /* 0x000f220000300800 */
[----:B0-----:R-:W-:Y:S01]  /*477d0*/  IMAD.WIDE R18, R3, 0x2, R4 ;  /* 0x0000000203127825 */ /* 0x001fe200078e0204 */
[----:B--2---:R-:W-:-:S03]  /*477e0*/  PRMT R24, R27, 0x7632, R24 ;  /* 0x000076321b187816 */ /* 0x004fc60000000018 */
[----:B---3--:R-:W-:-:S05]  /*477f0*/  IMAD.WIDE R16, R3, 0x2, R22 ;  /* 0x0000000203107825 */ /* 0x008fca00078e0216 */
[----:B------:R0:W-:Y:S04]  /*47800*/  @P4 STG.E.U16 desc[UR38][R16.64], R27 ;  /* 0x0000001b10004986 */ /* 0x0001e8000c101526 */
[----:B------:R2:W-:Y:S04]  /*47810*/  @P3 STG.E.U16 desc[UR38][R18.64], R24 ;  /* 0x0000001812003986 */ /* 0x0005e8000c101526 */
[----:B0-----:R-:W3:Y:S04]  /*47820*/  LDL.LU R27, [R1+0x118] ;  /* 0x00011800011b7983 */ /* 0x001ee80000300800 */
[----:B--2---:R-:W2:Y:S01]  /*47830*/  LDL.LU R24, [R1+0xc4] ;  /* 0x0000c40001187983 */ /* 0x004ea20000300800 */
[----:B------:R-:W-:-:S03]  /*47840*/  ISETP.LT.AND P4, PT, R29, UR67, !P1 ;  /* 0x000000431d007c0c */ /* 0x000fc6000cf81270 */
[----:B------:R-:W3:Y:S01]  /*47850*/  LDL.LU R29, [R1+0x1dd0] ;  /* 0x001dd000011d7983 */ /* 0x000ee20000300800 */
[----:B------:R-:W-:Y:S02]  /*47860*/  VIADD R0, R25, 0x16 ;  /* 0x0000001619007836 */ /* 0x000fe40000000000 */
[----:B----4-:R-:W-:-:S03]  /*47870*/  IMAD.WIDE R16, R3, 0x2, R6 ;  /* 0x0000000203107825 */ /* 0x010fc600078e0206 */
[----:B------:R-:W-:Y:S01]  /*47880*/  ISETP.GE.AND P0, PT, R0, UR37, PT ;  /* 0x0000002500007c0c */ /* 0x000fe2000bf06270 */
[C---:B------:R-:W-:Y:S01]  /*47890*/  IMAD.WIDE R18, R3.reuse, 0x2, R20 ;  /* 0x0000000203127825 */ /* 0x040fe200078e0214 */
[----:B------:R-:W0:Y:S01]  /*478a0*/  LDCU UR37, c[0x0][0x398] ;  /* 0x00007300ff2577ac */ /* 0x000e220008000800 */
[----:B--2---:R-:W-:Y:S01]  /*478b0*/  PRMT R0, R24, 0x7632, R0 ;  /* 0x0000763218007816 */ /* 0x004fe20000000000 */
[----:B------:R2:W-:Y:S04]  /*478c0*/  @P6 STG.E.U16 desc[UR38][R16.64], R24 ;  /* 0x0000001810006986 */ /* 0x0005e8000c101526 */
[----:B------:R4:W-:Y:S01]  /*478d0*/  @P5 STG.E.U16 desc[UR38][R18.64], R0 ;  /* 0x0000000012005986 */ /* 0x0009e2000c101526 */
[----:B--2---:R-:W-:Y:S01]  /*478e0*/  IMAD.WIDE R16, R3, 0x2, R14 ;  /* 0x0000000203107825 */ /* 0x004fe200078e020e */
[----:B----4-:R-:W-:-:S04]  /*478f0*/  PRMT R0, R28, 0x7632, R0 ;  /* 0x000076321c007816 */ /* 0x010fc80000000000 */
[----:B------:R2:W-:Y:S04]  /*47900*/  @P4 STG.E.U16 desc[UR38][R16.64], R28 ;  /* 0x0000001c10004986 */ /* 0x0005e8000c101526 */
[----:B--2---:R-:W2:Y:S04]  /*47910*/  LDL.LU R28, [R1+0x1dcc] ;  /* 0x001dcc00011c7983 */ /* 0x004ea80000300800 */
[----:B------:R-:W4:Y:S04]  /*47920*/  LDL R16, [R1+0x1cd4] ;  /* 0x001cd40001107983 */ /* 0x000f280000100800 */
[----:B------:R-:W4:Y:S01]  /*47930*/  LDL.LU R17, [R1+0xa4] ;  /* 0x0000a40001117983 */ /* 0x000f220000300800 */
[----:B---3--:R-:W-:Y:S01]  /*47940*/  ISETP.LT.AND P3, PT, R29, UR34, !P1 ;  /* 0x000000221d007c0c */ /* 0x008fe2000cf61270 */
[----:B------:R-:W-:Y:S01]  /*47950*/  IMAD.WIDE R18, R3, 0x2, R10 ;  /* 0x0000000203127825 */ /* 0x000fe200078e020a */
[----:B------:R-:W-:Y:S01]  /*47960*/  ISETP.LT.AND P6, PT, R2, UR41, !P1 ;  /* 0x0000002902007c0c */ /* 0x000fe2000cfc1270 */
[----:B------:R-:W3:Y:S02]  /*47970*/  LDCU UR41, c[0x0][0x398] ;  /* 0x00007300ff2977ac */ /* 0x000ee40008000800 */
[----:B------:R-:W-:Y:S01]  /*47980*/  VIADD R24, R25, 0xc ;  /* 0x0000000c19187836 */ /* 0x000fe20000000000 */
[----:B------:R-:W0:Y:S07]  /*47990*/  LDCU UR34, c[0x0][0x398] ;  /* 0x00007300ff2277ac */ /* 0x000e2e0008000800 */
[----:B------:R0:W-:Y:S01]  /*479a0*/  @P3 STG.E.U16 desc[UR38][R18.64], R0 ;  /* 0x0000000012003986 */ /* 0x0001e2000c101526 */
[----:B------:R-:W-:Y:S01]  /*479b0*/  ISETP.GE.AND P5, PT, R24, UR8, PT ;  /* 0x0000000818007c0c */ /* 0x000fe2000bfa6270 */
[C---:B------:R-:W-:Y:S01]  /*479c0*/  IMAD.WIDE R24, R3.reuse, 0x2, R8 ;  /* 0x0000000203187825 */ /* 0x040fe200078e0208 */
[----:B------:R-:W1:Y:S01]  /*479d0*/  LDCU UR8, c[0x0][0x398] ;  /* 0x00007300ff0877ac */ /* 0x000e620008000800 */
[----:B0-----:R-:W3:Y:S04]  /*479e0*/  LDL R18, [R1+0x1cd0] ;  /* 0x001cd00001127983 */ /* 0x001ee80000100800 */
[----:B------:R-:W3:Y:S01]  /*479f0*/  LDL R19, [R1+0x1cd8] ;  /* 0x001cd80001137983 */ /* 0x000ee20000100800 */
[----:B------:R-:W-:Y:S01]  /*47a00*/  VIADD R0, R3, UR72 ;  /* 0x0000004803007c36 */ /* 0x000fe20008000000 */
[----:B--2---:R-:W-:Y:S01]  /*47a10*/  ISETP.LT.AND P1, PT, R28, UR36, !P1 ;  /* 0x000000241c007c0c */ /* 0x004fe2000cf21270 */
[----:B------:R-:W0:Y:S01]  /*47a20*/  LDCU UR36, c[0x0][0x398] ;  /* 0x00007300ff2477ac */ /* 0x000e220008000800 */
[----:B----4-:R2:W-:Y:S01]  /*47a30*/  @P6 STG.E.U16 desc[UR38][R24.64], R17 ;  /* 0x0000001118006986 */ /* 0x0105e2000c101526 */
[----:B------:R-:W-:Y:S01]  /*47a40*/  PRMT R26, R17, 0x7632, R26 ;  /* 0x00007632111a7816 */ /* 0x000fe2000000001a */
[----:B--2---:R-:W-:-:S09]  /*47a50*/  IMAD.WIDE R24, R3, 0x2, R12 ;  /* 0x0000000203187825 */ /* 0x004fd200078e020c */
[----:B------:R2:W-:Y:S04]  /*47a60*/  @P1 STG.E.U16 desc[UR38][R24.64], R26 ;  /* 0x0000001a18001986 */ /* 0x0005e8000c101526 */
[----:B--2---:R-:W2:Y:S01]  /*47a70*/  LDL R26, [R1+0xbf0] ;  /* 0x000bf000011a7983 */ /* 0x004ea20000100800 */
[----:B------:R-:W-:-:S03]  /*47a80*/  IMAD.WIDE R24, R0, 0x2, R6 ;  /* 0x0000000200187825 */ /* 0x000fc600078e0206 */
[----:B------:R4:W-:Y:S04]  /*47a90*/  STL [R1+0x1dc4], R6 ;  /* 0x001dc40601007387 */ /* 0x0009e80000100800 */
[----:B----4-:R-:W4:Y:S04]  /*47aa0*/  LDL.LU R6, [R1+0x108] ;  /* 0x0001080001067983 */ /* 0x010f280000300800 */
[----:B------:R0:W-:Y:S04]  /*47ab0*/  STL [R1+0x1dc0], R7 ;  /* 0x001dc00701007387 */ /* 0x0001e80000100800 */
[----:B0-----:R-:W2:Y:S01]  /*47ac0*/  LDL R7, [R1+0x1cec] ;  /* 0x001cec0001077983 */ /* 0x001ea20000100800 */
[----:B---3--:R-:W-:Y:S01]  /*47ad0*/  ISETP.LT.AND P4, PT, R18, UR26, !P5 ;  /* 0x0000001a12007c0c */ /* 0x008fe2000ef81270 */
[----:B------:R-:W0:Y:S01]  /*47ae0*/  LDCU UR26, c[0x0][0x398] ;  /* 0x00007300ff1a77ac */ /* 0x000e220008000800 */
[----:B------:R-:W-:Y:S01]  /*47af0*/  ISETP.LT.AND P6, PT, R19, UR24, !P5 ;  /* 0x0000001813007c0c */ /* 0x000fe2000efc1270 */
[----:B------:R-:W-:Y:S01]  /*47b00*/  IMAD.WIDE R18, R0, 0x2, R22 ;  /* 0x0000000200127825 */ /* 0x000fe200078e0216 */
[----:B------:R-:W-:Y:S01]  /*47b10*/  PRMT R3, R27, 0x7632, R3 ;  /* 0x000076321b037816 */ /* 0x000fe20000000003 */
[----:B------:R-:W3:Y:S08]  /*47b20*/  LDCU UR24, c[0x0][0x398] ;  /* 0x00007300ff1877ac */ /* 0x000ef00008000800 */
[----:B------:R0:W-:Y:S01]  /*47b30*/  @P4 STG.E.U16 desc[UR38][R18.64], R27 ;  /* 0x0000001b12004986 */ /* 0x0001e2000c101526 */
[----:B------:R-:W-:Y:S01]  /*47b40*/  ISETP.LT.AND P3, PT, R16, UR42, !P5 ;  /* 0x0000002a10007c0c */ /* 0x000fe2000ef61270 */
[C---:B------:R-:W-:Y:S01]  /*47b50*/  IMAD.WIDE R16, R0.reuse, 0x2, R4 ;  /* 0x0000000200107825 */ /* 0x040fe200078e0204 */
[----:B------:R-:W1:Y:S01]  /*47b60*/  LDCU UR42, c[0x0][0x398] ;  /* 0x00007300ff2a77ac */ /* 0x000e620008000800 */
[----:B0-----:R-:W3:Y:S04]  /*47b70*/  LDL.LU R27, [R1+0x1dc8] ;  /* 0x001dc800011b7983 */ /* 0x001ee80000300800 */
[----:B------:R-:W3:Y:S04]  /*47b80*/  LDL R19, [R1+0x1cdc] ;  /* 0x001cdc0001137983 */ /* 0x000ee80000100800 */
[----:B------:R0:W-:Y:S01]  /*47b90*/  @P6 STG.E.U16 desc[UR38][R16.64], R3 ;  /* 0x0000000310006986 */ /* 0x0001e2000c101526 */
[----:B------:R-:W-:Y:S01]  /*47ba0*/  ISETP.LT.AND P6, PT, R29, UR6, !P5 ;  /* 0x000000061d007c0c */ /* 0x000fe2000efc1270 */
[----:B------:R-:W0:Y:S01]  /*47bb0*/  LDCU UR6, c[0x0][0x398] ;  /* 0x00007300ff0677ac */ /* 0x000e220008000800 */
[----:B--2---:R-:W-:Y:S01]  /*47bc0*/  ISETP.LT.AND P4, PT, R7, UR40, !P5 ;  /* 0x0000002807007c0c */ /* 0x004fe2000ef81270 */
[----:B0-----:R-:W-:Y:S01]  /*47bd0*/  IMAD.WIDE R16, R0, 0x2, R20 ;  /* 0x0000000200107825 */ /* 0x001fe200078e0214 */
[----:B------:R-:W2:Y:S01]  /*47be0*/  LDL.LU R7, [R1+0xd8] ;  /* 0x0000d80001077983 */ /* 0x000ea20000300800 */
[----:B----4-:R-:W-:Y:S01]  /*47bf0*/  PRMT R3, R6, 0x7632, R3 ;  /* 0x0000763206037816 */ /* 0x010fe20000000003 */
[----:B------:R-:W0:Y:S02]  /*47c00*/  LDCU UR40, c[0x0][0x398] ;  /* 0x00007300ff2877ac */ /* 0x000e240008000800 */
[----:B------:R4:W-:Y:S04]  /*47c10*/  STL [R1+0x1dbc], R29 ;  /* 0x001dbc1d01007387 */ /* 0x0009e80000100800 */
[----:B----4-:R-:W4:Y:S01]  /*47c20*/  LDL.LU R29, [R1+0xf8] ;  /* 0x0000f800011d7983 */ /* 0x010f220000300800 */
[----:B---3--:R-:W-:Y:S01]  /*47c30*/  ISETP.LT.AND P1, PT, R19, UR7, !P5 ;  /* 0x0000000713007c0c */ /* 0x008fe2000ef21270 */
[----:B------:R-:W-:-:S02]  /*47c40*/  IMAD.WIDE R18, R0, 0x2, R14 ;  /* 0x0000000200127825 */ /* 0x000fc400078e020e */
[----:B------:R3:W-:Y:S01]  /*47c50*/  @P3 STG.E.U16 desc[UR38][R24.64], R6 ;  /* 0x0000000618003986 */ /* 0x0007e2000c101526 */
[----:B------:R-:W0:Y:S09]  /*47c60*/  LDCU UR7, c[0x0][0x398] ;  /* 0x00007300ff0777ac */ /* 0x000e320008000800 */
[----:B------:R0:W-:Y:S04]  /*47c70*/  @P1 STG.E.U16 desc[UR38][R16.64], R3 ;  /* 0x0000000310001986 */ /* 0x0001e8000c101526 */
[----:B---3--:R-:W3:Y:S04]  /*47c80*/  LDL R6, [R1+0x1cd4] ;  /* 0x001cd40001067983 */ /* 0x008ee80000100800 */
[----:B0-----:R-:W2:Y:S04]  /*47c90*/  LDL R3, [R1+0x1cd8] ;  /* 0x001cd80001037983 */ /* 0x001ea80000100800 */
[----:B----4-:R0:W-:Y:S04]  /*47ca0*/  @P4 STG.E.U16 desc[UR38][R18.64], R29 ;  /* 0x0000001d12004986 */ /* 0x0101e8000c101526 */
[----:B0-----:R-:W4:Y:S04]  /*47cb0*/  LDL R18, [R1+0x1cd0] ;  /* 0x001cd00001127983 */ /* 0x001f280000100800 */
[----:B------:R-:W3:Y:S01]  /*47cc0*/  LDL.LU R19, [R1+0xe8] ;  /* 0x0000e80001137983 */ /* 0x000ee20000300800 */
[----:B------:R-:W-:Y:S01]  /*47cd0*/  VIADD R26, R26, 0xd ;  /* 0x0000000d1a1a7836 */ /* 0x000fe20000000000 */
[----:B------:R-:W-:Y:S01]  /*47ce0*/  ISETP.LT.AND P3, PT, R2, UR9, !P5 ;  /* 0x0000000902007c0c */ /* 0x000fe2000ef61270 */
[----:B------:R-:W-:Y:S01]  /*47cf0*/  IMAD.WIDE R24, R0, 0x2, R10 ;  /* 0x0000000200187825 */ /* 0x000fe200078e020a */
[----:B------:R-:W-:Y:S01]  /*47d00*/  PRMT R27, R29, 0x7632, R27 ;  /* 0x000076321d1b7816 */ /* 0x000fe2000000001b */
[----:B------:R-:W0:Y:S01]  /*47d10*/  LDCU UR9, c[0x0][0x398] ;  /* 0x00007300ff0977ac */ /* 0x000e220008000800 */
[----:B------:R-:W-:Y:S01]  /*47d20*/  ISETP.GE.AND P1, PT, R26, UR5, PT ;  /* 0x000000051a007c0c */ /* 0x000fe2000bf26270 */
[----:B------:R-:W-:Y:S01]  /*47d30*/  IMAD.WIDE R16, R0, 0x2, R8 ;  /* 0x0000000200107825 */ /* 0x000fe200078e0208 */
[----:B------:R-:W-:Y:S01]  /*47d40*/  ISETP.LT.AND P4, PT, R28, UR4, !P5 ;  /* 0x000000041c007c0c */ /* 0x000fe2000ef81270 */
[----:B------:R-:W-:Y:S01]  /*47d50*/  @P6 STG.E.U16 desc[UR38][R24.64], R27 ;  /* 0x0000001b18006986 */ /* 0x000fe2000c101526 */
[----:B------:R-:W0:Y:S03]  /*47d60*/  LDCU UR5, c[0x0][0x398] ;  /* 0x00007300ff0577ac */ /* 0x000e260008000800 */
[----:B------:R-:W3:Y:S01]  /*47d70*/  LDL.LU R29, [R1+0xc8] ;  /* 0x0000c800011d7983 */ /* 0x000ee20000300800 */
[----:B------:R-:W0:Y:S01]  /*47d80*/  LDCU UR4, c[0x0][0x398] ;  /* 0x00007300ff0477ac */ /* 0x000e220008000800 */
[----:B--2---:R-:W-:Y:S01]  /*47d90*/  ISETP.LT.AND P6, PT, R3, UR18, !P1 ;  /* 0x0000001203007c0c */ /* 0x004fe2000cfc1270 */
[----:B------:R-:W-:Y:S01]  /*47da0*/  VIADD R3, R0, UR72 ;  /* 0x0000004800037c36 */ /* 0x000fe20008000000 */
[----:B------:R2:W-:Y:S01]  /*47db0*/  STL [R1+0x1db8], R27 ;  /* 0x001db81b01007387 */ /* 0x0005e20000100800 */
[----:B------:R-:W0:Y:S03]  /*47dc0*/  LDCU UR18, c[0x0][0x398] ;  /* 0x00007300ff1277ac */ /* 0x000e260008000800 */
[----:B--2---:R-:W2:Y:S01]  /*47dd0*/  LDL R27, [R1+0xa8] ;  /* 0x0000a800011b7983 */ /* 0x004ea20000100800 */
[----:B----4-:R-:W-:-:S03]  /*47de0*/  ISETP.LT.AND P5, PT, R18, UR10, !P1 ;  /* 0x0000000a12007c0c */ /* 0x010fc6000cfa1270 */
[----:B---3--:R3:W-:Y:S01]  /*47df0*/  @P3 STG.E.U16 desc[UR38][R16.64], R19 ;  /* 0x0000001310003986 */ /* 0x0087e2000c101526 */
[----:B------:R-:W-:Y:S01]  /*47e00*/  PRMT R26, R19, 0x7632, R26 ;  /* 0x00007632131a7816 */ /* 0x000fe2000000001a */
[----:B------:R-:W-:Y:S01]  /*47e10*/  IMAD.WIDE R24, R3, 0x2, R4 ;  /* 0x0000000203187825 */ /* 0x000fe200078e0204 */
[----:B------:R-:W4:Y:S03]  /*47e20*/  LDCU UR10, c[0x0][0x398] ;  /* 0x00007300ff0a77ac */ /* 0x000f260008000800 */
[----:B---3--:R-:W-:-:S04]  /*47e30*/  IMAD.WIDE R16, R0, 0x2, R12 ;  /* 0x0000000200107825 */ /* 0x008fc800078e020c */
[----:B------:R-:W-:Y:S01]  /*47e40*/  IMAD.WIDE R18, R3, 0x2, R22 ;  /* 0x0000000203127825 */ /* 0x000fe200078e0216 */
[----:B------:R3:W-:Y:S01]  /*47e50*/  @P4 STG.E.U16 desc[UR38][R16.64], R26 ;  /* 0x0000001a10004986 */ /* 0x0007e2000c101526 */
[----:B------:R-:W-:Y:S01]  /*47e60*/  ISETP.LT.AND P4, PT, R6, UR19, !P1 ;  /* 0x0000001306007c0c */ /* 0x000fe2000cf81270 */
[----:B------:R-:W0:Y:S01]  /*47e70*/  LDCU UR19, c[0x0][0x398] ;  /* 0x00007300ff1377ac */ /* 0x000e220008000800 */
[----:B------:R-:W-:Y:S01]  /*47e80*/  PRMT R0, R7, 0x7632, R0 ;  /* 0x0000763207007816 */ /* 0x000fe20000000000 */
[----:B------:R0:W-:Y:S04]  /*47e90*/  @P5 STG.E.U16 desc[UR38][R18.64], R7 ;  /* 0x0000000712005986 */ /* 0x0001e8000c101526 */
[----:B---3--:R-:W3:Y:S04]  /*47ea0*/  LDL R16, [R1+0xbf0] ;  /* 0x000bf00001107983 */ /* 0x008ee80000100800 */
[----:B------:R-:W2:Y:S04]  /*47eb0*/  LDL R17, [R1+0x1cec] ;  /* 0x001cec0001117983 */ /* 0x000ea80000100800 */
[----:B------:R-:W2:Y:S04]  /*47ec0*/  LDL.LU R6, [R1+0x1dc4] ;  /* 0x001dc40001067983 */ /* 0x000ea80000300800 */
[----:B0-----:R-:W2:Y:S04]  /*47ed0*/  LDL.LU R7, [R1+0x1dc0] ;  /* 0x001dc00001077983 */ /* 0x001ea80000300800 */
[----:B------:R-:W2:Y:S04]  /*47ee0*/  LDL R19, [R1+0x1cdc] ;  /* 0x001cdc0001137983 */ /* 0x000ea80000100800 */
[----:B------:R0:W-:Y:S04]  /*47ef0*/  @P6 STG.E.U16 desc[UR38][R24.64], R0 ;  /* 0x0000000018006986 */ /* 0x0001e8000c101526 */
[----:B0-----:R-:W4:Y:S04]  /*47f00*/  LDL.LU R24, [R1+0xb8] ;  /* 0x0000b80001187983 */ /* 0x001f280000300800 */
[----:B------:R-:W4:Y:S01]  /*47f10*/  LDL R25, [R1+0x1cd0] ;  /* 0x001cd00001197983 */ /* 0x000f220000100800 */
[----:B---3--:R-:W-:-:S05]  /*47f20*/  VIADD R0, R16, 0xe ;  /* 0x0000000e10007836 */ /* 0x008fca0000000000 */
[----:B------:R-:W-:Y:S01]  /*47f30*/  ISETP.GE.AND P3, PT, R0, UR17, PT ;  /* 0x0000001100007c0c */ /* 0x000fe2000bf66270 */
[----:B------:R-:W0:Y:S01]  /*47f40*/  LDCU UR17, c[0x0][0x398] ;  /* 0x00007300ff1177ac */ /* 0x000e220008000800 */
[----:B------:R-:W-:Y:S02]  /*47f50*/  PRMT R0, R29, 0x7632, R0 ;  /* 0x000076321d007816 */ /* 0x000fe40000000000 */
[----:B--2---:R-:W-:Y:S01]  /*47f60*/  ISETP.LT.AND P5, PT, R19, UR20, !P1 ;  /* 0x0000001413007c0c */ /* 0x004fe2000cfa1270 */
[----:B------:R-:W-:Y:S01]  /*47f70*/  IMAD.WIDE R18, R3, 0x2, R6 ;  /* 0x0000000203127825 */ /* 0x000fe200078e0206 */
[----:B------:R-:W-:Y:S01]  /*47f80*/  ISETP.LT.AND P6, PT, R17, UR21, !P1 ;  /* 0x0000001511007c0c */ /* 0x000fe2000cfc1270 */
[----:B------:R-:W2:Y:S03]  /*47f90*/  LDCU UR20, c[0x0][0x398] ;  /* 0x00007300ff1477ac */ /* 0x000ea60008000800 */
[----:B------:R3:W-:Y:S01]  /*47fa0*/  @P4 STG.E.U16 desc[UR38][R18.64], R29 ;  /* 0x0000001d12004986 */ /* 0x0007e2000c101526 */
[C---:B------:R-:W-:Y:S01]  /*47fb0*/  IMAD.WIDE R16, R3.reuse, 0x2, R20 ;  /* 0x0000000203107825 */ /* 0x040fe200078e0214 */
[----:B------:R-:W0:Y:S02]  /*47fc0*/  LDCU UR21, c[0x0][0x398] ;  /* 0x00007300ff1577ac */ /* 0x000e240008000800 */
[----:B---3--:R-:W3:Y:S01]  /*47fd0*/  LDL.LU R29, [R1+0x1dbc] ;  /* 0x001dbc00011d7983 */ /* 0x008ee20000300800 */
[----:B------:R-:W-:Y:S01]  /*47fe0*/  IMAD.WIDE R18, R3, 0x2, R14 ;  /* 0x0000000203127825 */ /* 0x000fe200078e020e */
[----:B----4-:R-:W-:-:S02]  /*47ff0*/  PRMT R26, R24, 0x7632, R26 ;  /* 0x00007632181a7816 */ /* 0x010fc4000000001a */
[----:B------:R4:W-:Y:S04]  /*48000*/  @P5 STG.E.U16 desc[UR38][R16.64], R0 ;  /* 0x0000000010005986 */ /* 0x0009e8000c101526 */
[----:B------:R0:W-:Y:S01]  /*48010*/  @P6 STG.E.U16 desc[UR38][R18.64], R24 ;  /* 0x0000001812006986 */ /* 0x0001e2000c101526 */
[----:B----4-:R-:W-:Y:S01]  /*48020*/  IMAD.WIDE R16, R3, 0x2, R10 ;  /* 0x0000000203107825 */ /* 0x010fe200078e020a */
[----:B------:R-:W-:Y:S02]  /*48030*/  PRMT R0, R27, 0x7632, R0 ;  /* 0x000076321b007816 */ /* 0x000fe40000000000 */
[----:B---3--:R-:W-:Y:S01]  /*48040*/  ISETP.LT.AND P4, PT, R29, UR23, !P1 ;  /* 0x000000171d007c0c */ /* 0x008fe2000cf81270 */
[----:B------:R3:W-:Y:S01]  /*48050*/  STL [R1+0x1db4], R29 ;  /* 0x001db41d01007387 */ /* 0x0007e20000100800 */
[----:B------:R-:W-:Y:S01]  /*48060*/  ISETP.LT.AND P5, PT, R2, UR28, !P1 ;  /* 0x0000001c02007c0c */ /* 0x000fe2000cfa1270 */
[----:B0-----:R-:W-:Y:S01]  /*48070*/  IMAD.WIDE R18, R3, 0x2, R8 ;  /* 0x0000000203127825 */ /* 0x001fe200078e0208 */
[----:B------:R-:W-:Y:S01]  /*48080*/  ISETP.LT.AND P6, PT, R25, UR29, !P3 ;  /* 0x0000001d19007c0c */ /* 0x000fe2000dfc1270 */
[----:B------:R-:W0:Y:S01]  /*48090*/  LDCU UR23, c[0x0][0x398] ;  /* 0x00007300ff1777ac */ /* 0x000e220008000800 */
[----:B---3--:R-:W3:Y:S07]  /*480a0*/  LDL R29, [R1+0x10c] ;  /* 0x00010c00011d7983 */ /* 0x008eee0000100800 */
[----:B------:R4:W-:Y:S01]  /*480b0*/  @P4 STG.E.U16 desc[UR38][R16.64], R26 ;  /* 0x0000001a10004986 */ /* 0x0009e2000c101526 */
[----:B------:R-:W-:Y:S01]  /*480c0*/  ISETP.LT.AND P1, PT, R28, UR22, !P1 ;  /* 0x000000161c007c0c */ /* 0x000fe2000cf21270 */
[C---:B------:R-:W-:Y:S01]  /*480d0*/  IMAD.WIDE R24, R3.reuse, 0x2, R12 ;  /* 0x0000000203187825 */ /* 0x040fe200078e020c */
[----:B------:R-:W0:Y:S01]  /*480e0*/  LDCU UR22, c[0x0][0x398] ;  /* 0x00007300ff1677ac */ /* 0x000e220008000800 */
[----:B------:R-:W3:Y:S01]  /*480f0*/  LDL.LU R27, [R1+0x1db8] ;  /* 0x001db800011b7983 */ /* 0x000ee20000300800 */
[----:B------:R-:W0:Y:S01]  /*48100*/  LDCU UR28, c[0x0][0x398] ;  /* 0x00007300ff1c77ac */ /* 0x000e220008000800 */
[----:B------:R-:W0:Y:S02]  /*48110*/  LDCU UR29, c[0x0][0x398] ;  /* 0x00007300ff1d77ac */ /* 0x000e240008000800 */
[----:B----4-:R-:W4:Y:S04]  /*48120*/  LDL.LU R16, [R1+0xa8] ;  /* 0x0000a80001107983 */ /* 0x010f280000300800 */
[----:B------:R-:W2:Y:S04]  /*48130*/  LDL R17, [R1+0x1cd8] ;  /* 0x001cd80001117983 */ /* 0x000ea80000100800 */
[----:B------:R-:W2:Y:S04]  /*48140*/  LDL R26, [R1+0xbf0] ;  /* 0x000bf000011a7983 */ /* 0x000ea80000100800 */
[----:B----4-:R4:W-:Y:S04]  /*48150*/  @P5 STG.E.U16 desc[UR38][R18.64], R16 ;  /* 0x0000001012005986 */ /* 0x0109e8000c101526 */
[----:B----4-:R-:W4:Y:S01]  /*48160*/  LDL.LU R18, [R1+0x11c] ;  /* 0x00011c0001127983 */ /* 0x010f220000300800 */
[----:B------:R-:W-:-:S03]  /*48170*/  VIADD R3, R3, UR72 ;  /* 0x0000004803037c36 */ /* 0x000fc60008000000 */
[----:B------:R0:W-:Y:S01]  /*48180*/  @P1 STG.E.U16 desc[UR38][R24.64], R0 ;  /* 0x0000000018001986 */ /* 0x0001e2000c101526 */
[----:B--2---:R-:W-:Y:S01]  /*48190*/  ISETP.LT.AND P1, PT, R17, UR30, !P3 ;  /* 0x0000001e11007c0c */ /* 0x004fe2000df21270 */
[----:B------:R-:W-:Y:S01]  /*481a0*/  IMAD.WIDE R16, R3, 0x2, R22 ;  /* 0x0000000203107825 */ /* 0x000fe200078e0216 */
[----:B---3--:R-:W-:Y:S01]  /*481b0*/  PRMT R27, R29, 0x7632, R27 ;  /* 0x000076321d1b7816 */ /* 0x008fe2000000001b */
[----:B------:R-:W2:Y:S01]  /*481c0*/  LDL R19, [R1+0x1cec] ;  /* 0x001cec0001137983 */ /* 0x000ea20000100800 */
[----:B------:R-:W3:Y:S03]  /*481d0*/  LDCU UR30, c[0x0][0x398] ;  /* 0x00007300ff1e77ac */ /* 0x000ee60008000800 */
[----:B0-----:R-:W2:Y:S04]  /*481e0*/  LDL R24, [R1+0x1cd4] ;  /* 0x001cd40001187983 */ /* 0x001ea80000100800 */
[----:B------:R-:W2:Y:S04]  /*481f0*/  LDL R25, [R1+0x1cdc] ;  /* 0x001cdc0001197983 */ /* 0x000ea80000100800 */
[----:B------:R-:W2:Y:S04]  /*48200*/  LDL.LU R29, [R1+0x1db4] ;  /* 0x001db400011d7983 */ /* 0x000ea80000300800 */
[----:B----4-:R0:W-:Y:S01]  /*48210*/  @P6 STG.E.U16 desc[UR38][R16.64], R18 ;  /* 0x0000001210006986 */ /* 0x0101e2000c101526 */
[----:B------:R-:W-:Y:S01]  /*48220*/  PRMT R0, R18, 0x7632, R0 ;  /* 0x0000763212007816 */ /* 0x000fe20000000000 */
[----:B0-----:R-:W-:-:S05]  /*48230*/  IMAD.WIDE R16, R3, 0x2, R4 ;  /* 0x0000000203107825 */ /* 0x001fca00078e0204 */
[----:B------:R0:W-:Y:S04]  /*48240*/  @P1 STG.E.U16 desc[UR38][R16.64], R0 ;  /* 0x0000000010001986 */ /* 0x0001e8000c101526 */
[----:B0-----:R-:W4:Y:S01]  /*48250*/  LDL.LU R17, [R1+0x10c] ;  /* 0x00010c0001117983 */ /* 0x001f220000300800 */
[----:B--2---:R-:W-:Y:S01]  /*48260*/  ISETP.LT.AND P4, PT, R24, UR31, !P3 ;  /* 0x0000001f18007c0c */ /* 0x004fe2000df81270 */
[----:B------:R-:W-:Y:S01]  /*48270*/  VIADD R26, R26, 0xf ;  /* 0x0000000f1a1a7836 */ /* 0x000fe20000000000 */
[----:B------:R-:W-:Y:S02]  /*48280*/  ISETP.LT.AND P5, PT, R25, UR32, !P3 ;  /* 0x0000002019007c0c */ /* 0x000fe4000dfa1270 */
[----:B------:R-:W-:Y:S01]  /*48290*/  ISETP.LT.AND P6, PT, R19, UR44, !P3 ;  /* 0x0000002c13007c0c */ /* 0x000fe2000dfc1270 */
[C---:B------:R-:W-:Y:S01]  /*482a0*/  IMAD.WIDE R18, R3.reuse, 0x2, R6 ;  /* 0x0000000203127825 */ /* 0x040fe200078e0206 */
[----:B------:R-:W-:Y:S01]  /*482b0*/  ISETP.GE.AND P1, PT, R26, UR12, PT ;  /* 0x0000000c1a007c0c */ /* 0x000fe2000bf26270 */
[----:B------:R-:W0:Y:S02]  /*482c0*/  LDCU UR12, c[0x0][0x398] ;  /* 0x00007300ff0c77ac */ /* 0x000e240008000800 */
[----:B------:R-:W-:Y:S01]  /*482d0*/  IMAD.WIDE R24, R3, 0x2, R20 ;  /* 0x0000000203187825 */ /* 0x000fe200078e0214 */
[----:B------:R-:W2:Y:S01]  /*482e0*/  LDCU UR31, c[0x0][0x398] ;  /* 0x00007300ff1f77ac */ /* 0x000ea20008000800 */
[----:B------:R-:W0:Y:S01]  /*482f0*/  LDCU UR32, c[0x0][0x398] ;  /* 0x00007300ff2077ac */ /* 0x000e220008000800 */
[----:B------:R-:W0:Y:S01]  /*48300*/  LDCU UR44, c[0x0][0x398] ;  /* 0x00007300ff2c77ac */ /* 0x000e220008000800 */
[----:B----4-:R4:W-:Y:S01]  /*48310*/  @P4 STG.E.U16 desc[UR38][R18.64], R17 ;  /* 0x0000001112004986 */ /* 0x0109e2000c101526 */
[----:B------:R-:W-:Y:S01]  /*48320*/  ISETP.LT.AND P4, PT, R29, UR33, !P3 ;  /* 0x000000211d007c0c */ /* 0x000fe2000df81270 */
[----:B------:R-:W0:Y:S02]  /*48330*/  LDCU UR33, c[0x0][0x398] ;  /* 0x00007300ff2177ac */ /* 0x000e240008000800 */
[----:B------:R0:W-:Y:S01]  /*48340*/  @P5 STG.E.U16 desc[UR38][R24.64], R27 ;  /* 0x0000001b18005986 */ /* 0x0001e2000c101526 */
[----:B------:R-:W-:Y:S01]  /*48350*/  ISETP.LT.AND P5, PT, R2, UR46, !P3 ;  /* 0x0000002e02007c0c */ /* 0x000fe2000dfa1270 */
[----:B------:R-:W1:Y:S02]  /*48360*/  LDCU UR46, c[0x0][0x398] ;  /* 0x00007300ff2e77ac */ /* 0x000e640008000800 */
[----:B----4-:R-:W4:Y:S04]  /*48370*/  LDL.LU R18, [R1+0xfc] ;  /* 0x0000fc0001127983 */ /* 0x010f280000300800 */
[----:B------:R-:W2:Y:S01]  /*48380*/  LDL R19, [R1+0x1cd0] ;  /* 0x001cd00001137983 */ /* 0x000ea20000100800 */
[----:B------:R-:W-:Y:S01]  /*48390*/  ISETP.LT.AND P3, PT, R28, UR48, !P3 ;  /* 0x000000301c007c0c */ /* 0x000fe2000df61270 */
[----:B------:R-:W-:Y:S01]  /*483a0*/  IMAD.WIDE R16, R3, 0x2, R14 ;  /* 0x0000000203107825 */ /* 0x000fe200078e020e */
[----:B------:R-:W1:Y:S01]  /*483b0*/  LDCU UR48, c[0x0][0x398] ;  /* 0x00007300ff3077ac */ /* 0x000e620008000800 */
[----:B0-----:R-:W3:Y:S04]  /*483c0*/  LDL R27, [R1+0x1cd8] ;  /* 0x001cd800011b7983 */ /* 0x001ee80000100800 */
[----:B------:R0:W-:Y:S04]  /*483d0*/  STL [R1+0x1db0], R29 ;  /* 0x001db01d01007387 */ /* 0x0001e80000100800 */
[----:B0-----:R-:W3:Y:S04]  /*483e0*/  LDL R29, [R1+0xcc] ;  /* 0x0000cc00011d7983 */ /* 0x001ee80000100800 */
[----:B------:R0:W-:Y:S04]  /*483f0*/  STL [R1+0x1dac], R28 ;  /* 0x001dac1c01007387 */ /* 0x0001e80000100800 */
[----:B0-----:R-:W3:Y:S04]  /*48400*/  LDL.LU R28, [R1+0xec] ;  /* 0x0000ec00011c7983 */ /* 0x001ee80000300800 */
[----:B----4-:R0:W-:Y:S01]  /*48410*/  @P6 STG.E.U16 desc[UR38][R16.64], R18 ;  /* 0x0000001210006986 */ /* 0x0101e2000c101526 */
[----:B------:R-:W-:-:S02]  /*48420*/  PRMT R0, R18, 0x7632, R0 ;  /* 0x0000763212007816 */ /* 0x000fc40000000000 */
[----:B--2---:R-:W-:Y:S01]  /*48430*/  ISETP.LT.AND P6, PT, R19, UR50, !P1 ;  /* 0x0000003213007c0c */ /* 0x004fe2000cfc1270 */
[C---:B------:R-:W-:Y:S01]  /*48440*/  IMAD.WIDE R24, R3.reuse, 0x2, R12 ;  /* 0x0000000203187825 */ /* 0x040fe200078e020c */
[----:B------:R-:W2:Y:S03]  /*48450*/  LDCU UR50, c[0x0][0x398] ;  /* 0x00007300ff3277ac */ /* 0x000ea60008000800 */
[----:B0-----:R-:W-:-:S04]  /*48460*/  IMAD.WIDE R16, R3, 0x2, R10 ;  /* 0x0000000203107825 */ /* 0x001fc800078e020a */
[C---:B------:R-:W-:Y:S01]  /*48470*/  IMAD.WIDE R18, R3.reuse, 0x2, R8 ;  /* 0x0000000203127825 */ /* 0x040fe200078e0208 */
[----:B------:R-:W-:Y:S04]  /*48480*/  @P4 STG.E.U16 desc[UR38][R16.64], R0 ;  /* 0x0000000010004986 */ /* 0x000fe8000c101526 */
[----:B---3--:R0:W-:Y:S04]  /*48490*/  @P5 STG.E.U16 desc[UR38][R18.64], R28 ;  /* 0x0000001c12005986 */ /* 0x0081e8000c101526 */
[----:B0-----:R-:W3:Y:S01]  /*484a0*/  LDL.LU R18, [R1+0xdc] ;  /* 0x0000dc0001127983 */ /* 0x001ee20000300800 */
[----:B------:R-:W-:Y:S01]  /*484b0*/  PRMT R26, R28, 0x7632, R26 ;  /* 0x000076321c1a7816 */ /* 0x000fe2000000001a */
[----:B------:R-:W-:Y:S01]  /*484c0*/  VIADD R3, R3, UR72 ;  /* 0x0000004803037c36 */ /* 0x000fe20008000000 */
[----:B------:R-:W-:Y:S01]  /*484d0*/  ISETP.LT.AND P5, PT, R27, UR52, !P1 ;  /* 0x000000341b007c0c */ /* 0x000fe2000cfa1270 */
[----:B------:R-:W4:Y:S02]  /*484e0*/  LDL R19, [R1+0x1cec] ;  /* 0x001cec0001137983 */ /* 0x000f240000100800 */
[----:B------:R-:W-:-:S02]  /*484f0*/  IMAD.WIDE R16, R3, 0x2, R22 ;  /* 0x0000000203107825 */ /* 0x000fc400078e0216 */
[----:B------:R-:W2:Y:S04]  /*48500*/  LDL.LU R28, [R1+0xbc] ;  /* 0x0000bc00011c7983 */ /* 0x000ea80000300800 */
[----:B------:R0:W-:Y:S04]  /*48510*/  @P3 STG.E.U16 desc[UR38][R24.64], R26 ;  /* 0x0000001a18003986 */ /* 0x0001e8000c101526 */
[----:B0-----:R-:W2:Y:S04]  /*48520*/  LDL R24, [R1+0x1cd4] ;  /* 0x001cd40001187983 */ /* 0x001ea80000100800 */
[----:B------:R-:W2:Y:S01]  /*48530*/  LDL R25, [R1+0x1cdc] ;  /* 0x001cdc0001197983 */ /* 0x000ea20000100800 */
[----:B------:R-:W-:-:S03]  /*48540*/  PRMT R26, R29, 0x7632, R26 ;  /* 0x000076321d1a7816 */ /* 0x000fc6000000001a */
[----:B------:R0:W-:Y:S04]  /*48550*/  STL [R1+0x1da8], R27 ;  /* 0x001da81b01007387 */ /* 0x0001e80000100800 */
[----:B0-----:R-:W4:Y:S04]  /*48560*/  LDL.LU R27, [R1+0xac] ;  /* 0x0000ac00011b7983 */ /* 0x001f280000300800 */
[----:B------:R-:W4:Y:S04]  /*48570*/  LDL.LU R29, [R1+0x1db0] ;  /* 0x001db000011d7983 */ /* 0x000f280000300800 */
[----:B---3--:R0:W-:Y:S01]  /*48580*/  @P6 STG.E.U16 desc[UR38][R16.64], R18 ;  /* 0x0000001210006986 */ /* 0x0081e2000c101526 */
[----:B------:R-:W-:Y:S01]  /*48590*/  PRMT R0, R18, 0x7632, R0 ;  /* 0x0000763212007816 */ /* 0x000fe20000000000 */
[----:B0-----:R-:W-:-:S05]  /*485a0*/  IMAD.WIDE R16, R3, 0x2, R4 ;  /* 0x0000000203107825 */ /* 0x001fca00078e0204 */
[----:B------:R0:W-:Y:S04]  /*485b0*/  @P5 STG.E.U16 desc[UR38][R16.64], R0 ;  /* 0x0000000010005986 */ /* 0x0001e8000c101526 */
[----:B0-----:R-:W3:Y:S04]  /*485c0*/  LDL.LU R16, [R1+0xcc] ;  /* 0x0000cc0001107983 */ /* 0x001ee80000300800 */
[----:B------:R-:W3:Y:S01]  /*485d0*/  LDL R17, [R1+0xbf0] ;  /* 0x000bf00001117983 */ /* 0x000ee20000100800 */
[----:B--2---:R-:W-:Y:S02]  /*485e0*/  ISETP.LT.AND P3, PT, R24, UR54, !P1 ;  /* 0x0000003618007c0c */ /* 0x004fe4000cf61270 */
[----:B------:R-:W-:-:S02]  /*485f0*/  ISETP.LT.AND P4, PT, R25, UR55, !P1 ;  /* 0x0000003719007c0c */ /* 0x000fc4000cf81270 */
[----:B----4-:R-:W-:Y:S01]  /*48600*/  ISETP.LT.AND P6, PT, R19, UR56, !P1 ;  /* 0x0000003813007c0c */ /* 0x010fe2000cfc1270 */
[----:B------:R-:W-:-:S04]  /*48610*/  IMAD.WIDE R18, R3, 0x2, R6 ;  /* 0x0000000203127825 */ /* 0x000fc800078e0206 */
[----:B------:R-:W-:Y:S01]  /*48620*/  IMAD.WIDE R24, R3, 0x2, R20 ;  /* 0x0000000203187825 */ /* 0x000fe200078e0214 */
[----:B------:R-:W-:Y:S01]  /*48630*/  STL [R1+0x1da4], R29 ;  /* 0x001da41d01007387 */ /* 0x000fe20000100800 */
[----:B------:R-:W-:-:S03]  /*48640*/  ISETP.LT.AND P5, PT, R29, UR57, !P1 ;  /* 0x000000391d007c0c */ /* 0x000fc6000cfa1270 */
[----:B---3--:R0:W-:Y:S01]  /*48650*/  @P3 STG.E.U16 desc[UR38][R18.64], R16 ;  /* 0x0000001012003986 */ /* 0x0081e2000c101526 */
[----:B------:R-:W-:-:S03]  /*48660*/  VIADD R0, R17, 0x10 ;  /* 0x0000001011007836 */ /* 0x000fc60000000000 */
[----:B------:R2:W-:Y:S01]  /*48670*/  @P4 STG.E.U16 desc[UR38][R24.64], R26 ;  /* 0x0000001a18004986 */ /* 0x0005e2000c101526 */
[----:B0-----:R-:W-:Y:S01]  /*48680*/  IMAD.WIDE R16, R3, 0x2, R14 ;  /* 0x0000000203107825 */ /* 0x001fe200078e020e */
[----:B------:R-:W-:Y:S01]  /*48690*/  ISETP.GE.AND P3, PT, R0, UR16, PT ;  /* 0x0000001000007c0c */ /* 0x000fe2000bf66270 */
[----:B------:R-:W0:Y:S01]  /*486a0*/  LDCU UR16, c[0x0][0x398] ;  /* 0x00007300ff1077ac */ /* 0x000e220008000800 */
[----:B--2---:R-:W2:Y:S01]  /*486b0*/  LDL.LU R25, [R1+0x90] ;  /* 0x0000900001197983 */ /* 0x004ea20000300800 */
[----:B------:R-:W-:-:S03]  /*486c0*/  PRMT R24, R28, 0x7632, R24 ;  /* 0x000076321c187816 */ /* 0x000fc60000000018 */
[----:B------:R-:W3:Y:S04]  /*486d0*/  LDL R29, [R1+0x80] ;  /* 0x00008000011d7983 */ /* 0x000ee80000100800 */
[----:B------:R-:W1:Y:S04]  /*486e0*/  LDL R0, [R1+0x1cd0] ;  /* 0x001cd00001007983 */ /* 0x000e680000100800 */
[----:B------:R4:W-:Y:S04]  /*486f0*/  @P6 STG.E.U16 desc[UR38][R16.64], R28 ;  /* 0x0000001c10006986 */ /* 0x0009e8000c101526 */
[----:B----4-:R-:W4:Y:S01]  /*48700*/  LDL.LU R28, [R1+0x1dac] ;  /* 0x001dac00011c7983 */ /* 0x010f220000300800 */
[----:B------:R-:W-:Y:S01]  /*48710*/  ISETP.LT.AND P4, PT, R2, UR58, !P1 ;  /* 0x0000003a02007c0c */ /* 0x000fe2000cf81270 */
[----:B------:R-:W-:-:S04]  /*48720*/  IMAD.WIDE R18, R3, 0x2, R10 ;  /* 0x0000000203127825 */ /* 0x000fc800078e020a */
[C---:B------:R-:W-:Y:S01]  /*48730*/  IMAD.WIDE R16, R3.reuse, 0x2, R8 ;  /* 0x0000000203107825 */ /* 0x040fe200078e0208 */
[----:B------:R0:W-:Y:S07]  /*48740*/  @P5 STG.E.U16 desc[UR38][R18.64], R24 ;  /* 0x0000001812005986 */ /* 0x0001ee000c101526 */
[----:B------:R-:W-:Y:S01]  /*48750*/  @P4 STG.E.U16 desc[UR38][R16.64], R27 ;  /* 0x0000001b10004986 */ /* 0x000fe2000c101526 */
[----:B0-----:R-:W-:Y:S01]  /*48760*/  IMAD.WIDE R18, R3, 0x2, R12 ;  /* 0x0000000203127825 */ /* 0x001fe200078e020c */
[----:B-1----:R-:W-:-:S03]  /*48770*/  ISETP.LT.AND P6, PT, R0, UR60, !P3 ;  /* 0x0000003c00007c0c */ /* 0x002fc6000dfc1270 */
[----:B------:R-:W-:Y:S01]  /*48780*/  VIADD R0, R3, UR72 ;  /* 0x0000004803007c36 */ /* 0x000fe20008000000 */
[----:B------:R-:W-:Y:S01]  /*48790*/  PRMT R3, R27, 0x7632, R3 ;  /* 0x000076321b037816 */ /* 0x000fe20000000003 */
[----:B----4-:R0:W-:Y:S01]  /*487a0*/  STL [R1+0x1da0], R28 ;  /* 0x001da01c01007387 */ /* 0x0101e20000100800 */
[----:B------:R-:W-:-:S03]  /*487b0*/  ISETP.LT.AND P1, PT, R28, UR59, !P1 ;  /* 0x0000003b1c007c0c */ /* 0x000fc6000cf21270 */
[----:B------:R-:W4:Y:S04]  /*487c0*/  LDL R24, [R1+0x1cdc] ;  /* 0x001cdc0001187983 */ /* 0x000f280000100800 */
[----:B0-----:R-:W4:Y:S04]  /*487d0*/  LDL.LU R28, [R1+0x70] ;  /* 0x00007000011c7983 */ /* 0x001f280000300800 */
[----:B------:R-:W4:Y:S01]  /*487e0*/  LDL.LU R27, [R1+0x1da8] ;  /* 0x001da800011b7983 */ /* 0x000f220000300800 */
[----:B------:R-:W-:-:S03]  /*487f0*/  IMAD.WIDE R16, R0, 0x2, R22 ;  /* 0x0000000200107825 */ /* 0x000fc600078e0216 */
[----:B------:R0:W-:Y:S04]  /*48800*/  @P1 STG.E.U16 desc[UR38][R18.64], R3 ;  /* 0x0000000312001986 */ /* 0x0001e8000c101526 */
[----:B--2---:R1:W-:Y:S04]  /*48810*/  @P6 STG.E.U16 desc[UR38][R16.64], R25 ;  /* 0x0000001910006986 */ /* 0x0043e8000c101526 */
[----:B0-----:R-:W2:Y:S01]  /*48820*/  LDL R18, [R1+0x1cd4] ;  /* 0x001cd40001127983 */ /* 0x001ea20000100800 */
[----:B------:R-:W-:-:S03]  /*48830*/  PRMT R3, R25, 0x7632, R3 ;  /* 0x0000763219037816 */ /* 0x000fc60000000003 */
[----:B------:R-:W2:Y:S01]  /*48840*/  LDL R19, [R1+0x1cec] ;  /* 0x001cec0001137983 */ /* 0x000ea20000100800 */
[----:B---3--:R-:W-:-:S03]  /*48850*/  PRMT R26, R29, 0x7632, R26 ;  /* 0x000076321d1a7816 */ /* 0x008fc6000000001a */
[----:B------:R-:W3:Y:S01]  /*48860*/  LDL.LU R29, [R1+0x1da4] ;  /* 0x001da400011d7983 */ /* 0x000ee20000300800 */
[----:B----4-:R-:W-:Y:S01]  /*48870*/  ISETP.LT.AND P5, PT, R24, UR41, !P3 ;  /* 0x0000002918007c0c */ /* 0x010fe2000dfa1270 */
[----:B-1----:R-:W-:Y:S01]  /*48880*/  IMAD.WIDE R24, R0, 0x2, R4 ;  /* 0x0000000200187825 */ /* 0x002fe200078e0204 */
[----:B------:R-:W-:-:S03]  /*48890*/  ISETP.LT.AND P4, PT, R27, UR37, !P3 ;  /* 0x000000251b007c0c */ /* 0x000fc6000df81270 */
[----:B------:R-:W-:Y:S01]  /*488a0*/  IMAD.WIDE R16, R0, 0x2, R20 ;  /* 0x0000000200107825 */ /* 0x000fe200078e0214 */
[----:B------:R-:W0:Y:S09]  /*488b0*/  LDCU UR37, c[0x0][0x398] ;  /* 0x00007300ff2577ac */ /* 0x000e320008000800 */
[----:B------:R1:W-:Y:S04]  /*488c0*/  @P4 STG.E.U16 desc[UR38][R24.64], R3 ;  /* 0x0000000318004986 */ /* 0x0003e8000c101526 */
[----:B-1----:R-:W4:Y:S04]  /*488d0*/  LDL.LU R3, [R1+0x80] ;  /* 0x0000800001037983 */ /* 0x002f280000300800 */
[----:B------:R-:W4:Y:S01]  /*488e0*/  LDL R25, [R1+0xbf0] ;  /* 0x000bf00001197983 */ /* 0x000f220000100800 */
[----:B--2---:R-:W-:Y:S01]  /*488f0*/  ISETP.LT.AND P1, PT, R18, UR34, !P3 ;  /* 0x0000002212007c0c */ /* 0x004fe2000df21270 */
[----:B------:R-:W1:Y:S01]  /*48900*/  LDCU UR34, c[0x0][0x398] ;  /* 0x00007300ff2277ac */ /* 0x000e620008000800 */
[----:B------:R-:W-:Y:S01]  /*48910*/  ISETP.LT.AND P6, PT, R19, UR8, !P3 ;  /* 0x0000000813007c0c */ /* 0x000fe2000dfc1270 */
[----:B------:R-:W-:Y:S01]  /*48920*/  IMAD.WIDE R18, R0, 0x2, R6 ;  /* 0x0000000200127825 */ /* 0x000fe200078e0206 */
[----:B---3--:R-:W-:Y:S01]  /*48930*/  ISETP.LT.AND P4, PT, R29, UR26, !P3 ;  /* 0x0000001a1d007c0c */ /* 0x008fe2000df81270 */
[----:B------:R2:W-:Y:S01]  /*48940*/  STL [R1+0x1d9c], R29 ;  /* 0x001d9c1d01007387 */ /* 0x0005e20000100800 */
[----:B------:R-:W-:Y:S01]  /*48950*/  PRMT R24, R28, 0x7632, R24 ;  /* 0x000076321c187816 */ /* 0x000fe20000000018 */
[----:B------:R-:W3:Y:S01]  /*48960*/  LDCU UR8, c[0x0][0x398] ;  /* 0x00007300ff0877ac */ /* 0x000ee20008000800 */
[----:B------:R-:W0:Y:S01]  /*48970*/  LDCU UR26, c[0x0][0x398] ;  /* 0x00007300ff1a77ac */ /* 0x000e220008000800 */
[----:B--2---:R-:W2:Y:S04]  /*48980*/  LDL R29, [R1+0x40] ;  /* 0x00004000011d7983 */ /* 0x004ea80000100800 */
[----:B----4-:R4:W-:Y:S04]  /*48990*/  @P1 STG.E.U16 desc[UR38][R18.64], R3 ;  /* 0x0000000312001986 */ /* 0x0109e8000c101526 */
[----:B------:R0:W-:Y:S01]  /*489a0*/  @P5 STG.E.U16 desc[UR38][R16.64], R26 ;  /* 0x0000001a10005986 */ /* 0x0001e2000c101526 */
[----:B----4-:R-:W-:-:S03]  /*489b0*/  VIADD R3, R25, 0x11 ;  /* 0x0000001119037836 */ /* 0x010fc60000000000 */
[----:B------:R-:W4:Y:S01]  /*489c0*/  LDL R25, [R1+0x1cec] ;  /* 0x001cec0001197983 */ /* 0x000f220000100800 */
[----:B0-----:R-:W-:Y:S01]  /*489d0*/  IMAD.WIDE R16, R0, 0x2, R14 ;  /* 0x0000000200107825 */ /* 0x001fe200078e020e */
[----:B------:R-:W-:Y:S01]  /*489e0*/  ISETP.GE.AND P1, PT, R3, UR15, PT ;  /* 0x0000000f03007c0c */ /* 0x000fe2000bf26270 */
[----:B------:R-:W0:Y:S01]  /*489f0*/  LDCU UR15, c[0x0][0x398] ;  /* 0x00007300ff0f77ac */ /* 0x000e220008000800 */
[----:B------:R-:W3:Y:S04]  /*48a00*/  LDL R3, [R1+0x1cd0] ;  /* 0x001cd00001037983 */ /* 0x000ee80000100800 */
[----:B------:R1:W-:Y:S04]  /*48a10*/  @P6 STG.E.U16 desc[UR38][R16.64], R28 ;  /* 0x0000001c10006986 */ /* 0x0003e8000c101526 */
[----:B-1----:R-:W3:Y:S01]  /*48a20*/  LDL.LU R28, [R1+0x1da0] ;  /* 0x001da000011c7983 */ /* 0x002ee20000300800 */
[----:B------:R-:W-:Y:S01]  /*48a30*/  ISETP.LT.AND P5, PT, R2, UR24, !P3 ;  /* 0x0000001802007c0c */ /* 0x000fe2000dfa1270 */
[----:B------:R-:W-:Y:S01]  /*48a40*/  IMAD.WIDE R18, R0, 0x2, R10 ;  /* 0x0000000200127825 */ /* 0x000fe200078e020a */
[----:B--2---:R-:W-:Y:S01]  /*48a50*/  PRMT R26, R29, 0x7632, R26 ;  /* 0x000076321d1a7816 */ /* 0x004fe2000000001a */
[----:B------:R-:W1:Y:S01]  /*48a60*/  LDCU UR24, c[0x0][0x398] ;  /* 0x00007300ff1877ac */ /* 0x000e620008000800 */
[----:B---3--:R-:W-:Y:S01]  /*48a70*/  ISETP.LT.AND P3, PT, R28, UR36, !P3 ;  /* 0x000000241c007c0c */ /* 0x008fe2000df61270 */
[----:B------:R2:W-:Y:S04]  /*48a80*/  STL [R1+0x1d98], R28 ;  /* 0x001d981c01007387 */ /* 0x0005e80000100800 */
[----:B--2---:R-:W2:Y:S01]  /*48a90*/  LDL.LU R28, [R1+0x60] ;  /* 0x00006000011c7983 */ /* 0x004ea20000300800 */
[----:B------:R-:W-:-:S03]  /*48aa0*/  IMAD.WIDE R16, R0, 0x2, R8 ;  /* 0x0000000200107825 */ /* 0x000fc600078e0208 */
[----:B------:R3:W-:Y:S01]  /*48ab0*/  @P4 STG.E.U16 desc[UR38][R18.64], R24 ;  /* 0x0000001812004986 */ /* 0x0007e2000c101526 */
[----:B------:R-:W-:Y:S01]  /*48ac0*/  ISETP.LT.AND P4, PT, R3, UR7, !P1 ;  /* 0x0000000703007c0c */ /* 0x000fe2000cf81270 */
[C---:B------:R-:W-:Y:S01]  /*48ad0*/  VIADD R3, R0.reuse, UR72 ;  /* 0x0000004800037c36 */ /* 0x040fe20008000000 */
[----:B------:R-:W0:Y:S01]  /*48ae0*/  LDCU UR7, c[0x0][0x398] ;  /* 0x00007300ff0777ac */ /* 0x000e220008000800 */
[----:B---3--:R-:W3:Y:S01]  /*48af0*/  LDL.LU R24, [R1+0x50] ;  /* 0x0000500001187983 */ /* 0x008ee20000300800 */
[----:B------:R-:W-:Y:S01]  /*48b00*/  IMAD.WIDE R18, R0, 0x2, R12 ;  /* 0x0000000200127825 */ /* 0x000fe200078e020c */
[----:B--2---:R-:W-:Y:S02]  /*48b10*/  PRMT R0, R28, 0x7632, R0 ;  /* 0x000076321c007816 */ /* 0x004fe40000000000 */
[----:B------:R2:W-:Y:S01]  /*48b20*/  @P5 STG.E.U16 desc[UR38][R16.64], R28 ;  /* 0x0000001c10005986 */ /* 0x0005e2000c101526 */
[----:B------:R-:W-:Y:S01]  /*48b30*/  ISETP.LT.AND P5, PT, R27, UR6, !P1 ;  /* 0x000000061b007c0c */ /* 0x000fe2000cfa1270 */
[----:B------:R-:W0:Y:S02]  /*48b40*/  LDCU UR6, c[0x0][0x398] ;  /* 0x00007300ff0677ac */ /* 0x000e240008000800 */
[----:B--2---:R-:W2:Y:S04]  /*48b50*/  LDL.LU R28, [R1+0x30] ;  /* 0x00003000011c7983 */ /* 0x004ea80000300800 */
[----:B------:R0:W-:Y:S04]  /*48b60*/  STL [R1+0x1d94], R27 ;  /* 0x001d941b01007387 */ /* 0x0001e80000100800 */
[----:B0-----:R-:W2:Y:S01]  /*48b70*/  LDL R27, [R1+0x1cdc] ;  /* 0x001cdc00011b7983 */ /* 0x001ea20000100800 */
[----:B------:R-:W-:-:S03]  /*48b80*/  IMAD.WIDE R16, R3, 0x2, R22 ;  /* 0x0000000203107825 */ /* 0x000fc600078e0216 */
[----:B------:R0:W-:Y:S04]  /*48b90*/  @P3 STG.E.U16 desc[UR38][R18.64], R0 ;  /* 0x0000000012003986 */ /* 0x0001e8000c101526 */
[----:B---3--:R3:W-:Y:S04]  /*48ba0*/  @P4 STG.E.U16 desc[UR38][R16.64], R24 ;  /* 0x0000001810004986 */ /* 0x0087e8000c101526 */
[----:B0-----:R-:W4:Y:S01]  /*48bb0*/  LDL R19, [R1+0x1cd4] ;  /* 0x001cd40001137983 */ /* 0x001f220000100800 */
[----:B------:R-:W-:Y:S01]  /*48bc0*/  PRMT R0, R24, 0x7632, R0 ;  /* 0x0000763218007816 */ /* 0x000fe20000000000 */
[----:B---3--:R-:W-:-:S05]  /*48bd0*/  IMAD.WIDE R16, R3, 0x2, R4 ;  /* 0x0000000203107825 */ /* 0x008fca00078e0204 */
[----:B------:R0:W-:Y:S01]  /*48be0*/  @P5 STG.E.U16 desc[UR38][R16.64], R0 ;  /* 0x0000000010005986 */ /* 0x0001e2000c101526 */
[----:B--2---:R-:W-:Y:S01]  /*48bf0*/  ISETP.LT.AND P6, PT, R27, UR5, !P1 ;  /* 0x000000051b007c0c */ /* 0x004fe2000cfc1270 */
[----:B------:R-:W2:Y:S02]  /*48c00*/  LDCU UR5, c[0x0][0x398] ;  /* 0x00007300ff0577ac */ /* 0x000ea40008000800 */
[----:B------:R-:W3:Y:S04]  /*48c10*/  LDL.LU R27, [R1+0x20] ;  /* 0x00002000011b7983 */ /* 0x000ee80000300800 */
[----:B------:R-:W2:Y:S04]  /*48c20*/  LDL.LU R29, [R1+0x1d9c] ;  /* 0x001d9c00011d7983 */ /* 0x000ea80000300800 */
[----:B0-----:R-:W2:Y:S04]  /*48c30*/  LDL.LU R16, [R1+0x40] ;  /* 0x0000400001107983 */ /* 0x001ea80000300800 */
[----:B------:R-:W3:Y:S01]  /*48c40*/  LDL R17, [R1+0xbf0] ;  /* 0x000bf00001117983 */ /* 0x000ee20000100800 */
[----:B----4-:R-:W-:-:S02]  /*48c50*/  ISETP.LT.AND P3, PT, R19, UR9, !P1 ;  /* 0x0000000913007c0c */ /* 0x010fc4000cf61270 */
[----:B------:R-:W-:Y:S01]  /*48c60*/  ISETP.LT.AND P4, PT, R25, UR4, !P1 ;  /* 0x0000000419007c0c */ /* 0x000fe2000cf81270 */
[C---:B------:R-:W-:Y:S01]  /*48c70*/  IMAD.WIDE R18, R3.reuse, 0x2, R6 ;  /* 0x0000000203127825 */ /* 0x040fe200078e0206 */
[----:B------:R-:W0:Y:S03]  /*48c80*/  LDCU UR4, c[0x0][0x398] ;  /* 0x00007300ff0477ac */ /* 0x000e260008000800 */
[----:B------:R-:W-:Y:S01]  /*48c90*/  IMAD.WIDE R24, R3, 0x2, R20 ;  /* 0x0000000203187825 */ /* 0x000fe200078e0214 */
[----:B------:R-:W4:Y:S05]  /*48ca0*/  LDCU UR9, c[0x0][0x398] ;  /* 0x00007300ff0977ac */ /* 0x000f2a0008000800 */
[----:B--2---:R2:W-:Y:S01]  /*48cb0*/  @P3 STG.E.U16 desc[UR38][R18.64], R16 ;  /* 0x0000001012003986 */ /* 0x0045e2000c101526 */
[----:B---3--:R-:W-:Y:S01]  /*48cc0*/  VIADD R0, R17, 0x12 ;  /* 0x0000001211007836 */ /* 0x008fe20000000000 */
[----:B------:R-:W-:-:S02]  /*48cd0*/  ISETP.LT.AND P5, PT, R29, UR10, !P1 ;  /* 0x0000000a1d007c0c */ /* 0x000fc4000cfa1270 */
[----:B------:R3:W-:Y:S01]  /*48ce0*/  STL [R1+0x1d90], R29 ;  /* 0x001d901d01007387 */ /* 0x0007e20000100800 */
[----:B------:R-:W0:Y:S01]  /*48cf0*/  LDCU UR10, c[0x0][0x398] ;  /* 0x00007300ff0a77ac */ /* 0x000e220008000800 */
[----:B--2---:R-:W-:Y:S02]  /*48d00*/  IMAD.WIDE R16, R3, 0x2, R14 ;  /* 0x0000000203107825 */ /* 0x004fe400078e020e */
[----:B------:R2:W-:Y:S01]  /*48d10*/  @P6 STG.E.U16 desc[UR38][R24.64], R26 ;  /* 0x0000001a18006986 */ /* 0x0005e2000c101526 */
[----:B------:R-:W-:Y:S01]  /*48d20*/  ISETP.GE.AND P3, PT, R0, UR14, PT ;  /* 0x0000000e00007c0c */ /* 0x000fe2000bf66270 */
[----:B------:R-:W0:Y:S02]  /*48d30*/  LDCU UR14, c[0x0][0x398] ;  /* 0x00007300ff0e77ac */ /* 0x000e240008000800 */
[----:B---3--:R-:W3:Y:S04]  /*48d40*/  LDL R29, [R1+0x84] ;  /* 0x00008400011d7983 */ /* 0x008ee80000100800 */
[----:B------:R-:W3:Y:S04]  /*48d50*/  LDL R0, [R1+0x1cd0] ;  /* 0x001cd00001007983 */ /* 0x000ee80000100800 */
[----:B--2---:R-:W2:Y:S01]  /*48d60*/  LDL R25, [R1+0x1cec] ;  /* 0x001cec0001197983 */ /* 0x004ea20000100800 */
[----:B------:R-:W-:-:S03]  /*48d70*/  PRMT R24, R28, 0x7632, R24 ;  /* 0x000076321c187816 */ /* 0x000fc60000000018 */
[----:B------:R0:W-:Y:S04]  /*48d80*/  @P4 STG.E.U16 desc[UR38][R16.64], R28 ;  /* 0x0000001c10004986 */ /* 0x0001e8000c101526 */
[----:B0-----:R-:W2:Y:S01]  /*48d90*/  LDL.LU R28, [R1+0x1d98] ;  /* 0x001d9800011c7983 */ /* 0x001ea20000300800 */
[----:B------:R-:W-:Y:S01]  /*48da0*/  ISETP.LT.AND P6, PT, R2, UR18, !P1 ;  /* 0x0000001202007c0c */ /* 0x000fe2000cfc1270 */
[C---:B------:R-:W-:Y:S01]  /*48db0*/  IMAD.WIDE R18, R3.reuse, 0x2, R10 ;  /* 0x0000000203127825 */ /* 0x040fe200078e020a */
[----:B------:R-:W0:Y:S03]  /*48dc0*/  LDCU UR18, c[0x0][0x398] ;  /* 0x00007300ff1277ac */ /* 0x000e260008000800 */
[C---:B------:R-:W-:Y:S01]  /*48dd0*/  IMAD.WIDE R16, R3.reuse, 0x2, R8 ;  /* 0x0000000203107825 */ /* 0x040fe200078e0208 */
[----:B------:R1:W-:Y:S07]  /*48de0*/  @P5 STG.E.U16 desc[UR38][R18.64], R24 ;  /* 0x0000001812005986 */ /* 0x0003ee000c101526 */
[----:B------:R0:W-:Y:S01]  /*48df0*/  @P6 STG.E.U16 desc[UR38][R16.64], R27 ;  /* 0x0000001b10006986 */ /* 0x0001e2000c101526 */
[----:B-1----:R-:W-:Y:S01]  /*48e00*/  IMAD.WIDE R18, R3, 0x2, R12 ;  /* 0x0000000203127825 */ /* 0x002fe200078e020c */
[----:B---3--:R-:W-:-:S03]  /*48e10*/  ISETP.LT.AND P4, PT, R0, UR20, !P3 ;  /* 0x0000001400007c0c */ /* 0x008fc6000df81270 */
[----:B------:R-:W-:Y:S01]  /*48e20*/  VIADD R0, R3, UR72 ;  /* 0x0000004803007c36 */ /* 0x000fe20008000000 */
[----:B------:R-:W-:Y:S01]  /*48e30*/  PRMT R3, R27, 0x7632, R3 ;  /* 0x000076321b037816 */ /* 0x000fe20000000003 */
[----:B------:R-:W1:Y:S01]  /*48e40*/  LDCU UR20, c[0x0][0x398] ;  /* 0x00007300ff1477ac */ /* 0x000e620008000800 */
[----:B--2---:R2:W-:Y:S01]  /*48e50*/  STL [R1+0x1d8c], R28 ;  /* 0x001d8c1c01007387 */ /* 0x0045e20000100800 */
[----:B------:R-:W-:Y:S01]  /*48e60*/  ISETP.LT.AND P1, PT, R28, UR19, !P1 ;  /* 0x000000131c007c0c */ /* 0x000fe2000cf21270 */
[----:B0-----:R-:W-:Y:S01]  /*48e70*/  IMAD.WIDE R16, R0, 0x2, R22 ;  /* 0x0000000200107825 */ /* 0x001fe200078e0216 */
[----:B------:R-:W-:Y:S01]  /*48e80*/  PRMT R26, R29, 0x7632, R26 ;  /* 0x000076321d1a7816 */ /* 0x000fe2000000001a */
[----:B------:R-:W3:Y:S01]  /*48e90*/  LDL.LU R24, [R1+0x94] ;  /* 0x0000940001187983 */ /* 0x000ee20000300800 */
[----:B------:R-:W0:Y:S03]  /*48ea0*/  LDCU UR19, c[0x0][0x398] ;  /* 0x00007300ff1377ac */ /* 0x000e260008000800 */
[----:B--2---:R-:W2:Y:S04]  /*48eb0*/  LDL.LU R28, [R1+0x74] ;  /* 0x00007400011c7983 */ /* 0x004ea80000300800 */
[----:B------:R-:W2:Y:S04]  /*48ec0*/  LDL.LU R27, [R1+0x1d94] ;  /* 0x001d9400011b7983 */ /* 0x000ea80000300800 */
[----:B------:R0:W-:Y:S04]  /*48ed0*/  @P1 STG.E.U16 desc[UR38][R18.64], R3 ;  /* 0x0000000312001986 */ /* 0x0001e8000c101526 */
[----:B0-----:R-:W4:Y:S04]  /*48ee0*/  LDL R18, [R1+0x1cd4] ;  /* 0x001cd40001127983 */ /* 0x001f280000100800 */
[----:B------:R-:W4:Y:S04]  /*48ef0*/  LDL R19, [R1+0x1cdc] ;  /* 0x001cdc0001137983 */ /* 0x000f280000100800 */
[----:B------:R-:W4:Y:S04]  /*48f00*/  LDL.LU R29, [R1+0x1d90] ;  /* 0x001d9000011d7983 */ /* 0x000f280000300800 */
[----:B---3--:R0:W-:Y:S01]  /*48f10*/  @P4 STG.E.U16 desc[UR38][R16.64], R24 ;  /* 0x0000001810004986 */ /* 0x0081e2000c101526 */
[----:B------:R-:W-:-:S02]  /*48f20*/  PRMT R3, R24, 0x7632, R3 ;  /* 0x0000763218037816 */ /* 0x000fc40000000003 */
[----:B--2---:R-:W-:Y:S01]  /*48f30*/  ISETP.LT.AND P5, PT, R27, UR17, !P3 ;  /* 0x000000111b007c0c */ /* 0x004fe2000dfa1270 */
[----:B------:R-:W2:Y:S01]  /*48f40*/  LDCU UR17, c[0x0][0x398] ;  /* 0x00007300ff1177ac */ /* 0x000ea20008000800 */
[----:B0-----:R-:W-:-:S11]  /*48f50*/  IMAD.WIDE R16, R0, 0x2, R4 ;  /* 0x0000000200107825 */ /* 0x001fd600078e0204 */
[----:B------:R0:W-:Y:S04]  /*48f60*/  @P5 STG.E.U16 desc[UR38][R16.64], R3 ;  /* 0x0000000310005986 */ /* 0x0001e8000c101526 */
[----:B0-----:R-:W3:Y:S04]  /*48f70*/  LDL.LU R16, [R1+0x84] ;  /* 0x0000840001107983 */ /* 0x001ee80000300800 */
[----:B------:R-:W2:Y:S01]  /*48f80*/  LDL R17, [R1+0xbf0] ;  /* 0x000bf00001117983 */ /* 0x000ea20000100800 */
[----:B----4-:R-:W-:Y:S01]  /*48f90*/  ISETP.LT.AND P1, PT, R18, UR21, !P3 ;  /* 0x0000001512007c0c */ /* 0x010fe2000df21270 */
[----:B------:R-:W0:Y:S01]  /*48fa0*/  LDCU UR21, c[0x0][0x398] ;  /* 0x00007300ff1577ac */ /* 0x000e220008000800 */
[----:B------:R-:W-:-:S02]  /*48fb0*/  ISETP.LT.AND P6, PT, R19, UR22, !P3 ;  /* 0x0000001613007c0c */ /* 0x000fc4000dfc1270 */
[----:B------:R-:W-:Y:S01]  /*48fc0*/  ISETP.LT.AND P4, PT, R25, UR23, !P3 ;  /* 0x0000001719007c0c */ /* 0x000fe2000df81270 */
[C---:B------:R-:W-:Y:S01]  /*48fd0*/  IMAD.WIDE R18, R0.reuse, 0x2, R6 ;  /* 0x0000000200127825 */ /* 0x040fe200078e0206 */
[----:B------:R-:W-:Y:S01]  /*48fe0*/  ISETP.LT.AND P5, PT, R29, UR28, !P3 ;  /* 0x0000001c1d007c0c */ /* 0x000fe2000dfa1270 */
[----:B------:R4:W-:Y:S01]  /*48ff0*/  STL [R1+0x1d88], R29 ;  /* 0x001d881d01007387 */ /* 0x0009e20000100800 */
[----:B------:R-:W0:Y:S01]  /*49000*/  LDCU UR22, c[0x0][0x398] ;  /* 0x00007300ff1677ac */ /* 0x000e220008000800 */
[----:B------:R-:W-:Y:S01]  /*49010*/  IMAD.WIDE R24, R0, 0x2, R20 ;  /* 0x0000000200187825 */ /* 0x000fe200078e0214 */
[----:B------:R-:W0:Y:S01]  /*49020*/  LDCU UR23, c[0x0][0x398] ;  /* 0x00007300ff1777ac */ /* 0x000e220008000800 */
[----:B------:R-:W0:Y:S01]  /*49030*/  LDCU UR28, c[0x0][0x398] ;  /* 0x00007300ff1c77ac */ /* 0x000e220008000800 */
[----:B----4-:R-:W4:Y:S04]  /*49040*/  LDL R29, [R1+0x44] ;  /* 0x00004400011d7983 */ /* 0x010f280000100800 */
[----:B---3--:R3:W-:Y:S01]  /*49050*/  @P1 STG.E.U16 desc[UR38][R18.64], R16 ;  /* 0x0000001012001986 */ /* 0x0087e2000c101526 */
[----:B--2---:R-:W-:-:S03]  /*49060*/  VIADD R3, R17, 0x13 ;  /* 0x0000001311037836 */ /* 0x004fc60000000000 */
[----:B------:R2:W-:Y:S01]  /*49070*/  @P6 STG.E.U16 desc[UR38][R24.64], R26 ;  /* 0x0000001a18006986 */ /* 0x0005e2000c101526 */
[----:B---3--:R-:W-:Y:S01]  /*49080*/  IMAD.WIDE R16, R0, 0x2, R14 ;  /* 0x0000000200107825 */ /* 0x008fe200078e020e */
[----:B------:R-:W-:Y:S01]  /*49090*/  ISETP.GE.AND P1, PT, R3, UR13, PT ;  /* 0x0000000d03007c0c */ /* 0x000fe2000bf26270 */
[----:B------:R-:W3:Y:S01]  /*490a0*/  LDCU UR13, c[0x0][0x398] ;  /* 0x00007300ff0d77ac */ /* 0x000ee20008000800 */
[----:B------:R-:W3:Y:S01]  /*490b0*/  LDL R3, [R1+0x1cd0] ;  /* 0x001cd00001037983 */ /* 0x000ee20000100800 */
[----:B--2---:R-:W-:-:S03]  /*490c0*/  PRMT R24, R28, 0x7632, R24 ;  /* 0x000076321c187816 */ /* 0x004fc60000000018 */
[----:B------:R-:W2:Y:S04]  /*490d0*/  LDL R25, [R1+0x1cec] ;  /* 0x001cec0001197983 */ /* 0x000ea80000100800 */
[----:B------:R0:W-:Y:S04]  /*490e0*/  @P4 STG.E.U16 desc[UR38][R16.64], R28 ;  /* 0x0000001c10004986 */ /* 0x0001e8000c101526 */
[----:B0-----:R-:W2:Y:S01]  /*490f0*/  LDL.LU R28, [R1+0x1d8c] ;  /* 0x001d8c00011c7983 */ /* 0x001ea20000300800 */
[----:B------:R-:W-:Y:S01]  /*49100*/  ISETP.LT.AND P6, PT, R2, UR29, !P3 ;  /* 0x0000001d02007c0c */ /* 0x000fe2000dfc1270 */
[----:B------:R-:W-:Y:S01]  /*49110*/  IMAD.WIDE R18, R0, 0x2, R10 ;  /* 0x0000000200127825 */ /* 0x000fe200078e020a */
[----:B----4-:R-:W-:Y:S01]  /*49120*/  PRMT R26, R29, 0x7632, R26 ;  /* 0x000076321d1a7816 */ /* 0x010fe2000000001a */
[----:B------:R-:W0:Y:S01]  /*49130*/  LDCU UR29, c[0x0][0x398] ;  /* 0x00007300ff1d77ac */ /* 0x000e220008000800 */
[----:B--2---:R-:W-:Y:S01]  /*49140*/  ISETP.LT.AND P3, PT, R28, UR30, !P3 ;  /* 0x0000001e1c007c0c */ /* 0x004fe2000df61270 */
[----:B------:R2:W-:Y:S01]  /*49150*/  STL [R1+0x1d84], R28 ;  /* 0x001d841c01007387 */ /* 0x0005e20000100800 */
[C---:B------:R-:W-:Y:S01]  /*49160*/  IMAD.WIDE R16, R0.reuse, 0x2, R8 ;  /* 0x0000000200107825 */ /* 0x040fe200078e0208 */
[----:B---3--:R-:W-:Y:S01]  /*49170*/  ISETP.LT.AND P4, PT, R3, UR12, !P1 ;  /* 0x0000000c03007c0c */ /* 0x008fe2000cf81270 */
[----:B------:R-:W3:Y:S01]  /*49180*/  LDCU UR12, c[0x0][0x398] ;  /* 0x00007300ff0c77ac */ /* 0x000ee20008000800 */
[----:B------:R4:W-:Y:S01]  /*49190*/  @P5 STG.E.U16 desc[UR38][R18.64], R24 ;  /* 0x0000001812005986 */ /* 0x0009e2000c101526 */
[----:B------:R-:W0:Y:S03]  /*491a0*/  LDCU UR30, c[0x0][0x398] ;  /* 0x00007300ff1e77ac */ /* 0x000e260008000800 */
[----:B--2---:R-:W2:Y:S01]  /*491b0*/  LDL.LU R28, [R1+0x64] ;  /* 0x00006400011c7983 */ /* 0x004ea20000300800 */
[C---:B------:R-:W-:Y:S01]  /*491c0*/  VIADD R3, R0.reuse, UR72 ;  /* 0x0000004800037c36 */ /* 0x040fe20008000000 */
[----:B------:R-:W-:Y:S01]  /*491d0*/  ISETP.LT.AND P5, PT, R27, UR31, !P1 ;  /* 0x0000001f1b007c0c */ /* 0x000fe2000cfa1270 */
[----:B------:R-:W0:Y:S01]  /*491e0*/  LDCU UR31, c[0x0][0x398] ;  /* 0x00007300ff1f77ac */ /* 0x000e220008000800 */
[----:B----4-:R-:W4:Y:S01]  /*491f0*/  LDL.LU R24, [R1+0x54] ;  /* 0x0000540001187983 */ /* 0x010f220000300800 */
[----:B------:R-:W-:Y:S01]  /*49200*/  IMAD.WIDE R18, R0, 0x2, R12 ;  /* 0x0000000200127825 */ /* 0x000fe200078e020c */
[----:B--2---:R-:W-:-:S02]  /*49210*/  PRMT R0, R28, 0x7632, R0 ;  /* 0x000076321c007816 */ /* 0x004fc40000000000 */
[----:B------:R2:W-:Y:S04]  /*49220*/  @P6 STG.E.U16 desc[UR38][R16.64], R28 ;  /* 0x0000001c10006986 */ /* 0x0005e8000c101526 */
[----:B--2---:R-:W2:Y:S04]  /*49230*/  LDL.LU R28, [R1+0x34] ;  /* 0x00003400011c7983 */ /* 0x004ea80000300800 */
[----:B------:R0:W-:Y:S04]  /*49240*/  STL [R1+0x1d80], R27 ;  /* 0x001d801b01007387 */ /* 0x0001e80000100800 */
[----:B0-----:R-:W2:Y:S01]  /*49250*/  LDL R27, [R1+0x1cdc] ;  /* 0x001cdc00011b7983 */ /* 0x001ea20000100800 */
[----:B------:R-:W-:-:S03]  /*49260*/  IMAD.WIDE R16, R3, 0x2, R22 ;  /* 0x0000000203107825 */ /* 0x000fc600078e0216 */
[----:B------:R0:W-:Y:S04]  /*49270*/  @P3 STG.E.U16 desc[UR38][R18.64], R0 ;  /* 0x0000000012003986 */ /* 0x0001e8000c101526 */
[----:B----4-:R4:W-:Y:S04]  /*49280*/  @P4 STG.E.U16 desc[UR38][R16.64], R24 ;  /* 0x0000001810004986 */ /* 0x0109e8000c101526 */
[----:B0-----:R-:W3:Y:S01]  /*49290*/  LDL R19, [R1+0x1cd4] ;  /* 0x001cd40001137983 */ /* 0x001ee20000100800 */
[----:B------:R-:W-:Y:S01]  /*492a0*/  PRMT R0, R24, 0x7632, R0 ;  /* 0x0000763218007816 */ /* 0x000fe20000000000 */
[----:B----4-:R-:W-:-:S05]  /*492b0*/  IMAD.WIDE R16, R3, 0x2, R4 ;  /* 0x0000000203107825 */ /* 0x010fca00078e0204 */
[----:B------:R0:W-:Y:S01]  /*492c0*/  @P5 STG.E.U16 desc[UR38][R16.64], R0 ;  /* 0x0000000010005986 */ /* 0x0001e2000c101526 */
[----:B--2---:R-:W-:Y:S01]  /*492d0*/  ISETP.LT.AND P6, PT, R27, UR33, !P1 ;  /* 0x000000211b007c0c */ /* 0x004fe2000cfc1270 */
[----:B------:R-:W2:Y:S02]  /*492e0*/  LDCU UR33, c[0x0][0x398] ;  /* 0x00007300ff2177ac */ /* 0x000ea40008000800 */
[----:B------:R-:W4:Y:S04]  /*492f0*/  LDL.LU R27, [R1+0x24] ;  /* 0x00002400011b7983 */ /* 0x000f280000300800 */
[----:B------:R-:W2:Y:S04]  /*49300*/  LDL.LU R29, [R1+0x1d88] ;  /* 0x001d8800011d7983 */ /* 0x000ea80000300800 */
[----:B0-----:R-:W4:Y:S04]  /*49310*/  LDL.LU R16, [R1+0x44] ;  /* 0x0000440001107983 */ /* 0x001f280000300800 */
[----:B------:R-:W4:Y:S01]  /*49320*/  LDL R17, [R1+0xbf0] ;  /* 0x000bf00001117983 */ /* 0x000f220000100800 */
[----:B---3--:R-:W-:Y:S01]  /*49330*/  ISETP.LT.AND P3, PT, R19, UR32, !P1 ;  /* 0x0000002013007c0c */ /* 0x008fe2000cf61270 */
[----:B------:R-:W-:Y:S01]  /*49340*/  IMAD.WIDE R18, R3, 0x2, R6 ;  /* 0x0000000203127825 */ /* 0x000fe200078e0206 */
[----:B------:R-:W-:Y:S01]  /*49350*/  ISETP.LT.AND P4, PT, R25, UR40, !P1 ;  /* 0x0000002819007c0c */ /* 0x000fe2000cf81270 */
[----:B------:R-:W0:Y:S02]  /*49360*/  LDCU UR32, c[0x0][0x398] ;  /* 0x00007300ff2077ac */ /* 0x000e240008000800 */
[----:B------:R-:W-:Y:S01]  /*49370*/  IMAD.WIDE R24, R3, 0x2, R20 ;  /* 0x0000000203187825 */ /* 0x000fe200078e0214 */
[----:B--2---:R-:W-:Y:S07]  /*49380*/  STL [R1+0x1d7c], R29 ;  /* 0x001d7c1d01007387 */ /* 0x004fee0000100800 */
[----:B----4-:R2:W-:Y:S01]  /*49390*/  @P3 STG.E.U16 desc[UR38][R18.64], R16 ;  /* 0x0000001012003986 */ /* 0x0105e2000c101526 */
[----:B------:R-:W-:-:S05]  /*493a0*/  VIADD R0, R17, 0x14 ;  /* 0x0000001411007836 */ /* 0x000fca0000000000 */
[----:B------:R-:W-:Y:S01]  /*493b0*/  ISETP.GE.AND P3, PT, R0, UR11, PT ;  /* 0x0000000b00007c0c */ /* 0x000fe2000bf66270 */
[----:B------:R3:W-:Y:S01]  /*493c0*/  @P6 STG.E.U16 desc[UR38][R24.64], R26 ;  /* 0x0000001a18006986 */ /* 0x0007e2000c101526 */
[----:B------:R-:W-:Y:S01]  /*493d0*/  ISETP.LT.AND P5, PT, R29, UR42, !P1 ;  /* 0x0000002a1d007c0c */ /* 0x000fe2000cfa1270 */
[----:B--2---:R-:W-:Y:S01]  /*493e0*/  IMAD.WIDE R16, R3, 0x2, R14 ;  /* 0x0000000203107825 */ /* 0x004fe200078e020e */
[----:B------:R-:W2:Y:S01]  /*493f0*/  LDCU UR11, c[0x0][0x398] ;  /* 0x00007300ff0b77ac */ /* 0x000ea20008000800 */
[----:B------:R-:W4:Y:S04]  /*49400*/  LDL R0, [R1+0x1cd0] ;  /* 0x001cd00001007983 */ /* 0x000f280000100800 */
[----:B------:R-:W2:Y:S04]  /*49410*/  LDL R29, [R1+0x88] ;  /* 0x00008800011d7983 */ /* 0x000ea80000100800 */
[----:B---3--:R-:W3:Y:S01]  /*49420*/  LDL R25, [R1+0x1cec] ;  /* 0x001cec0001197983 */ /* 0x008ee20000100800 */
[----:B------:R-:W-:-:S03]  /*49430*/  PRMT R24, R28, 0x7632, R24 ;  /* 0x000076321c187816 */ /* 0x000fc60000000018 */
[----:B------:R0:W-:Y:S04]  /*49440*/  @P4 STG.E.U16 desc[UR38][R16.64], R28 ;  /* 0x0000001c10004986 */ /* 0x0001e8000c101526 */
[----:B0-----:R-:W3:Y:S01]  /*49450*/  LDL.LU R28, [R1+0x1d84] ;  /* 0x001d8400011c7983 */ /* 0x001ee20000300800 */
[----:B------:R-:W-:Y:S01]  /*49460*/  ISETP.LT.AND P6, PT, R2, UR44, !P1 ;  /* 0x0000002c02007c0c */ /* 0x000fe2000cfc1270 */
[----:B------:R-:W-:-:S04]  /*49470*/  IMAD.WIDE R18, R3, 0x2, R10 ;  /* 0x0000000203127825 */ /* 0x000fc800078e020a */
[C---:B------:R-:W-:Y:S01]  /*49480*/  IMAD.WIDE R16, R3.reuse, 0x2, R8 ;  /* 0x0000000203107825 */ /* 0x040fe200078e0208 */
[----:B------:R0:W-:Y:S07]  /*49490*/  @P5 STG.E.U16 desc[UR38][R18.64], R24 ;  /* 0x0000001812005986 */ /* 0x0001ee000c101526 */
[----:B------:R1:W-:Y:S01]  /*494a0*/  @P6 STG.E.U16 desc[UR38][R16.64], R27 ;  /* 0x0000001b10006986 */ /* 0x0003e2000c101526 */
[----:B0-----:R-:W-:-:S03]  /*494b0*/  IMAD.WIDE R18, R3, 0x2, R12 ;  /* 0x0000000203127825 */ /* 0x001fc600078e020c */
[----:B------:R-:W3:Y:S01]  /*494c0*/  LDL.LU R24, [R1+0x98] ;  /* 0x0000980001187983 */ /* 0x000ee20000300800 */
[----:B----4-:R-:W-:Y:S01]  /*494d0*/  ISETP.LT.AND P4, PT, R0, UR16, !P3 ;  /* 0x0000001000007c0c */ /* 0x010fe2000df81270 */
[----:B------:R-:W-:Y:S01]  /*494e0*/  VIADD R0, R3, UR72 ;  /* 0x0000004803007c36 */ /* 0x000fe20008000000 */
[----:B------:R-:W-:Y:S01]  /*494f0*/  PRMT R3, R27, 0x7632, R3 ;  /* 0x000076321b037816 */ /* 0x000fe20000000003 */
[----:B------:R-:W0:Y:S01]  /*49500*/  LDCU UR16, c[0x0][0x398] ;  /* 0x00007300ff1077ac */ /* 0x000e220008000800 */
[----:B-1----:R-:W4:Y:S01]  /*49510*/  LDL.LU R27, [R1+0x1d80] ;  /* 0x001d8000011b7983 */ /* 0x002f220000300800 */
[----:B--2---:R-:W-:Y:S02]  /*49520*/  PRMT R26, R29, 0x7632, R26 ;  /* 0x000076321d1a7816 */ /* 0x004fe4000000001a */
[----:B---3--:R-:W-:-:S13]  /*49530*/  ISETP.LT.AND P1, PT, R28, UR46, !P1 ;  /* 0x0000002e1c007c0c */ /* 0x008fda000cf21270 */
[----:B------:R1:W-:Y:S04]  /*49540*/  @P1 STG.E.U16 desc[UR38][R18.64], R3 ;  /* 0x0000000312001986 */ /* 0x0003e8000c101526 */
[----:B-1----:R-:W2:Y:S04]  /*49550*/  LDL R18, [R1+0x1cd4] ;  /* 0x001cd40001127983 */ /* 0x002ea80000100800 */
[----:B------:R-:W3:Y:S04]  /*49560*/  LDL R19, [R1+0x1cdc] ;  /* 0x001cdc0001137983 */ /* 0x000ee80000100800 */
[----:B------:R-:W2:Y:S01]  /*49570*/  LDL.LU R29, [R1+0x1d7c] ;  /* 0x001d7c00011d7983 */ /* 0x000ea20000300800 */
[----:B------:R-:W-:Y:S01]  /*49580*/  IMAD.WIDE R16, R0, 0x2, R22 ;  /* 0x0000000200107825 */ /* 0x000fe200078e0216 */
[----:B------:R-:W-:-:S04]  /*49590*/  PRMT R3, R24, 0x7632, R3 ;  /* 0x0000763218037816 */ /* 0x000fc80000000003 */
[----:B------:R1:W-:Y:S02]  /*495a0*/  @P4 STG.E.U16 desc[UR38][R16.64], R24 ;  /* 0x0000001810004986 */ /* 0x0003e4000c101526 */
[----:B-1----:R-:W-:Y:S01]  /*495b0*/  IMAD.WIDE R16, R0, 0x2, R4 ;  /* 0x0000000200107825 */ /* 0x002fe200078e0204 */
[----:B----4-:R-:W-:-:S13]  /*495c0*/  ISETP.LT.AND P5, PT, R27, UR50, !P3 ;  /* 0x000000321b007c0c */ /* 0x010fda000dfa1270 */
[----:B------:R1:W-:Y:S04]  /*495d0*/  @P5 STG.E.U16 desc[UR38][R16.64], R3 ;  /* 0x0000000310005986 */ /* 0x0003e8000c101526 */
[----:B-1----:R-:W4:Y:S04]  /*495e0*/  LDL.LU R16, [R1+0x88] ;  /* 0x0000880001107983 */ /* 0x002f280000300800 */
[----:B------:R-:W4:Y:S01]  /*495f0*/  LDL R17, [R1+0xbf0] ;  /* 0x000bf00001117983 */ /* 0x000f220000100800 */
[----:B--2---:R-:W-:-:S03]  /*49600*/  ISETP.LT.AND P5, PT, R29, UR8, !P3 ;  /* 0x000000081d007c0c */ /* 0x004fc6000dfa1270 */
[----:B------:R1:W-:Y:S01]  /*49610*/  STL [R1+0x1d78], R29 ;  /* 0x001d781d01007387 */ /* 0x0003e20000100800 */
[----:B------:R-:W-:Y:S01]  /*49620*/  ISETP.LT.AND P1, PT, R18, UR48, !P3 ;  /* 0x0000003012007c0c */ /* 0x000fe2000df21270 */
[----:B------:R-:W2:Y:S02]  /*49630*/  LDCU UR8, c[0x0][0x398] ;  /* 0x00007300ff0877ac */ /* 0x000ea40008000800 */
[----:B-1----:R-:W2:Y:S01]  /*49640*/  LDL.LU R29, [R1+0x78] ;  /* 0x00007800011d7983 */ /* 0x002ea20000300800 */
[----:B---3--:R-:W-:Y:S02]  /*49650*/  ISETP.LT.AND P6, PT, R19, UR37, !P3 ;  /* 0x0000002513007c0c */ /* 0x008fe4000dfc1270 */
[----:B------:R-:W-:Y:S01]  /*49660*/  ISETP.LT.AND P4, PT, R25, UR34, !P3 ;  /* 0x0000002219007c0c */ /* 0x000fe2000df81270 */
[C---:B------:R-:W-:Y:S01]  /*49670*/  IMAD.WIDE R18, R0.reuse, 0x2, R6 ;  /* 0x0000000200127825 */ /* 0x040fe200078e0206 */
[----:B------:R-:W1:Y:S03]  /*49680*/  LDCU UR34, c[0x0][0x398] ;  /* 0x00007300ff2277ac */ /* 0x000e660008000800 */
[----:B------:R-:W-:-:S02]  /*49690*/  IMAD.WIDE R24, R0, 0x2, R20 ;  /* 0x0000000200187825 */ /* 0x000fc400078e0214 */
[----:B----4-:R3:W-:Y:S02]  /*496a0*/  @P1 STG.E.U16 desc[UR38][R18.64], R16 ;  /* 0x0000001012001986 */ /* 0x0107e4000c101526 */
[----:B------:R-:W-:Y:S02]  /*496b0*/  VIADD R3, R17, 0x17 ;  /* 0x0000001711037836 */ /* 0x000fe40000000000 */
[----:B------:R4:W-:Y:S01]  /*496c0*/  @P6 STG.E.U16 desc[UR38][R24.64], R26 ;  /* 0x0000001a18006986 */ /* 0x0009e2000c101526 */
[----:B------:R-:W-:Y:S01]  /*496d0*/  ISETP.LT.AND P6, PT, R2, UR26, !P3 ;  /* 0x0000001a02007c0c */ /* 0x000fe2000dfc1270 */
[----:B------:R-:W0:Y:S01]  /*496e0*/  LDCU UR26, c[0x0][0x398] ;  /* 0x00007300ff1a77ac */ /* 0x000e220008000800 */
[----:B---3--:R-:W-:Y:S01]  /*496f0*/  IMAD.WIDE R16, R0, 0x2, R14 ;  /* 0x0000000200107825 */ /* 0x008fe200078e020e */
[----:B------:R-:W-:Y:S02]  /*49700*/  ISETP.GE.AND P1, PT, R3, UR35, PT ;  /* 0x0000002303007c0c */ /* 0x000fe4000bf26270 */
[----:B------:R-:W3:Y:S01]  /*49710*/  LDL R3, [R1+0x1cd0] ;  /* 0x001cd00001037983 */ /* 0x000ee20000100800 */
[----:B------:R-:W-:Y:S01]  /*49720*/  ISETP.LT.AND P3, PT, R28, UR15, !P3 ;  /* 0x0000000f1c007c0c */ /* 0x000fe2000df61270 */
[----:B------:R-:W-:Y:S01]  /*49730*/  IMAD.WIDE R18, R0, 0x2, R10 ;  /* 0x0000000200127825 */ /* 0x000fe200078e020a */
[----:B------:R-:W0:Y:S01]  /*49740*/  LDCU UR15, c[0x0][0x398] ;  /* 0x00007300ff0f77ac */ /* 0x000e220008000800 */
[----:B----4-:R-:W4:Y:S01]  /*49750*/  LDL R25, [R1+0x1cec] ;  /* 0x001cec0001197983 */ /* 0x010f220000100800 */
[----:B--2---:R-:W-:-:S03]  /*49760*/  PRMT R24, R29, 0x7632, R24 ;  /* 0x000076321d187816 */ /* 0x004fc60000000018 */
[----:B------:R2:W-:Y:S04]  /*49770*/  @P4 STG.E.U16 desc[UR38][R16.64], R29 ;  /* 0x0000001d10004986 */ /* 0x0005e8000c101526 */
[----:B--2---:R-:W2:Y:S04]  /*49780*/  LDL R29, [R1+0x48] ;  /* 0x00004800011d7983 */ /* 0x004ea80000100800 */
[----:B------:R0:W-:Y:S04]  /*49790*/  STL [R1+0x1d74], R28 ;  /* 0x001d741c01007387 */ /* 0x0001e80000100800 */
[----:B0-----:R-:W2:Y:S01]  /*497a0*/  LDL.LU R28, [R1+0x68] ;  /* 0x00006800011c7983 */ /* 0x001ea20000300800 */
[----:B------:R-:W-:-:S03]  /*497b0*/  IMAD.WIDE R16, R0, 0x2, R8 ;  /* 0x0000000200107825 */ /* 0x000fc600078e0208 */
[----:B------:R0:W-:Y:S01]  /*497c0*/  @P5 STG.E.U16 desc[UR38][R18.64], R24 ;  /* 0x0000001812005986 */ /* 0x0001e2000c101526 */
[----:B------:R-:W-:Y:S01]  /*497d0*/  ISETP.LT.AND P5, PT, R27, UR7, !P2 ;  /* 0x000000071b007c0c */ /* 0x000fe2000d7a1270 */
[----:B------:R-:W1:Y:S01]  /*497e0*/  LDCU UR7, c[0x0][0x398] ;  /* 0x00007300ff0777ac */ /* 0x000e620008000800 */
[C---:B0-----:R-:W-:Y:S01]  /*497f0*/  IMAD.WIDE R18, R0.reuse, 0x2, R12 ;  /* 0x0000000200127825 */ /* 0x041fe200078e020c */
[----:B------:R-:W4:Y:S01]  /*49800*/  LDL.LU R24, [R1+0x58] ;  /* 0x0000580001187983 */ /* 0x000f220000300800 */
[----:B---3--:R-:W-:Y:S02]  /*49810*/  ISETP.LT.AND P4, PT, R3, UR24, !P2 ;  /* 0x0000001803007c0c */ /* 0x008fe4000d781270 */
[----:B------:R-:W-:Y:S01]  /*49820*/  VIADD R3, R0, UR72 ;  /* 0x0000004800037c36 */ /* 0x000fe20008000000 */
[----:B------:R-:W0:Y:S01]  /*49830*/  LDCU UR24, c[0x0][0x398] ;  /* 0x00007300ff1877ac */ /* 0x000e220008000800 */
[----:B--2---:R-:W-:Y:S01]  /*49840*/  PRMT R0, R28, 0x7632, R0 ;  /* 0x000076321c007816 */ /* 0x004fe20000000000 */
[----:B------:R2:W-:Y:S04]  /*49850*/  @P6 STG.E.U16 desc[UR38][R16.64], R28 ;  /* 0x0000001c10006986 */ /* 0x0005e8000c101526 */
[----:B--2---:R-:W2:Y:S04]  /*49860*/  LDL.LU R28, [R1+0x38] ;  /* 0x00003800011c7983 */ /* 0x004ea80000300800 */
[----:B------:R3:W-:Y:S04]  /*49870*/  STL [R1+0x1d70], R27 ;  /* 0x001d701b01007387 */ /* 0x0007e80000100800 */
[----:B---3--:R-:W3:Y:S01]  /*49880*/  LDL R27, [R1+0x1cdc] ;  /* 0x001cdc00011b7983 */ /* 0x008ee20000100800 */
[----:B------:R-:W-:-:S03]  /*49890*/  IMAD.WIDE R16, R3, 0x2, R22 ;  /* 0x0000000203107825 */ /* 0x000fc600078e0216 */
[----:B------:R0:W-:Y:S04]  /*498a0*/  @P3 STG.E.U16 desc[UR38][R18.64], R0 ;  /* 0x0000000012003986 */ /* 0x0001e8000c101526 */
[----:B----4-:R4:W-:Y:S04]  /*498b0*/  @P4 STG.E.U16 desc[UR38][R16.64], R24 ;  /* 0x0000001810004986 */ /* 0x0109e8000c101526 */
[----:B0-----:R-:W2:Y:S01]  /*498c0*/  LDL R19, [R1+0x1cd4] ;  /* 0x001cd40001137983 */ /* 0x001ea20000100800 */
[----:B------:R-:W-:Y:S01]  /*498d0*/  PRMT R0, R24, 0x7632, R0 ;  /* 0x0000763218007816 */ /* 0x000fe20000000000 */
[----:B----4-:R-:W-:Y:S01]  /*498e0*/  IMAD.WIDE R16, R3, 0x2, R4 ;  /* 0x0000000203107825 */ /* 0x010fe200078e0204 */
[----:B------:R-:W-:-:S04]  /*498f0*/  PRMT R26, R29, 0x7632, R26 ;  /* 0x000076321d1a7816 */ /* 0x000fc8000000001a */
[----:B------:R-:W-:Y:S01]  /*49900*/  @P5 STG.E.U16 desc[UR38][R16.64], R0 ;  /* 0x0000000010005986 */ /* 0x000fe2000c101526 */
[----:B---3--:R-:W-:Y:S01]  /*49910*/  ISETP.LT.AND P6, PT, R27, UR5, !P2 ;  /* 0x000000051b007c0c */ /* 0x008fe2000d7c1270 */
[----:B------:R-:W0:Y:S02]  /*49920*/  LDCU UR5, c[0x0][0x398] ;  /* 0x00007300ff0577ac */ /* 0x000e240008000800 */
[----:B------:R-:W3:Y:S04]  /*49930*/  LDL.LU R27, [R1+0x28] ;  /* 0x00002800011b7983 */ /* 0x000ee80000300800 */
[----:B------:R4:W-:Y:S04]  /*49940*/  STL [R1+0x1d6c], R5 ;  /* 0x001d6c0501007387 */ /* 0x0009e80000100800 */
[----:B----4-:R-:W4:Y:S04]  /*49950*/  LDL.LU R5, [R1+0x9c] ;  /* 0x00009c0001057983 */ /* 0x010f280000300800 */
[----:B------:R-:W3:Y:S04]  /*49960*/  LDL.LU R29, [R1+0x1d78] ;  /* 0x001d7800011d7983 */ /* 0x000ee80000300800 */
[----:B------:R-:W3:Y:S01]  /*49970*/  LDL.LU R17, [R1+0x48] ;  /* 0x0000480001117983 */ /* 0x000ee20000300800 */
[----:B--2---:R-:W-:-:S02]  /*49980*/  ISETP.LT.AND P3, PT, R19, UR6, !P2 ;  /* 0x0000000613007c0c */ /* 0x004fc4000d761270 */
[----:B------:R-:W-:Y:S01]  /*49990*/  ISETP.LT.AND P4, PT, R25, UR4, !P2 ;  /* 0x0000000419007c0c */ /* 0x000fe2000d781270 */
[C---:B------:R-:W-:Y:S01]  /*499a0*/  IMAD.WIDE R18, R3.reuse, 0x2, R6 ;  /* 0x0000000203127825 */ /* 0x040fe200078e0206 */
[----:B------:R-:W-:Y:S01]  /*499b0*/  PRMT R0, R28, 0x7632, R0 ;  /* 0x000076321c007816 */ /* 0x000fe20000000000 */
[----:B------:R-:W2:Y:S02]  /*499c0*/  LDCU UR4, c[0x0][0x398] ;  /* 0x00007300ff0477ac */ /* 0x000ea40008000800 */
[C---:B------:R-:W-:Y:S01]  /*499d0*/  IMAD.WIDE R24, R3.reuse, 0x2, R20 ;  /* 0x0000000203187825 */ /* 0x040fe200078e0214 */
[----:B------:R-:W0:Y:S05]  /*499e0*/  LDCU UR6, c[0x0][0x398] ;  /* 0x00007300ff0677ac */ /* 0x000e2a0008000800 */
[----:B---3--:R3:W-:Y:S04]  /*499f0*/  @P3 STG.E.U16 desc[UR38][R18.64], R17 ;  /* 0x0000001112003986 */ /* 0x0087e8000c101526 */
[----:B------:R0:W-:Y:S01]  /*49a00*/  @P6 STG.E.U16 desc[UR38][R24.64], R26 ;  /* 0x0000001a18006986 */ /* 0x0001e2000c101526 */
[----:B---3--:R-:W-:-:S03]  /*49a10*/  IMAD.WIDE R16, R3, 0x2, R14 ;  /* 0x0000000203107825 */ /* 0x008fc600078e020e */
[----:B0-----:R-:W3:Y:S04]  /*49a20*/  LDL R24, [R1+0x1cdc] ;  /* 0x001cdc0001187983 */ /* 0x001ee80000100800 */
[----:B------:R-:W2:Y:S04]  /*49a30*/  LDL R25, [R1+0x1cec] ;  /* 0x001cec0001197983 */ /* 0x000ea80000100800 */
[----:B------:R-:W2:Y:S04]  /*49a40*/  LDL R26, [R1+0x1cd0] ;  /* 0x001cd000011a7983 */ /* 0x000ea80000100800 */
[----:B------:R0:W-:Y:S04]  /*49a50*/  @P4 STG.E.U16 desc[UR38][R16.64], R28 ;  /* 0x0000001c10004986 */ /* 0x0001e8000c101526 */
[----:B0-----:R-:W3:Y:S01]  /*49a60*/  LDL.LU R28, [R1+0x1d74] ;  /* 0x001d7400011c7983 */ /* 0x001ee20000300800 */
[----:B------:R-:W-:-:S02]  /*49a70*/  ISETP.LT.AND P5, PT, R29, UR9, !P2 ;  /* 0x000000091d007c0c */ /* 0x000fc4000d7a1270 */
[----:B------:R-:W-:Y:S01]  /*49a80*/  ISETP.LT.AND P3, PT, R2, UR10, !P2 ;  /* 0x0000000a02007c0c */ /* 0x000fe2000d761270 */
[C---:B------:R-:W-:Y:S01]  /*49a90*/  IMAD.WIDE R18, R3.reuse, 0x2, R10 ;  /* 0x0000000203127825 */ /* 0x040fe200078e020a */
[----:B------:R-:W0:Y:S03]  /*49aa0*/  LDCU UR9, c[0x0][0x398] ;  /* 0x00007300ff0977ac */ /* 0x000e260008000800 */
[C---:B------:R-:W-:Y:S01]  /*49ab0*/  IMAD.WIDE R16, R3.reuse, 0x2, R8 ;  /* 0x0000000203107825 */ /* 0x040fe200078e0208 */
[----:B------:R-:W0:Y:S05]  /*49ac0*/  LDCU UR10, c[0x0][0x398] ;  /* 0x00007300ff0a77ac */ /* 0x000e2a0008000800 */
[----:B------:R1:W-:Y:S04]  /*49ad0*/  @P5 STG.E.U16 desc[UR38][R18.64], R0 ;  /* 0x0000000012005986 */ /* 0x0003e8000c101526 */
[----:B------:R0:W-:Y:S01]  /*49ae0*/  @P3 STG.E.U16 desc[UR38][R16.64], R27 ;  /* 0x0000001b10003986 */ /* 0x0001e2000c101526 */
[----:B-1----:R-:W-:-:S02]  /*49af0*/  VIADD R0, R3, UR72 ;  /* 0x0000004803007c36 */ /* 0x002fc40008000000 */
[----:B------:R-:W-:Y:S01]  /*49b00*/  IMAD.WIDE R18, R3, 0x2, R12 ;  /* 0x0000000203127825 */ /* 0x000fe200078e020c */
[----:B------:R-:W-:-:S03]  /*49b10*/  PRMT R3, R27, 0x7632, R3 ;  /* 0x000076321b037816 */ /* 0x000fc60000000003 */
[----:B0-----:R-:W-:Y:S01]  /*49b20*/  IMAD.WIDE R16, R0, 0x2, R22 ;  /* 0x0000000200107825 */ /* 0x001fe200078e0216 */
[----:B--2---:R-:W-:Y:S01]  /*49b30*/  ISETP.LT.AND P4, PT, R26, UR18, !P0 ;  /* 0x000000121a007c0c */ /* 0x004fe2000c781270 */
[----:B------:R-:W0:Y:S01]  /*49b40*/  LDCU UR18, c[0x0][0x398] ;  /* 0x00007300ff1277ac */ /* 0x000e220008000800 */
[----:B---3--:R-:W-:Y:S01]  /*49b50*/  ISETP.LT.AND P2, PT, R28, UR14, !P2 ;  /* 0x0000000e1c007c0c */ /* 0x008fe2000d741270 */
[----:B------:R-:W1:Y:S01]  /*49b60*/  LDCU UR14, c[0x0][0x398] ;  /* 0x00007300ff0e77ac */ /* 0x000e620008000800 */
[----:B------:R-:W2:Y:S04]  /*49b70*/  LDL.LU R28, [R1+0x8c] ;  /* 0x00008c00011c7983 */ /* 0x000ea80000300800 */
[----:B------:R-:W3:Y:S07]  /*49b80*/  LDL.LU R27, [R1+0x1d70] ;  /* 0x001d7000011b7983 */ /* 0x000eee0000300800 */
[----:B------:R0:W-:Y:S04]  /*49b90*/  @P2 STG.E.U16 desc[UR38][R18.64], R3 ;  /* 0x0000000312002986 */ /* 0x0001e8000c101526 */
[----:B----4-:R4:W-:Y:S04]  /*49ba0*/  @P4 STG.E.U16 desc[UR38][R16.64], R5 ;  /* 0x0000000510004986 */ /* 0x0109e8000c101526 */
[----:B0-----:R-:W2:Y:S01]  /*49bb0*/  LDL R19, [R1+0x1cd4] ;  /* 0x001cd40001137983 */ /* 0x001ea20000100800 */
[----:B------:R-:W-:-:S03]  /*49bc0*/  PRMT R3, R5, 0x7632, R3 ;  /* 0x0000763205037816 */ /* 0x000fc60000000003 */
[----:B------:R-:W2:Y:S04]  /*49bd0*/  LDL R18, [R1+0xbf0] ;  /* 0x000bf00001127983 */ /* 0x000ea80000100800 */
[----:B----4-:R-:W4:Y:S01]  /*49be0*/  LDL.LU R5, [R1+0x1d6c] ;  /* 0x001d6c0001057983 */ /* 0x010f220000300800 */
[----:B------:R-:W-:Y:S01]  /*49bf0*/  ISETP.LT.AND P5, PT, R24, UR20, !P0 ;  /* 0x0000001418007c0c */ /* 0x000fe2000c7a1270 */
[----:B------:R-:W0:Y:S02]  /*49c00*/  LDCU UR20, c[0x0][0x398] ;  /* 0x00007300ff1477ac */ /* 0x000e240008000800 */
[----:B------:R-:W-:Y:S01]  /*49c10*/  STL [R1+0x1d64], R6 ;  /* 0x001d640601007387 */ /* 0x000fe20000100800 */
[----:B---3--:R-:W-:Y:S01]  /*49c20*/  ISETP.LT.AND P3, PT, R27, UR17, !P0 ;  /* 0x000000111b007c0c */ /* 0x008fe2000c761270 */
[----:B------:R-:W3:Y:S01]  /*49c30*/  LDCU UR17, c[0x0][0x398] ;  /* 0x00007300ff1177ac */ /* 0x000ee20008000800 */
[----:B--2---:R-:W-:Y:S01]  /*49c40*/  ISETP.LT.AND P6, PT, R19, UR19, !P0 ;  /* 0x0000001313007c0c */ /* 0x004fe2000c7c1270 */
[----:B------:R-:W2:Y:S01]  /*49c50*/  LDCU UR19, c[0x0][0x398] ;  /* 0x00007300ff1377ac */ /* 0x000ea20008000800 */
[----:B------:R-:W-:-:S02]  /*49c60*/  VIADD R18, R18, 0x18 ;  /* 0x0000001812127836 */ /* 0x000fc40000000000 */
[----:B----4-:R-:W-:-:S03]  /*49c70*/  IMAD.WIDE R16, R0, 0x2, R4 ;  /* 0x0000000200107825 */ /* 0x010fc600078e0204 */
[----:B------:R-:W-:-:S04]  /*49c80*/  ISETP.GE.AND P2, PT, R18, UR49, PT ;  /* 0x0000003112007c0c */ /* 0x000fc8000bf46270 */
[----:B------:R4:W-:Y:S01]  /*49c90*/  @P3 STG.E.U16 desc[UR38][R16.64], R3 ;  /* 0x0000000310003986 */ /* 0x0009e2000c101526 */
[----:B------:R-:W-:-:S04]  /*49ca0*/  IMAD.WIDE R18, R0, 0x2, R20 ;  /* 0x0000000200127825 */ /* 0x000fc800078e0214 */
[----:B----4-:R-:W-:Y:S01]  /*49cb0*/  IMAD.WIDE R16, R0, 0x2, R6 ;  /* 0x0000000200107825 */ /* 0x010fe200078e0206 */
[----:B------:R-:W-:Y:S01]  /*49cc0*/  PRMT R3, R28, 0x7632, R3 ;  /* 0x000076321c037816 */ /* 0x000fe20000000003 */
[----:B------:R-:W4:Y:S04]  /*49cd0*/  LDL R6, [R1+0x5c] ;  /* 0x00005c0001067983 */ /* 0x000f280000100800 */
[----:B------:R0:W-:Y:S04]  /*49ce0*/  STL [R1+0x1d60], R7 ;  /* 0x001d600701007387 */ /* 0x0001e80000100800 */
[----:B------:R1:W-:Y:S04]  /*49cf0*/  @P6 STG.E.U16 desc[UR38][R16.64], R28 ;  /* 0x0000001c10006986 */ /* 0x0003e8000c101526 */
[----:B0-----:R-:W2:Y:S04]  /*49d00*/  LDL.LU R7, [R1+0x6c] ;  /* 0x00006c0001077983 */ /* 0x001ea80000300800 */
[----:B-1----:R-:W4:Y:S04]  /*49d10*/  LDL.LU R28, [R1+0x1d68] ;  /* 0x001d6800011c7983 */ /* 0x002f280000300800 */
[----:B------:R-:W2:Y:S04]  /*49d20*/  LDL.LU R17, [R1+0x7c] ;  /* 0x00007c0001117983 */ /* 0x000ea80000300800 */
[----:B------:R0:W-:Y:S04]  /*49d30*/  @P5 STG.E.U16 desc[UR38][R18.64], R3 ;  /* 0x0000000312005986 */ /* 0x0001e8000c101526 */
[----:B0-----:R-:W3:Y:S01]  /*49d40*/  LDL R19, [R1+0x1ce0] ;  /* 0x001ce00001137983 */ /* 0x001ee20000100800 */
[----:B------:R-:W-:Y:S01]  /*49d50*/  ISETP.LT.AND P4, PT, R25, UR21, !P0 ;  /* 0x0000001519007c0c */ /* 0x000fe2000c781270 */
[C---:B------:R-:W-:Y:S01]  /*49d60*/  IMAD.WIDE R24, R0.reuse, 0x2, R14 ;  /* 0x0000000200187825 */ /* 0x040fe200078e020e */
[----:B------:R-:W-:Y:S01]  /*49d70*/  ISETP.LT.AND P3, PT, R29, UR13, !P0 ;  /* 0x0000000d1d007c0c */ /* 0x000fe2000c761270 */
[----:B------:R0:W-:Y:S02]  /*49d80*/  STL [R1+0x1d58], R2 ;  /* 0x001d580201007387 */ /* 0x0001e40000100800 */
[----:B------:R-:W-:Y:S01]  /*49d90*/  VIADD R3, R0, UR72 ;  /* 0x0000004800037c36 */ /* 0x000fe20008000000 */
[----:B--2---:R-:W-:-:S07]  /*49da0*/  PRMT R18, R17, 0x7632, R18 ;  /* 0x0000763211127816 */ /* 0x004fce0000000012 */
[----:B------:R1:W-:Y:S01]  /*49db0*/  @P4 STG.E.U16 desc[UR38][R24.64], R17 ;  /* 0x0000001118004986 */ /* 0x0003e2000c101526 */
[----:B------:R-:W-:Y:S01]  /*49dc0*/  ISETP.LT.AND P4, PT, R2, UR12, !P0 ;  /* 0x0000000c02007c0c */ /* 0x000fe2000c781270 */
[----:B------:R-:W2:Y:S02]  /*49dd0*/  LDCU UR13, c[0x0][0x398] ;  /* 0x00007300ff0d77ac */ /* 0x000ea40008000800 */
[----:B0-----:R-:W2:Y:S01]  /*49de0*/  LDL.LU R2, [R1+0x4c] ;  /* 0x00004c0001027983 */ /* 0x001ea20000300800 */
[----:B----4-:R-:W-:Y:S01]  /*49df0*/  PRMT R28, R6, 0x7632, R28 ;  /* 0x00007632061c7816 */ /* 0x010fe2000000001c */
[----:B------:R-:W0:Y:S01]  /*49e00*/  LDCU UR12, c[0x0][0x398] ;  /* 0x00007300ff0c77ac */ /* 0x000e220008000800 */
[----:B------:R-:W-:Y:S02]  /*49e10*/  ISETP.LT.AND P5, PT, R26, UR23, !P1 ;  /* 0x000000171a007c0c */ /* 0x000fe4000cfa1270 */
[----:B------:R-:W-:Y:S01]  /*49e20*/  ISETP.LT.AND P6, PT, R27, UR28, !P1 ;  /* 0x0000001c1b007c0c */ /* 0x000fe2000cfc1270 */
[----:B------:R-:W4:Y:S01]  /*49e30*/  LDCU UR21, c[0x0][0x398] ;  /* 0x00007300ff1577ac */ /* 0x000f220008000800 */
[C---:B-1----:R-:W-:Y:S01]  /*49e40*/  IMAD.WIDE R16, R0.reuse, 0x2, R10 ;  /* 0x0000000200107825 */ /* 0x042fe200078e020a */
[----:B---3--:R-:W-:Y:S01]  /*49e50*/  ISETP.LT.AND P0, PT, R19, UR22, !P0 ;  /* 0x0000001613007c0c */ /* 0x008fe2000c701270 */
[----:B------:R-:W-:Y:S02]  /*49e60*/  STL [R1+0x1d5c], R9 ;  /* 0x001d5c0901007387 */ /* 0x000fe40000100800 */
[C---:B------:R-:W-:Y:S01]  /*49e70*/  IMAD.WIDE R24, R3.reuse, 0x2, R22 ;  /* 0x0000000203187825 */ /* 0x040fe200078e0216 */
[----:B------:R-:W1:Y:S01]  /*49e80*/  LDCU UR22, c[0x0][0x398] ;  /* 0x00007300ff1677ac */ /* 0x000e620008000800 */
[----:B------:R3:W-:Y:S02]  /*49e90*/  @P3 STG.E.U16 desc[UR38][R16.64], R18 ;  /* 0x0000001210003986 */ /* 0x0007e4000c101526 */
[----:B------:R-:W-:Y:S01]  /*49ea0*/  IMAD.WIDE R26, R3, 0x2, R4 ;  /* 0x00000002031a7825 */ /* 0x000fe200078e0204 */
[----:B------:R-:W0:Y:S01]  /*49eb0*/  LDCU UR23, c[0x0][0x398] ;  /* 0x00007300ff1777ac */ /* 0x000e220008000800 */
[----:B------:R-:W0:Y:S02]  /*49ec0*/  LDCU UR28, c[0x0][0x398] ;  /* 0x00007300ff1c77ac */ /* 0x000e240008000800 */
[----:B---3--:R-:W-:-:S02]  /*49ed0*/  IMAD.WIDE R16, R0, 0x2, R8 ;  /* 0x0000000200107825 */ /* 0x008fc400078e0208 */
[----:B------:R-:W3:Y:S02]  /*49ee0*/  LDL R9, [R1+0x3c] ;  /* 0x00003c0001097983 */ /* 0x000ee40000100800 */
[----:B------:R-:W-:Y:S01]  /*49ef0*/  IMAD.WIDE R18, R0, 0x2, R12 ;  /* 0x0000000200127825 */ /* 0x000fe200078e020c */
[----:B------:R-:W-:Y:S01]  /*49f00*/  PRMT R0, R7, 0x7632, R0 ;  /* 0x0000763207007816 */ /* 0x000fe20000000000 */
[----:B------:R-:W2:Y:S04]  /*49f10*/  LDL.LU R6, [R1+0x1d64] ;  /* 0x001d640001067983 */ /* 0x000ea80000300800 */
[----:B------:R0:W-:Y:S04]  /*49f20*/  @P4 STG.E.U16 desc[UR38][R16.64], R7 ;  /* 0x0000000710004986 */ /* 0x0001e8000c101526 */
[----:B------:R1:W-:Y:S04]  /*49f30*/  @P0 STG.E.U16 desc[UR38][R18.64], R0 ;  /* 0x0000000012000986 */ /* 0x0003e8000c101526 */
[----:B0-----:R-:W2:Y:S04]  /*49f40*/  LDL.LU R7, [R1+0x1d60] ;  /* 0x001d600001077983 */ /* 0x001ea80000300800 */
[----:B------:R-:W2:Y:S04]  /*49f50*/  LDL R16, [R1+0x1cdc] ;  /* 0x001cdc0001107983 */ /* 0x000ea80000100800 */
[----:B------:R-:W3:Y:S04]  /*49f60*/  LDL R17, [R1+0x1cec] ;  /* 0x001cec0001117983 */ /* 0x000ee80000100800 */
[----:B-1----:R-:W3:Y:S04]  /*49f70*/  LDL.LU R0, [R1+0x5c] ;  /* 0x00005c0001007983 */ /* 0x002ee80000300800 */
[----:B------:R-:W3:Y:S04]  /*49f80*/  LDL R18, [R1+0x1cd4] ;  /* 0x001cd40001127983 */ /* 0x000ee80000100800 */
[----:B------:R-:W4:Y:S04]  /*49f90*/  LDL R19, [R1+0xbf0] ;  /* 0x000bf00001137983 */ /* 0x000f280000100800 */
[----:B------:R0:W-:Y:S01]  /*49fa0*/  STL [R1+0x1d50], R29 ;  /* 0x001d501d01007387 */ /* 0x0001e20000100800 */
[----:B--2---:R-:W-:-:S02]  /*49fb0*/  ISETP.LT.AND P4, PT, R16, UR30, !P1 ;  /* 0x0000001e10007c0c */ /* 0x004fc4000cf81270 */
[----:B---3--:R-:W-:Y:S01]  /*49fc0*/  ISETP.LT.AND P3, PT, R18, UR29, !P1 ;  /* 0x0000001d12007c0c */ /* 0x008fe2000cf61270 */
[----:B------:R4:W-:Y:S01]  /*49fd0*/  @P5 STG.E.U16 desc[UR38][R24.64], R0 ;  /* 0x0000000018005986 */ /* 0x0009e2000c101526 */
[----:B------:R-:W-:Y:S01]  /*49fe0*/  ISETP.LT.AND P5, PT, R17, UR11, !P1 ;  /* 0x0000000b11007c0c */ /* 0x000fe2000cfa1270 */
[----:B------:R-:W-:Y:S01]  /*49ff0*/  IMAD.WIDE R16, R3, 0x2, R6 ;  /* 0x0000000203107825 */ /* 0x000fe200078e0206 */
[----:B------:R-:W1:Y:S01]  /*4a000*/  LDCU UR11, c[0x0][0x398] ;  /* 0x00007300ff0b77ac */ /* 0x000e620008000800 */
[----:B------:R2:W-:Y:S01]  /*4a010*/  @P6 STG.E.U16 desc[UR38][R26.64], R28 ;  /* 0x0000001c1a006986 */ /* 0x0005e2000c101526 */
[----:B------:R-:W-:Y:S01]  /*4a020*/  ISETP.LT.AND P6, PT, R29, UR16, !P1 ;  /* 0x000000101d007c0c */ /* 0x000fe2000cfc1270 */
[----:B------:R-:W3:Y:S02]  /*4a030*/  LDCU UR16, c[0x0][0x398] ;  /* 0x00007300ff1077ac */ /* 0x000ee40008000800 */
[----:B0-----:R-:W3:Y:S01]  /*4a040*/  LDL.LU R29, [R1+0x2c] ;  /* 0x00002c00011d7983 */ /* 0x001ee20000300800 */
[----:B------:R-:W0:Y:S01]  /*4a050*/  LDCU UR29, c[0x0][0x398] ;  /* 0x00007300ff1d77ac */ /* 0x000e220008000800 */
[----:B----4-:R-:W-:-:S02]  /*4a060*/  VIADD R0, R19, 0x19 ;  /* 0x0000001913007836 */ /* 0x010fc40000000000 */
[----:B------:R4:W-:Y:S01]  /*4a070*/  STL [R1+0x1d54], R7 ;  /* 0x001d540701007387 */ /* 0x0009e20000100800 */
[----:B------:R-:W-:Y:S01]  /*4a080*/  IMAD.WIDE R18, R3, 0x2, R20 ;  /* 0x0000000203127825 */ /* 0x000fe200078e0214 */
[----:B--2---:R-:W-:Y:S02]  /*4a090*/  PRMT R28, R9, 0x7632, R28 ;  /* 0x00007632091c7816 */ /* 0x004fe4000000001c */
[----:B------:R2:W-:Y:S01]  /*4a0a0*/  @P3 STG.E.U16 desc[UR38][R16.64], R2 ;  /* 0x0000000210003986 */ /* 0x0005e2000c101526 */
[----:B------:R-:W-:Y:S02]  /*4a0b0*/  ISETP.GE.AND P0, PT, R0, UR47, PT ;  /* 0x0000002f00007c0c */ /* 0x000fe4000bf06270 */
[----:B------:R-:W-:Y:S01]  /*4a0c0*/  PRMT R0, R2, 0x7632, R0 ;  /* 0x0000763202007816 */ /* 0x000fe20000000000 */
[----:B----4-:R-:W4:Y:S04]  /*4a0d0*/  LDL R7, [R1+0x1c0] ;  /* 0x0001c00001077983 */ /* 0x010f280000100800 */
[----:B------:R-:W3:Y:S04]  /*4a0e0*/  LDL.LU R9, [R1+0x1d5c] ;  /* 0x001d5c0001097983 */ /* 0x000ee80000300800 */
[----:B--2---:R-:W2:Y:S04]  /*4a0f0*/  LDL.LU R2, [R1+0x1d58] ;  /* 0x001d580001027983 */ /* 0x004ea80000300800 */
[----:B------:R-:W3:Y:S04]  /*4a100*/  LDL R16, [R1+0x1cd8] ;  /* 0x001cd80001107983 */ /* 0x000ee80000100800 */
[----:B------:R-:W3:Y:S04]  /*4a110*/  LDL R17, [R1+0x1cd4] ;  /* 0x001cd40001117983 */ /* 0x000ee80000100800 */
[----:B------:R0:W-:Y:S04]  /*4a120*/  @P4 STG.E.U16 desc[UR38][R18.64], R0 ;  /* 0x0000000012004986 */ /* 0x0001e8000c101526 */
[----:B0-----:R-:W4:Y:S04]  /*4a130*/  LDL.LU R0, [R1+0x3c] ;  /* 0x00003c0001007983 */ /* 0x001f280000300800 */
[----:B------:R-:W4:Y:S04]  /*4a140*/  LDL R18, [R1+0x1ce0] ;  /* 0x001ce00001127983 */ /* 0x000f280000100800 */
[----:B------:R-:W4:Y:S01]  /*4a150*/  LDL R19, [R1+0x1cd0] ;  /* 0x001cd00001137983 */ /* 0x000f220000100800 */
[----:B------:R-:W-:-:S04]  /*4a160*/  IMAD.WIDE R24, R3, 0x2, R14 ;  /* 0x0000000203187825 */ /* 0x000fc800078e020e */
[----:B------:R-:W-:Y:S01]  /*4a170*/  IMAD.WIDE R26, R3, 0x2, R10 ;  /* 0x00000002031a7825 */ /* 0x000fe200078e020a */
[----:B--2---:R-:W-:Y:S01]  /*4a180*/  ISETP.LT.AND P4, PT, R2, UR31, !P1 ;  /* 0x0000001f02007c0c */ /* 0x004fe2000cf81270 */
[----:B------:R0:W-:Y:S01]  /*4a190*/  STL [R1+0x1d4c], R2 ;  /* 0x001d4c0201007387 */ /* 0x0001e20000100800 */
[----:B---3--:R-:W-:Y:S01]  /*4a1a0*/  ISETP.LT.AND P3, PT, R17, UR8, !P2 ;  /* 0x0000000811007c0c */ /* 0x008fe2000d761270 */
[----:B------:R-:W2:Y:S02]  /*4a1b0*/  LDCU UR8, c[0x0][0x398] ;  /* 0x00007300ff0877ac */ /* 0x000ea40008000800 */
[----:B0-----:R-:W3:Y:S04]  /*4a1c0*/  LDL R2, [R1+0x1e0] ;  /* 0x0001e00001027983 */ /* 0x001ee80000100800 */
[----:B----4-:R0:W-:Y:S04]  /*4a1d0*/  @P5 STG.E.U16 desc[UR38][R24.64], R0 ;  /* 0x0000000018005986 */ /* 0x0101e8000c101526 */
[----:B------:R4:W-:Y:S01]  /*4a1e0*/  @P6 STG.E.U16 desc[UR38][R26.64], R28 ;  /* 0x0000001c1a006986 */ /* 0x0009e2000c101526 */
[----:B------:R-:W-:Y:S01]  /*4a1f0*/  ISETP.LT.AND P6, PT, R16, UR34, !P2 ;  /* 0x0000002210007c0c */ /* 0x000fe2000d7c1270 */
[----:B------:R-:W-:Y:S01]  /*4a200*/  IMAD.WIDE R16, R3, 0x2, R8 ;  /* 0x0000000203107825 */ /* 0x000fe200078e0208 */
[----:B------:R-:W-:-:S02]  /*4a210*/  ISETP.LT.AND P1, PT, R18, UR32, !P1 ;  /* 0x0000002012007c0c */ /* 0x000fc4000cf21270 */
[----:B------:R-:W-:Y:S01]  /*4a220*/  ISETP.LT.AND P5, PT, R19, UR33, !P2 ;  /* 0x0000002113007c0c */ /* 0x000fe2000d7a1270 */
[C---:B------:R-:W-:Y:S01]  /*4a230*/  IMAD.WIDE R18, R3.reuse, 0x2, R12 ;  /* 0x0000000203127825 */ /* 0x040fe200078e020c */
[----:B------:R1:W-:Y:S03]  /*4a240*/  @P4 STG.E.U16 desc[UR38][R16.64], R29 ;  /* 0x0000001d10004986 */ /* 0x0003e6000c101526 */
[----:B0-----:R-:W-:Y:S01]  /*4a250*/  VIADD R0, R3, UR72 ;  /* 0x0000004803007c36 */ /* 0x001fe20008000000 */
[----:B------:R-:W-:Y:S02]  /*4a260*/  PRMT R3, R29, 0x7632, R3 ;  /* 0x000076321d037816 */ /* 0x000fe40000000003 */
[----:B----4-:R-:W-:Y:S02]  /*4a270*/  PRMT R28, R7, 0x7632, R28 ;  /* 0x00007632071c7816 */ /* 0x010fe4000000001c */
[----:B------:R-:W4:Y:S04]  /*4a280*/  LDL.LU R7, [R1+0x1d54] ;  /* 0x001d540001077983 */ /* 0x000f280000300800 */
[----:B-1----:R-:W2:Y:S04]  /*4a290*/  LDL.LU R29, [R1+0x1d50] ;  /* 0x001d5000011d7983 */ /* 0x002ea80000300800 */
[----:B------:R-:W2:Y:S04]  /*4a2a0*/  LDL.LU R16, [R1+0x1c0] ;  /* 0x0001c00001107983 */ /* 0x000ea80000300800 */
[----:B------:R-:W3:Y:S04]  /*4a2b0*/  LDL R17, [R1+0xbf0] ;  /* 0x000bf00001117983 */ /* 0x000ee80000100800 */
[----:B------:R0:W-:Y:S04]  /*4a2c0*/  @P1 STG.E.U16 desc[UR38][R18.64], R3 ;  /* 0x0000000312001986 */ /* 0x0001e8000c101526 */
[----:B0-----:R-:W4:Y:S04]  /*4a2d0*/  LDL R18, [R1+0x1cec] ;  /* 0x001cec0001127983 */ /* 0x001f280000100800 */
[----:B------:R-:W4:Y:S01]  /*4a2e0*/  LDL.LU R19, [R1+0x1d0] ;  /* 0x0001d00001137983 */ /* 0x000f220000300800 */
[----:B------:R-:W-:-:S04]  /*4a2f0*/  IMAD.WIDE R24, R0, 0x2, R22 ;  /* 0x0000000200187825 */ /* 0x000fc800078e0216 */
[----:B------:R-:W-:Y:S01]  /*4a300*/  IMAD.WIDE R26, R0, 0x2, R4 ;  /* 0x00000002001a7825 */ /* 0x000fe200078e0204 */
[----:B--2---:R0:W-:Y:S03]  /*4a310*/  @P5 STG.E.U16 desc[UR38][R24.64], R16 ;  /* 0x0000001018005986 */ /* 0x0041e6000c101526 */
[----:B---3--:R-:W-:Y:S01]  /*4a320*/  VIADD R3, R17, 0x1a ;  /* 0x0000001a11037836 */ /* 0x008fe20000000000 */
[----:B------:R1:W-:Y:S01]  /*4a330*/  @P6 STG.E.U16 desc[UR38][R26.64], R28 ;  /* 0x0000001c1a006986 */ /* 0x0003e2000c101526 */
[----:B------:R-:W-:-:S03]  /*4a340*/  ISETP.LT.AND P4, PT, R29, UR26, !P2 ;  /* 0x0000001a1d007c0c */ /* 0x000fc6000d781270 */
[----:B0-----:R-:W2:Y:S01]  /*4a350*/  LDL R25, [R1+0x1cdc] ;  /* 0x001cdc0001197983 */ /* 0x001ea20000100800 */
[----:B----4-:R-:W-:Y:S01]  /*4a360*/  IMAD.WIDE R16, R0, 0x2, R6 ;  /* 0x0000000200107825 */ /* 0x010fe200078e0206 */
[----:B------:R-:W-:Y:S02]  /*4a370*/  ISETP.GE.AND P1, PT, R3, UR45, PT ;  /* 0x0000002d03007c0c */ /* 0x000fe4000bf26270 */
[----:B-1----:R-:W3:Y:S04]  /*4a380*/  LDL R28, [R1+0x1cd8] ;  /* 0x001cd800011c7983 */ /* 0x002ee80000100800 */
[----:B------:R-:W4:Y:S01]  /*4a390*/  LDL R27, [R1+0x1cd4] ;  /* 0x001cd400011b7983 */ /* 0x000f220000100800 */
[----:B------:R-:W-:Y:S01]  /*4a3a0*/  ISETP.LT.AND P5, PT, R18, UR24, !P2 ;  /* 0x0000001812007c0c */ /* 0x000fe2000d7a1270 */
[----:B------:R-:W0:Y:S02]  /*4a3b0*/  LDCU UR24, c[0x0][0x398] ;  /* 0x00007300ff1877ac */ /* 0x000e240008000800 */
[----:B------:R-:W3:Y:S01]  /*4a3c0*/  LDL.LU R29, [R1+0x1f0] ;  /* 0x0001f000011d7983 */ /* 0x000ee20000300800 */
[----:B------:R-:W-:-:S03]  /*4a3d0*/  PRMT R3, R19, 0x7632, R3 ;  /* 0x0000763213037816 */ /* 0x000fc60000000003 */
[----:B------:R1:W-:Y:S01]  /*4a3e0*/  @P3 STG.E.U16 desc[UR38][R16.64], R19 ;  /* 0x0000001310003986 */ /* 0x0003e2000c101526 */
[----:B------:R-:W-:-:S03]  /*4a3f0*/  PRMT R26, R2, 0x7632, R26 ;  /* 0x00007632021a7816 */ /* 0x000fc6000000001a */
[----:B------:R0:W-:Y:S01]  /*4a400*/  STL [R1+0x1d38], R21 ;  /* 0x001d381501007387 */ /* 0x0001e20000100800 */
[----:B-1----:R-:W-:-:S03]  /*4a410*/  IMAD.WIDE R16, R0, 0x2, R20 ;  /* 0x0000000200107825 */ /* 0x002fc600078e0214 */
[----:B0-----:R-:W3:Y:S01]  /*4a420*/  LDL.LU R21, [R1+0x1b0] ;  /* 0x0001b00001157983 */ /* 0x001ee20000300800 */
[----:B------:R-:W-:-:S03]  /*4a430*/  IMAD.WIDE R18, R0, 0x2, R14 ;  /* 0x0000000200127825 */ /* 0x000fc600078e020e */
[----:B------:R0:W-:Y:S04]  /*4a440*/  STL.64 [R1+0x1d40], R14 ;  /* 0x001d400e01007387 */ /* 0x0001e80000100a00 */
[----:B0-----:R-:W3:Y:S04]  /*4a450*/  LDL R14, [R1+0x1ce0] ;  /* 0x001ce000010e7983 */ /* 0x001ee80000100800 */
[----:B------:R-:W3:Y:S04]  /*4a460*/  LDL R15, [R1+0x1cd0] ;  /* 0x001cd000010f7983 */ /* 0x000ee80000100800 */
[----:B------:R-:W3:Y:S01]  /*4a470*/  LDL.LU R2, [R1+0x1d4c] ;  /* 0x001d4c0001027983 */ /* 0x000ee20000300800 */
[----:B--2---:R-:W-:-:S02]  /*4a480*/  ISETP.LT.AND P6, PT, R25, UR15, !P2 ;  /* 0x0000000f19007c0c */ /* 0x004fc4000d7c1270 */
[----:B---3--:R-:W-:-:S11]  /*4a490*/  ISETP.LT.AND P3, PT, R2, UR7, !P2 ;  /* 0x0000000702007c0c */ /* 0x008fd6000d761270 */
[----:B------:R0:W-:Y:S01]  /*4a4a0*/  @P6 STG.E.U16 desc[UR38][R16.64], R3 ;  /* 0x0000000310006986 */ /* 0x0001e2000c101526 */
[----:B------:R-:W-:Y:S01]  /*4a4b0*/  IMAD.WIDE R24, R0, 0x2, R10 ;  /* 0x0000000200187825 */ /* 0x000fe200078e020a */
[----:B------:R-:W1:Y:S02]  /*4a4c0*/  LDCU UR15, c[0x0][0x398] ;  /* 0x00007300ff0f77ac */ /* 0x000e640008000800 */
[----:B------:R-:W2:Y:S01]  /*4a4d0*/  LDL.LU R2, [R1+0x1d48] ;  /* 0x001d480001027983 */ /* 0x000ea20000300800 */
[----:B------:R-:W3:Y:S03]  /*4a4e0*/  LDCU UR7, c[0x0][0x398] ;  /* 0x00007300ff0777ac */ /* 0x000ee60008000800 */
[----:B0-----:R-:W2:Y:S01]  /*4a4f0*/  LDL.LU R17, [R1+0x1e0] ;  /* 0x0001e00001117983 */ /* 0x001ea20000300800 */
[----:B------:R-:W-:Y:S01]  /*4a500*/  ISETP.LT.AND P2, PT, R14, UR5, !P2 ;  /* 0x000000050e007c0c */ /* 0x000fe2000d741270 */
[----:B------:R-:W0:Y:S02]  /*4a510*/  LDCU UR5, c[0x0][0x398] ;  /* 0x00007300ff0577ac */ /* 0x000e240008000800 */
[----:B------:R-:W-:Y:S01]  /*4a520*/  STL [R1+0x1d34], R9 ;  /* 0x001d340901007387 */ /* 0x000fe20000100800 */
[----:B------:R-:W-:-:S02]  /*4a530*/  PRMT R3, R29, 0x7632, R3 ;  /* 0x000076321d037816 */ /* 0x000fc40000000003 */
[----:B----4-:R-:W-:Y:S01]  /*4a540*/  ISETP.LT.AND P6, PT, R27, UR9, !P0 ;  /* 0x000000091b007c0c */ /* 0x010fe2000c7c1270 */
[----:B------:R-:W4:Y:S01]  /*4a550*/  LDCU UR9, c[0x0][0x398] ;  /* 0x00007300ff0977ac */ /* 0x000f220008000800 */
[----:B--2---:R-:W-:Y:S04]  /*4a560*/  @P5 STG.E.U16 desc[UR38][R18.64], R17 ;  /* 0x0000001112005986 */ /* 0x004fe8000c101526 */
[----:B------:R2:W0:Y:S01]  /*4a570*/  LDS.128 R16, [R2] ;  /* 0x0000000002107984 */ /* 0x0004220000000c00 */
[----:B------:R-:W-:Y:S01]  /*4a580*/  ISETP.LT.AND P5, PT, R28, UR6, !P0 ;  /* 0x000000061c007c0c */ /* 0x000fe2000c7a1270 */
[----:B------:R-:W0:Y:S02]  /*4a590*/  LDCU UR6, c[0x0][0x398] ;  /* 0x00007300ff0677ac */ /* 0x000e240008000800 */
[----:B------:R1:W-:Y:S01]  /*4a5a0*/  @P4 STG.E.U16 desc[UR38][R24.64], R26 ;  /* 0x0000001a18004986 */ /* 0x0003e2000c101526 */
[----:B------:R-:W-:Y:S01]  /*4a5b0*/  ISETP.LT.AND P4, PT, R15, UR4, !P0 ;  /* 0x000000040f007c0c */ /* 0x000fe2000c781270 */
[C---:B--2---:R-:W-:Y:S01]  /*4a5c0*/  VIADD R2, R0.reuse, UR72 ;  /* 0x0000004800027c36 */ /* 0x044fe20008000000 */
[----:B------:R-:W2:Y:S01]  /*4a5d0*/  LDCU UR4, c[0x0][0x398] ;  /* 0x00007300ff0477ac */ /* 0x000ea20008000800 */
[----:B------:R-:W-:-:S04]  /*4a5e0*/  IMAD.WIDE R14, R0, 0x2, R12 ;  /* 0x00000002000e7825 */ /* 0x000fc800078e020c */
[----:B-1----:R-:W-:Y:S01]  /*4a5f0*/  IMAD.WIDE R24, R0, 0x2, R8 ;  /* 0x0000000200187825 */ /* 0x002fe200078e0208 */
[----:B------:R-:W-:-:S04]  /*4a600*/  PRMT R0, R21, 0x7632, R0 ;  /* 0x0000763215007816 */ /* 0x000fc80000000000 */
[----:B------:R1:W-:Y:S01]  /*4a610*/  @P3 STG.E.U16 desc[UR38][R24.64], R29 ;  /* 0x0000001d18003986 */ /* 0x0003e2000c101526 */
[----:B------:R-:W-:-:S03]  /*4a620*/  IMAD.WIDE R26, R2, 0x2, R4 ;  /* 0x00000002021a7825 */ /* 0x000fc600078e0204 */
[----:B------:R-:W-:Y:S01]  /*4a630*/  @P2 STG.E.U16 desc[UR38][R14.64], R3 ;  /* 0x000000030e002986 */ /* 0x000fe2000c101526 */
[----:B-1----:R-:W-:-:S03]  /*4a640*/  IMAD.WIDE R24, R2, 0x2, R22 ;  /* 0x0000000202187825 */ /* 0x002fc600078e0216 */
[----:B0-----:R0:W-:Y:S04]  /*4a650*/  STL [R1+0x1d30], R16 ;  /* 0x001d301001007387 */ /* 0x0011e80000100800 */
[----:B0-----:R-:W2:Y:S04]  /*4a660*/  LDL.LU R16, [R1+0x10] ;  /* 0x0000100001107983 */ /* 0x001ea80000300800 */
[----:B------:R-:W-:Y:S04]  /*4a670*/  STL [R1+0x1d1c], R17 ;  /* 0x001d1c1101007387 */ /* 0x000fe80000100800 */
[----:B------:R0:W-:Y:S04]  /*4a680*/  STL [R1+0x1d0c], R18 ;  /* 0x001d0c1201007387 */ /* 0x0001e80000100800 */
[----:B------:R-:W-:Y:S04]  /*4a690*/  @P4 STG.E.U16 desc[UR38][R24.64], R21 ;  /* 0x0000001518004986 */ /* 0x000fe8000c101526 */
[----:B0-----:R-:W3:Y:S04]  /*4a6a0*/  LDL R18, [R1+0x1ce4] ;  /* 0x001ce40001127983 */ /* 0x001ee80000100800 */
[----:B------:R0:W-:Y:S04]  /*4a6b0*/  STL [R1+0x1cf8], R19 ;  /* 0x001cf81301007387 */ /* 0x0001e80000100800 */
[----:B------:R1:W-:Y:S04]  /*4a6c0*/  @P5 STG.E.U16 desc[UR38][R26.64], R0 ;  /* 0x000000001a005986 */ /* 0x0003e8000c101526 */
[----:B0-----:R-:W4:Y:S04]  /*4a6d0*/  LDL.LU R19, [R1+0x1ce0] ;  /* 0x001ce00001137983 */ /* 0x001f280000300800 */
[----:B------:R-:W4:Y:S04]  /*4a6e0*/  LDL R17, [R1+0x1cd0] ;  /* 0x001cd00001117983 */ /* 0x000f280000100800 */
[----:B------:R-:W4:Y:S04]  /*4a6f0*/  LDL.LU.64 R14, [R1+0x1d40] ;  /* 0x001d4000010e7983 */ /* 0x000f280000300a00 */
[----:B------:R-:W4:Y:S04]  /*4a700*/  LDL.LU R21, [R1+0x1d38] ;  /* 0x001d380001157983 */ /* 0x000f280000300800 */
[----:B------:R-:W4:Y:S04]  /*4a710*/  LDL.LU R24, [R1+0x1a0] ;  /* 0x0001a00001187983 */ /* 0x000f280000300800 */
[----:B-1----:R-:W4:Y:S04]  /*4a720*/  LDL R0, [R1+0x1cdc] ;  /* 0x001cdc0001007983 */ /* 0x002f280000100800 */
[----:B------:R-:W4:Y:S04]  /*4a730*/  LDL R26, [R1+0x1cec] ;  /* 0x001cec00011a7983 */ /* 0x000f280000100800 */
[----:B------:R-:W4:Y:S04]  /*4a740*/  LDL R25, [R1+0xbf0] ;  /* 0x000bf00001197983 */ /* 0x000f280000100800 */
[----:B------:R-:W4:Y:S01]  /*4a750*/  LDL R27, [R1+0x1ce8] ;  /* 0x001ce800011b7983 */ /* 0x000f220000100800 */
[----:B------:R-:W-:Y:S01]  /*4a760*/  IMAD.WIDE R28, R2, 0x2, R6 ;  /* 0x00000002021c7825 */ /* 0x000fe200078e0206 */
[----:B--2---:R-:W-:-:S02]  /*4a770*/  PRMT R3, R16, 0x7632, R3 ;  /* 0x0000763210037816 */ /* 0x004fc40000000003 */
[----:B---3--:R-:W-:Y:S01]  /*4a780*/  ISETP.LT.AND P3, PT, R18, UR18, !P0 ;  /* 0x0000001212007c0c */ /* 0x008fe2000c761270 */
[----:B------:R0:W-:Y:S01]  /*4a790*/  STL [R1+0x1d28], R18 ;  /* 0x001d281201007387 */ /* 0x0001e20000100800 */
[----:B------:R-:W1:Y:S03]  /*4a7a0*/  LDCU UR18, c[0x0][0x398] ;  /* 0x00007300ff1277ac */ /* 0x000e660008000800 */
[----:B0-----:R-:W2:Y:S01]  /*4a7b0*/  LDL.LU R18, [R1+0x1c4] ;  /* 0x0001c40001127983 */ /* 0x001ea20000300800 */
[----:B----4-:R-:W-:Y:S02]  /*4a7c0*/  ISETP.LT.AND P4, PT, R0, UR10, !P0 ;  /* 0x0000000a00007c0c */ /* 0x010fe4000c781270 */
[----:B------:R-:W-:Y:S01]  /*4a7d0*/  ISETP.LT.AND P5, PT, R26, UR14, !P0 ;  /* 0x0000000e1a007c0c */ /* 0x000fe2000c7a1270 */
[----:B------:R0:W-:Y:S01]  /*4a7e0*/  @P6 STG.E.U16 desc[UR38][R28.64], R24 ;  /* 0x000000181c006986 */ /* 0x0001e2000c101526 */
[----:B------:R-:W-:Y:S01]  /*4a7f0*/  PRMT R9, R24, 0x7632, R9 ;  /* 0x0000763218097816 */ /* 0x000fe20000000009 */
[----:B------:R-:W3:Y:S01]  /*4a800*/  LDCU UR10, c[0x0][0x398] ;  /* 0x00007300ff0a77ac */ /* 0x000ee20008000800 */
[----:B------:R-:W-:Y:S01]  /*4a810*/  VIADD R0, R25, 0x1b ;  /* 0x0000001b19007836 */ /* 0x000fe20000000000 */
[----:B------:R-:W-:Y:S01]  /*4a820*/  STL [R1+0x1d2c], R21 ;  /* 0x001d2c1501007387 */ /* 0x000fe20000100800 */
[----:B------:R-:W4:Y:S01]  /*4a830*/  LDCU UR14, c[0x0][0x398] ;  /* 0x00007300ff0e77ac */ /* 0x000f220008000800 */
[----:B------:R-:W-:Y:S01]  /*4a840*/  ISETP.LT.AND P6, PT, R27, UR17, !P0 ;  /* 0x000000111b007c0c */ /* 0x000fe2000c7c1270 */
[----:B------:R-:W-:-:S04]  /*4a850*/  IMAD.WIDE R26, R2, 0x2, R14 ;  /* 0x00000002021a7825 */ /* 0x000fc800078e020e */
[----:B0-----:R-:W-:Y:S01]  /*4a860*/  IMAD.WIDE R24, R2, 0x2, R20 ;  /* 0x0000000202187825 */ /* 0x001fe200078e0214 */
[----:B------:R-:W-:Y:S01]  /*4a870*/  ISETP.GE.AND P2, PT, R0, UR43, PT ;  /* 0x0000002b00007c0c */ /* 0x000fe2000bf46270 */
[----:B------:R-:W0:Y:S01]  /*4a880*/  LDCU UR17, c[0x0][0x398] ;  /* 0x00007300ff1177ac */ /* 0x000e220008000800 */
[----:B------:R-:W2:Y:S04]  /*4a890*/  LDL R0, [R1+0x1cd4] ;  /* 0x001cd40001007983 */ /* 0x000ea80000100800 */
[----:B------:R1:W-:Y:S04]  /*4a8a0*/  @P4 STG.E.U16 desc[UR38][R24.64], R9 ;  /* 0x0000000918004986 */ /* 0x0003e8000c101526 */
[----:B------:R0:W-:Y:S04]  /*4a8b0*/  @P5 STG.E.U16 desc[UR38][R26.64], R16 ;  /* 0x000000101a005986 */ /* 0x0001e8000c101526 */
[----:B-1----:R-:W3:Y:S04]  /*4a8c0*/  LDL.LU R9, [R1+0x1d34] ;  /* 0x001d340001097983 */ /* 0x002ee80000300800 */
[----:B0-----:R-:W4:Y:S04]  /*4a8d0*/  LDL.LU R16, [R1+0x1d30] ;  /* 0x001d300001107983 */ /* 0x001f280000300800 */
[----:B------:R-:W4:Y:S01]  /*4a8e0*/  LDL R27, [R1+0x1cd8] ;  /* 0x001cd800011b7983 */ /* 0x000f220000100800 */
[----:B------:R-:W-:Y:S01]  /*4a8f0*/  IMAD.WIDE R28, R2, 0x2, R10 ;  /* 0x00000002021c7825 */ /* 0x000fe200078e020a */
[----:B------:R-:W-:Y:S01]  /*4a900*/  ISETP.LT.AND P0, PT, R19, UR19, !P0 ;  /* 0x0000001313007c0c */ /* 0x000fe2000c701270 */
[----:B------:R-:W0:Y:S01]  /*4a910*/  LDCU UR19, c[0x0][0x398] ;  /* 0x00007300ff1377ac */ /* 0x000e220008000800 */
[----:B------:R-:W-:-:S02]  /*4a920*/  ISETP.LT.AND P4, PT, R17, UR13, !P1 ;  /* 0x0000000d11007c0c */ /* 0x000fc4000cf81270 */
[----:B------:R1:W-:Y:S01]  /*4a930*/  @P6 STG.E.U16 desc[UR38][R28.64], R3 ;  /* 0x000000031c006986 */ /* 0x0003e2000c101526 */
[----:B------:R-:W0:Y:S03]  /*4a940*/  LDCU UR13, c[0x0][0x398] ;  /* 0x00007300ff0d77ac */ /* 0x000e260008000800 */
[----:B------:R-:W4:Y:S01]  /*4a950*/  LDL.LU R17, [R1+0x1e4] ;  /* 0x0001e40001117983 */ /* 0x000f220000300800 */
[----:B--2---:R-:W-:Y:S01]  /*4a960*/  ISETP.LT.AND P6, PT, R0, UR12, !P1 ;  /* 0x0000000c00007c0c */ /* 0x004fe2000cfc1270 */
[C---:B------:R-:W-:Y:S01]  /*4a970*/  VIADD R0, R2.reuse, UR72 ;  /* 0x0000004802007c36 */ /* 0x040fe20008000000 */
[----:B------:R-:W2:Y:S01]  /*4a980*/  LDCU UR12, c[0x0][0x398] ;  /* 0x00007300ff0c77ac */ /* 0x000ea20008000800 */
[----:B---3--:R-:W-:Y:S01]  /*4a990*/  IMAD.WIDE R24, R2, 0x2, R8 ;  /* 0x0000000202187825 */ /* 0x008fe200078e0208 */
[----:B----4-:R-:W-:Y:S02]  /*4a9a0*/  PRMT R21, R16, 0x7632, R21 ;  /* 0x0000763210157816 */ /* 0x010fe40000000015 */
[----:B------:R-:W-:Y:S01]  /*4a9b0*/  ISETP.LT.AND P5, PT, R27, UR20, !P1 ;  /* 0x000000141b007c0c */ /* 0x000fe2000cfa1270 */
[----:B-1----:R-:W-:Y:S01]  /*4a9c0*/  IMAD.WIDE R2, R2, 0x2, R12 ;  /* 0x0000000202027825 */ /* 0x002fe200078e020c */
[----:B------:R1:W-:Y:S01]  /*4a9d0*/  @P3 STG.E.U16 desc[UR38][R24.64], R16 ;  /* 0x0000001018003986 */ /* 0x0003e2000c101526 */
[----:B------:R-:W3:Y:S02]  /*4a9e0*/  LDCU UR20, c[0x0][0x398] ;  /* 0x00007300ff1477ac */ /* 0x000ee40008000800 */
[C---:B------:R-:W-:Y:S01]  /*4a9f0*/  IMAD.WIDE R26, R0.reuse, 0x2, R4 ;  /* 0x00000002001a7825 */ /* 0x040fe200078e0204 */
[----:B------:R4:W-:Y:S03]  /*4aa00*/  @P0 STG.E.U16 desc[UR38][R2.64], R21 ;  /* 0x0000001502000986 */ /* 0x0009e6000c101526 */
[----:B-1----:R-:W-:Y:S01]  /*4aa10*/  IMAD.WIDE R24, R0, 0x2, R22 ;  /* 0x0000000200187825 */ /* 0x002fe200078e0216 */
[----:B------:R-:W-:Y:S01]  /*4aa20*/  PRMT R16, R18, 0x7632, R16 ;  /* 0x0000763212107816 */ /* 0x000fe20000000010 */
[----:B----4-:R-:W4:Y:S04]  /*4aa30*/  LDL.LU R21, [R1+0x1d2c] ;  /* 0x001d2c0001157983 */ /* 0x010f280000300800 */
[----:B------:R-:W2:Y:S04]  /*4aa40*/  LDL.LU R2, [R1+0x1d4] ;  /* 0x0001d40001027983 */ /* 0x000ea80000300800 */
[----:B------:R-:W3:Y:S04]  /*4aa50*/  LDL R3, [R1+0xbf0] ;  /* 0x000bf00001037983 */ /* 0x000ee80000100800 */
[----:B------:R1:W-:Y:S04]  /*4aa60*/  @P4 STG.E.U16 desc[UR38][R24.64], R18 ;  /* 0x0000001218004986 */ /* 0x0003e8000c101526 */
[----:B------:R0:W-:Y:S04]  /*4aa70*/  @P5 STG.E.U16 desc[UR38][R26.64], R16 ;  /* 0x000000101a005986 */ /* 0x0001e8000c101526 */
[----:B-1----:R-:W4:Y:S04]  /*4aa80*/  LDL.LU R18, [R1+0x1d28] ;  /* 0x001d280001127983 */ /* 0x002f280000300800 */
[----:B0-----:R-:W4:Y:S04]  /*4aa90*/  LDL R27, [R1+0x1cdc] ;  /* 0x001cdc00011b7983 */ /* 0x001f280000100800 */
[----:B------:R-:W4:Y:S04]  /*4aaa0*/  LDL R24, [R1+0x1cec] ;  /* 0x001cec0001187983 */ /* 0x000f280000100800 */
[----:B------:R-:W4:Y:S01]  /*4aab0*/  LDL R25, [R1+0x1ce8] ;  /* 0x001ce80001197983 */ /* 0x000f220000100800 */
[----:B------:R-:W-:-:S05]  /*4aac0*/  IMAD.WIDE R28, R0, 0x2, R6 ;  /* 0x00000002001c7825 */ /* 0x000fca00078e0206 */
[----:B--2---:R3:W-:Y:S01]  /*4aad0*/  @P6 STG.E.U16 desc[UR38][R28.64], R2 ;  /* 0x000000021c006986 */ /* 0x0047e2000c101526 */
[----:B------:R-:W-:Y:S01]  /*4aae0*/  PRMT R16, R2, 0x7632, R16 ;  /* 0x0000763202107816 */ /* 0x000fe20000000010 */
[----:B---3--:R-:W-:Y:S02]  /*4aaf0*/  VIADD R28, R3, 0x1c ;  /* 0x0000001c031c7836 */ /* 0x008fe40000000000 */
[----:B----4-:R-:W-:Y:S01]  /*4ab00*/  IMAD.WIDE R2, R0, 0x2, R20 ;  /* 0x0000000200027825 */ /* 0x010fe200078e0214 */
[----:B------:R-:W-:Y:S02]  /*4ab10*/  ISETP.LT.AND P4, PT, R27, UR21, !P1 ;  /* 0x000000151b007c0c */ /* 0x000fe4000cf81270 */
[----:B------:R-:W-:Y:S01]  /*4ab20*/  ISETP.LT.AND P5, PT, R24, UR22, !P1 ;  /* 0x0000001618007c0c */ /* 0x000fe2000cfa1270 */
[----:B------:R0:W-:Y:S01]  /*4ab30*/  STL [R1+0x1d20], R18 ;  /* 0x001d201201007387 */ /* 0x0001e20000100800 */
[----:B------:R-:W-:Y:S01]  /*4ab40*/  ISETP.LT.AND P6, PT, R25, UR11, !P1 ;  /* 0x0000000b19007c0c */ /* 0x000fe2000cfc1270 */
[----:B------:R-:W-:Y:S01]  /*4ab50*/  IMAD.WIDE R24, R0, 0x2, R14 ;  /* 0x0000000200187825 */ /* 0x000fe200078e020e */
[----:B------:R-:W-:Y:S01]  /*4ab60*/  ISETP.LT.AND P0, PT, R18, UR16, !P1 ;  /* 0x0000001012007c0c */ /* 0x000fe2000cf01270 */
[----:B------:R-:W1:Y:S01]  /*4ab70*/  LDCU UR11, c[0x0][0x398] ;  /* 0x00007300ff0b77ac */ /* 0x000e620008000800 */
[----:B------:R-:W-:-:S05]  /*4ab80*/  ISETP.GE.AND P3, PT, R28, UR27, PT ;  /* 0x0000001b1c007c0c */ /* 0x000fca000bf66270 */
[----:B------:R2:W-:Y:S01]  /*4ab90*/  @P4 STG.E.U16 desc[UR38][R2.64], R16 ;  /* 0x0000001002004986 */ /* 0x0005e2000c101526 */
[C---:B------:R-:W-:Y:S01]  /*4aba0*/  IMAD.WIDE R26, R0.reuse, 0x2, R10 ;  /* 0x00000002001a7825 */ /* 0x040fe200078e020a */
[----:B------:R-:W-:Y:S01]  /*4abb0*/  PRMT R29, R17, 0x7632, R29 ;  /* 0x00007632111d7816 */ /* 0x000fe2000000001d */
[----:B------:R-:W3:Y:S01]  /*4abc0*/  LDCU UR16, c[0x0][0x398] ;  /* 0x00007300ff1077ac */ /* 0x000ee20008000800 */
[----:B0-----:R-:W4:Y:S04]  /*4abd0*/  LDL.LU R18, [R1+0x1b4] ;  /* 0x0001b40001127983 */ /* 0x001f280000300800 */
[----:B------:R-:W-:Y:S04]  /*4abe0*/  STL [R1+0x1d24], R21 ;  /* 0x001d241501007387 */ /* 0x000fe80000100800 */
[----:B------:R-:W3:Y:S04]  /*4abf0*/  LDL.LU R28, [R1+0x1f4] ;  /* 0x0001f400011c7983 */ /* 0x000ee80000300800 */
[----:B------:R0:W-:Y:S04]  /*4ac00*/  @P5 STG.E.U16 desc[UR38][R24.64], R17 ;  /* 0x0000001118005986 */ /* 0x0001e8000c101526 */
[----:B--2---:R-:W2:Y:S04]  /*4ac10*/  LDL R16, [R1+0x1cd4] ;  /* 0x001cd40001107983 */ /* 0x004ea80000100800 */
[----:B0-----:R-:W4:Y:S04]  /*4ac20*/  LDL R24, [R1+0x1cd0] ;  /* 0x001cd00001187983 */ /* 0x001f280000100800 */
[----:B------:R-:W4:Y:S01]  /*4ac30*/  LDL R25, [R1+0x1cd8] ;  /* 0x001cd80001197983 */ /* 0x000f220000100800 */
[----:B------:R-:W-:Y:S01]  /*4ac40*/  ISETP.LT.AND P1, PT, R19, UR23, !P1 ;  /* 0x0000001713007c0c */ /* 0x000fe2000cf21270 */
[----:B------:R-:W-:-:S02]  /*4ac50*/  IMAD.WIDE R2, R0, 0x2, R8 ;  /* 0x0000000200027825 */ /* 0x000fc400078e0208 */
[----:B------:R-:W-:Y:S04]  /*4ac60*/  @P6 STG.E.U16 desc[UR38][R26.64], R29 ;  /* 0x0000001d1a006986 */ /* 0x000fe8000c101526 */
[----:B------:R-:W4:Y:S04]  /*4ac70*/  LDL.LU R17, [R1+0x14] ;  /* 0x0000140001117983 */ /* 0x000f280000300800 */
[----:B---3--:R0:W-:Y:S01]  /*4ac80*/  @P0 STG.E.U16 desc[UR38][R2.64], R28 ;  /* 0x0000001c02000986 */ /* 0x0081e2000c101526 */
[----:B------:R-:W-:Y:S02]  /*4ac90*/  PRMT R21, R28, 0x7632, R21 ;  /* 0x000076321c157816 */ /* 0x000fe40000000015 */
[----:B--2---:R-:W-:Y:S01]  /*4aca0*/  ISETP.LT.AND P6, PT, R16, UR29, !P2 ;  /* 0x0000001d10007c0c */ /* 0x004fe2000d7c1270 */
[----:B------:R-:W-:Y:S01]  /*4acb0*/  VIADD R16, R0, UR72 ;  /* 0x0000004800107c36 */ /* 0x000fe20008000000 */
[----:B----4-:R-:W-:-:S02]  /*4acc0*/  ISETP.LT.AND P4, PT, R24, UR28, !P2 ;  /* 0x0000001c18007c0c */ /* 0x010fc4000d781270 */
[----:B------:R-:W-:Y:S01]  /*4acd0*/  ISETP.LT.AND P5, PT, R25, UR8, !P2 ;  /* 0x0000000819007c0c */ /* 0x000fe2000d7a1270 */
[----:B0-----:R-:W-:Y:S01]  /*4ace0*/  IMAD.WIDE R2, R0, 0x2, R12 ;  /* 0x0000000200027825 */ /* 0x001fe200078e020c */
[----:B------:R-:W-:Y:S01]  /*4acf0*/  PRMT R0, R18, 0x7632, R0 ;  /* 0x0000763212007816 */ /* 0x000fe20000000000 */
[----:B------:R-:W0:Y:S02]  /*4ad00*/  LDCU UR8, c[0x0][0x398] ;  /* 0x00007300ff0877ac */ /* 0x000e240008000800 */
[C---:B------:R-:W-:Y:S01]  /*4ad10*/  IMAD.WIDE R24, R16.reuse, 0x2, R22 ;  /* 0x0000000210187825 */ /* 0x040fe200078e0216 */
[----:B------:R2:W-:Y:S03]  /*4ad20*/  @P1 STG.E.U16 desc[UR38][R2.64], R21 ;  /* 0x0000001502001986 */ /* 0x0005e6000c101526 */
[C---:B------:R-:W-:Y:S02]  /*4ad30*/  IMAD.WIDE R26, R16.reuse, 0x2, R4 ;  /* 0x00000002101a7825 */ /* 0x040fe400078e0204 */
[----:B------:R3:W-:Y:S04]  /*4ad40*/  @P4 STG.E.U16 desc[UR38][R24.64], R18 ;  /* 0x0000001218004986 */ /* 0x0007e8000c101526 */
[----:B------:R4:W-:Y:S04]  /*4ad50*/  @P5 STG.E.U16 desc[UR38][R26.64], R0 ;  /* 0x000000001a005986 */ /* 0x0009e8000c101526 */
[----:B--2---:R-:W2:Y:S04]  /*4ad60*/  LDL.LU R21, [R1+0x1d24] ;  /* 0x001d240001157983 */ /* 0x004ea80000300800 */
[----:B------:R-:W2:Y:S04]  /*4ad70*/  LDL.LU R2, [R1+0x1a4] ;  /* 0x0001a40001027983 */ /* 0x000ea80000300800 */
[----:B------:R-:W2:Y:S04]  /*4ad80*/  LDL R3, [R1+0xbf0] ;  /* 0x000bf00001037983 */ /* 0x000ea80000100800 */
[----:B---3--:R-:W3:Y:S04]  /*4ad90*/  LDL.LU R18, [R1+0x1d20] ;  /* 0x001d200001127983 */ /* 0x008ee80000300800 */
[----:B----4-:R-:W4:Y:S04]  /*4ada0*/  LDL R27, [R1+0x1cdc] ;  /* 0x001cdc00011b7983 */ /* 0x010f280000100800 */
[----:B------:R-:W3:Y:S04]  /*4adb0*/  LDL R24, [R1+0x1cec] ;  /* 0x001cec0001187983 */ /* 0x000ee80000100800 */
[----:B------:R-:W3:Y:S01]  /*4adc0*/  LDL R25, [R1+0x1ce8] ;  /* 0x001ce80001197983 */ /* 0x000ee20000100800 */
[----:B------:R-:W-:-:S05]  /*4add0*/  IMAD.WIDE R28, R16, 0x2, R6 ;  /* 0x00000002101c7825 */ /* 0x000fca00078e0206 */
[----:B--2---:R2:W-:Y:S01]  /*4ade0*/  @P6 STG.E.U16 desc[UR38][R28.64], R2 ;  /* 0x000000021c006986 */ /* 0x0045e2000c101526 */
[----:B------:R-:W-:Y:S02]  /*4adf0*/  PRMT R0, R2, 0x7632, R0 ;  /* 0x0000763202007816 */ /* 0x000fe40000000000 */
[----:B----4-:R-:W-:Y:S02]  /*4ae00*/  ISETP.LT.AND P1, PT, R27, UR15, !P2 ;  /* 0x0000000f1b007c0c */ /* 0x010fe4000d721270 */
[----:B---3--:R-:W-:Y:S01]  /*4ae10*/  ISETP.LT.AND P5, PT, R24, UR7, !P2 ;  /* 0x0000000718007c0c */ /* 0x008fe2000d7a1270 */
[----:B--2---:R-:W-:Y:S01]  /*4ae20*/  VIADD R28, R3, 0x1d ;  /* 0x0000001d031c7836 */ /* 0x004fe20000000000 */
[----:B------:R-:W-:Y:S01]  /*4ae30*/  ISETP.LT.AND P0, PT, R18, UR4, !P2 ;  /* 0x0000000412007c0c */ /* 0x000fe2000d701270 */
[C---:B------:R-:W-:Y:S01]  /*4ae40*/  IMAD.WIDE R2, R16.reuse, 0x2, R20 ;  /* 0x0000000210027825 */ /* 0x040fe200078e0214 */
[----:B------:R-:W-:Y:S01]  /*4ae50*/  ISETP.LT.AND P6, PT, R25, UR24, !P2 ;  /* 0x0000001819007c0c */ /* 0x000fe2000d7c1270 */
[----:B------:R2:W-:Y:S01]  /*4ae60*/  STL [R1+0x1d18], R18 ;  /* 0x001d181201007387 */ /* 0x0005e20000100800 */
[----:B------:R-:W-:Y:S01]  /*4ae70*/  PRMT R29, R17, 0x7632, R29 ;  /* 0x00007632111d7816 */ /* 0x000fe2000000001d */
[----:B------:R-:W-:-:S04]  /*4ae80*/  IMAD.WIDE R24, R16, 0x2, R14 ;  /* 0x0000000210187825 */ /* 0x000fc800078e020e */
[----:B------:R-:W-:Y:S01]  /*4ae90*/  IMAD.WIDE R26, R16, 0x2, R10 ;  /* 0x00000002101a7825 */ /* 0x000fe200078e020a */
[----:B------:R3:W-:Y:S01]  /*4aea0*/  @P1 STG.E.U16 desc[UR38][R2.64], R0 ;  /* 0x0000000002001986 */ /* 0x0007e2000c101526 */
[----:B------:R-:W-:Y:S01]  /*4aeb0*/  ISETP.GE.AND P4, PT, R28, UR51, PT ;  /* 0x000000331c007c0c */ /* 0x000fe2000bf86270 */
[----:B------:R-:W4:Y:S02]  /*4aec0*/  LDCU UR4, c[0x0][0x398] ;  /* 0x00007300ff0477ac */ /* 0x000f240008000800 */
[----:B--2---:R-:W2:Y:S01]  /*4aed0*/  LDL.LU R18, [R1+0x1c8] ;  /* 0x0001c80001127983 */ /* 0x004ea20000300800 */
[----:B------:R-:W0:Y:S03]  /*4aee0*/  LDCU UR7, c[0x0][0x398] ;  /* 0x00007300ff0777ac */ /* 0x000e260008000800 */
[----:B------:R1:W-:Y:S01]  /*4aef0*/  @P5 STG.E.U16 desc[UR38][R24.64], R17 ;  /* 0x0000001118005986 */ /* 0x0003e2000c101526 */
[----:B------:R-:W0:Y:S03]  /*4af00*/  LDCU UR15, c[0x0][0x398] ;  /* 0x00007300ff0f77ac */ /* 0x000e260008000800 */
[----:B---3--:R-:W3:Y:S04]  /*4af10*/  LDL R0, [R1+0x1cd4] ;  /* 0x001cd40001007983 */ /* 0x008ee80000100800 */
[----:B-1----:R-:W4:Y:S04]  /*4af20*/  LDL.LU R17, [R1+0x1d1c] ;  /* 0x001d1c0001117983 */ /* 0x002f280000300800 */
[----:B------:R-:W4:Y:S04]  /*4af30*/  LDL R24, [R1+0x1cd0] ;  /* 0x001cd00001187983 */ /* 0x000f280000100800 */
[----:B------:R-:W4:Y:S01]  /*4af40*/  LDL R25, [R1+0x1cd8] ;  /* 0x001cd80001197983 */ /* 0x000f220000100800 */
[----:B------:R-:W-:Y:S01]  /*4af50*/  ISETP.LT.AND P2, PT, R19, UR5, !P2 ;  /* 0x0000000513007c0c */ /* 0x000fe2000d741270 */
[----:B------:R-:W-:Y:S01]  /*4af60*/  IMAD.WIDE R2, R16, 0x2, R8 ;  /* 0x0000000210027825 */ /* 0x000fe200078e0208 */
[----:B------:R-:W1:Y:S01]  /*4af70*/  LDCU UR5, c[0x0][0x398] ;  /* 0x00007300ff0577ac */ /* 0x000e620008000800 */
[----:B------:R-:W-:Y:S04]  /*4af80*/  @P6 STG.E.U16 desc[UR38][R26.64], R29 ;  /* 0x0000001d1a006986 */ /* 0x000fe8000c101526 */
[----:B------:R0:W-:Y:S04]  /*4af90*/  STL [R1+0x1d14], R19 ;  /* 0x001d141301007387 */ /* 0x0001e80000100800 */
[----:B0-----:R-:W4:Y:S01]  /*4afa0*/  LDL.LU R19, [R1+0x1e8] ;  /* 0x0001e80001137983 */ /* 0x001f220000300800 */
[----:B--2---:R-:W-:-:S02]  /*4afb0*/  PRMT R29, R18, 0x7632, R29 ;  /* 0x00007632121d7816 */ /* 0x004fc4000000001d */
[----:B---3--:R-:W-:Y:S01]  /*4afc0*/  ISETP.LT.AND P6, PT, R0, UR10, !P3 ;  /* 0x0000000a00007c0c */ /* 0x008fe2000dfc1270 */
[----:B------:R-:W-:Y:S01]  /*4afd0*/  VIADD R0, R16, UR72 ;  /* 0x0000004810007c36 */ /* 0x000fe20008000000 */
[----:B------:R-:W0:Y:S01]  /*4afe0*/  LDCU UR10, c[0x0][0x398] ;  /* 0x00007300ff0a77ac */ /* 0x000e220008000800 */
[----:B----4-:R-:W-:Y:S02]  /*4aff0*/  ISETP.LT.AND P1, PT, R24, UR6, !P3 ;  /* 0x0000000618007c0c */ /* 0x010fe4000df21270 */
[----:B------:R-:W-:Y:S01]  /*4b000*/  ISETP.LT.AND P5, PT, R25, UR9, !P3 ;  /* 0x0000000919007c0c */ /* 0x000fe2000dfa1270 */
[----:B------:R2:W-:Y:S01]  /*4b010*/  @P0 STG.E.U16 desc[UR38][R2.64], R17 ;  /* 0x0000001102000986 */ /* 0x0005e2000c101526 */
[----:B------:R-:W-:Y:S01]  /*4b020*/  PRMT R28, R17, 0x7632, R28 ;  /* 0x00007632111c7816 */ /* 0x000fe2000000001c */
[C---:B------:R-:W-:Y:S01]  /*4b030*/  IMAD.WIDE R24, R0.reuse, 0x2, R4 ;  /* 0x0000000200187825 */ /* 0x040fe200078e0204 */
[----:B------:R-:W3:Y:S03]  /*4b040*/  LDCU UR6, c[0x0][0x398] ;  /* 0x00007300ff0677ac */ /* 0x000ee60008000800 */
[----:B------:R-:W-:Y:S01]  /*4b050*/  IMAD.WIDE R26, R0, 0x2, R6 ;  /* 0x00000002001a7825 */ /* 0x000fe200078e0206 */
[----:B------:R-:W4:Y:S03]  /*4b060*/  LDCU UR9, c[0x0][0x398] ;  /* 0x00007300ff0977ac */ /* 0x000f260008000800 */
[----:B--2---:R-:W-:-:S04]  /*4b070*/  IMAD.WIDE R16, R16, 0x2, R12 ;  /* 0x0000000210107825 */ /* 0x004fc800078e020c */
[----:B------:R-:W-:Y:S01]  /*4b080*/  IMAD.WIDE R2, R0, 0x2, R22 ;  /* 0x0000000200027825 */ /* 0x000fe200078e0216 */
[----:B------:R2:W-:Y:S04]  /*4b090*/  @P2 STG.E.U16 desc[UR38][R16.64], R28 ;  /* 0x0000001c10002986 */ /* 0x0005e8000c101526 */
[----:B------:R0:W-:Y:S04]  /*4b0a0*/  @P1 STG.E.U16 desc[UR38][R2.64], R18 ;  /* 0x0000001202001986 */ /* 0x0001e8000c101526 */
[----:B------:R0:W-:Y:S04]  /*4b0b0*/  @P5 STG.E.U16 desc[UR38][R24.64], R29 ;  /* 0x0000001d18005986 */ /* 0x0001e8000c101526 */
[----:B--2---:R-:W2:Y:S04]  /*4b0c0*/  LDL.LU R16, [R1+0x1d8] ;  /* 0x0001d80001107983 */ /* 0x004ea80000300800 */
[----:B------:R-:W3:Y:S04]  /*4b0d0*/  LDL R17, [R1+0xbf0] ;  /* 0x000bf00001117983 */ /* 0x000ee80000100800 */
[----:B0-----:R-:W3:Y:S04]  /*4b0e0*/  LDL.LU R18, [R1+0x1d18] ;  /* 0x001d180001127983 */ /* 0x001ee80000300800 */
[----:B------:R-:W3:Y:S04]  /*4b0f0*/  LDL R25, [R1+0x1cdc] ;  /* 0x001cdc0001197983 */ /* 0x000ee80000100800 */
[----:B------:R-:W4:Y:S04]  /*4b100*/  LDL R2, [R1+0x1cec] ;  /* 0x001cec0001027983 */ /* 0x000f280000100800 */
[----:B------:R-:W4:Y:S01]  /*4b110*/  LDL R3, [R1+0x1ce8] ;  /* 0x001ce80001037983 */ /* 0x000f220000100800 */
[----:B------:R-:W-:-:S03]  /*4b120*/  PRMT R28, R19, 0x7632, R28 ;  /* 0x00007632131c7816 */ /* 0x000fc6000000001c */
[----:B------:R-:W4:Y:S04]  /*4b130*/  LDL.LU R29, [R1+0x1f8] ;  /* 0x0001f800011d7983 */ /* 0x000f280000300800 */
[----:B--2---:R0:W-:Y:S01]  /*4b140*/  @P6 STG.E.U16 desc[UR38][R26.64], R16 ;  /* 0x000000101a006986 */ /* 0x0041e2000c101526 */
[----:B---3--:R-:W-:Y:S02]  /*4b150*/  ISETP.LT.AND P2, PT, R25, UR14, !P3 ;  /* 0x0000000e19007c0c */ /* 0x008fe4000df41270 */
[----:B----4-:R-:W-:Y:S01]  /*4b160*/  ISETP.LT.AND P5, PT, R2, UR12, !P3 ;  /* 0x0000000c02007c0c */ /* 0x010fe2000dfa1270 */
[----:B0-----:R-:W-:Y:S01]  /*4b170*/  VIADD R27, R17, 0x1e ;  /* 0x0000001e111b7836 */ /* 0x001fe20000000000 */
[----:B------:R-:W-:Y:S02]  /*4b180*/  PRMT R26, R16, 0x7632, R26 ;  /* 0x00007632101a7816 */ /* 0x000fe4000000001a */
[----:B------:R-:W-:Y:S01]  /*4b190*/  ISETP.LT.AND P6, PT, R3, UR13, !P3 ;  /* 0x0000000d03007c0c */ /* 0x000fe2000dfc1270 */
[----:B------:R-:W-:Y:S01]  /*4b1a0*/  IMAD.WIDE R2, R0, 0x2, R20 ;  /* 0x0000000200027825 */ /* 0x000fe200078e0214 */
[----:B------:R-:W-:Y:S01]  /*4b1b0*/  ISETP.LT.AND P1, PT, R18, UR17, !P3 ;  /* 0x0000001112007c0c */ /* 0x000fe2000df21270 */
[----:B------:R0:W-:Y:S01]  /*4b1c0*/  STL [R1+0x1d10], R18 ;  /* 0x001d101201007387 */ /* 0x0001e20000100800 */
[----:B------:R-:W-:Y:S01]  /*4b1d0*/  ISETP.GE.AND P0, PT, R27, UR53, PT ;  /* 0x000000351b007c0c */ /* 0x000fe2000bf06270 */
[C---:B------:R-:W-:Y:S01]  /*4b1e0*/  IMAD.WIDE R16, R0.reuse, 0x2, R14 ;  /* 0x0000000200107825 */ /* 0x040fe200078e020e */
[----:B------:R-:W2:Y:S01]  /*4b1f0*/  LDCU UR12, c[0x0][0x398] ;  /* 0x00007300ff0c77ac */ /* 0x000ea20008000800 */
[----:B------:R3:W-:Y:S02]  /*4b200*/  @P2 STG.E.U16 desc[UR38][R2.64], R26 ;  /* 0x0000001a02002986 */ /* 0x0007e4000c101526 */
[C---:B------:R-:W-:Y:S01]  /*4b210*/  IMAD.WIDE R24, R0.reuse, 0x2, R10 ;  /* 0x0000000200187825 */ /* 0x040fe200078e020a */
[----:B------:R-:W4:Y:S01]  /*4b220*/  LDCU UR13, c[0x0][0x398] ;  /* 0x00007300ff0d77ac */ /* 0x000f220008000800 */
[----:B------:R1:W-:Y:S01]  /*4b230*/  @P5 STG.E.U16 desc[UR38][R16.64], R19 ;  /* 0x0000001310005986 */ /* 0x0003e2000c101526 */
[----:B------:R-:W1:Y:S03]  /*4b240*/  LDCU UR14, c[0x0][0x398] ;  /* 0x00007300ff0e77ac */ /* 0x000e660008000800 */
[----:B0-----:R-:W2:Y:S04]  /*4b250*/  LDL.LU R18, [R1+0x1b8] ;  /* 0x0001b80001127983 */ /* 0x001ea80000300800 */
[----:B------:R-:W2:Y:S04]  /*4b260*/  LDL R27, [R1+0x1cd4] ;  /* 0x001cd400011b7983 */ /* 0x000ea80000100800 */
[----:B---3--:R-:W3:Y:S04]  /*4b270*/  LDL R26, [R1+0x1cd0] ;  /* 0x001cd000011a7983 */ /* 0x008ee80000100800 */
[----:B------:R-:W2:Y:S04]  /*4b280*/  LDL R2, [R1+0x1cd8] ;  /* 0x001cd80001027983 */ /* 0x000ea80000100800 */
[----:B-1----:R-:W2:Y:S01]  /*4b290*/  LDL.LU R19, [R1+0x1d14] ;  /* 0x001d140001137983 */ /* 0x002ea20000300800 */
[----:B------:R-:W-:Y:S01]  /*4b2a0*/  IMAD.WIDE R16, R0, 0x2, R8 ;  /* 0x0000000200107825 */ /* 0x000fe200078e0208 */
[----:B------:R-:W-:-:S02]  /*4b2b0*/  PRMT R3, R29, 0x7632, R3 ;  /* 0x000076321d037816 */ /* 0x000fc40000000003 */
[----:B------:R-:W-:Y:S04]  /*4b2c0*/  @P6 STG.E.U16 desc[UR38][R24.64], R28 ;  /* 0x0000001c18006986 */ /* 0x000fe8000c101526 */
[----:B------:R0:W-:Y:S02]  /*4b2d0*/  @P1 STG.E.U16 desc[UR38][R16.64], R29 ;  /* 0x0000001d10001986 */ /* 0x0001e4000c101526 */
[----:B0-----:R-:W-:Y:S01]  /*4b2e0*/  IMAD.WIDE R16, R0, 0x2, R12 ;  /* 0x0000000200107825 */ /* 0x001fe200078e020c */
[----:B--2---:R-:W-:Y:S01]  /*4b2f0*/  ISETP.LT.AND P3, PT, R19, UR11, !P3 ;  /* 0x0000000b13007c0c */ /* 0x004fe2000df61270 */
[----:B------:R-:W0:Y:S01]  /*4b300*/  LDCU UR11, c[0x0][0x398] ;  /* 0x00007300ff0b77ac */ /* 0x000e220008000800 */
[----:B---3--:R-:W-:Y:S02]  /*4b310*/  ISETP.LT.AND P2, PT, R26, UR16, !P4 ;  /* 0x000000101a007c0c */ /* 0x008fe4000e741270 */
[----:B------:R-:W-:Y:S01]  /*4b320*/  ISETP.LT.AND P5, PT, R2, UR18, !P4 ;  /* 0x0000001202007c0c */ /* 0x000fe2000e7a1270 */
[----:B------:R-:W-:Y:S01]  /*4b330*/  VIADD R2, R0, UR72 ;  /* 0x0000004800027c36 */ /* 0x000fe20008000000 */
[----:B------:R-:W-:Y:S01]  /*4b340*/  ISETP.LT.AND P6, PT, R27, UR8, !P4 ;  /* 0x000000081b007c0c */ /* 0x000fe2000e7c1270 */
[----:B------:R-:W1:Y:S06]  /*4b350*/  LDCU UR16, c[0x0][0x398] ;  /* 0x00007300ff1077ac */ /* 0x000e6c0008000800 */
[----:B------:R2:W-:Y:S01]  /*4b360*/  @P3 STG.E.U16 desc[UR38][R16.64], R3 ;  /* 0x0000000310003986 */ /* 0x0005e2000c101526 */
[----:B------:R-:W-:Y:S01]  /*4b370*/  IMAD.WIDE R24, R2, 0x2, R22 ;  /* 0x0000000202187825 */ /* 0x000fe200078e0216 */
[----:B------:R-:W-:Y:S01]  /*4b380*/  PRMT R0, R18, 0x7632, R0 ;  /* 0x0000763212007816 */ /* 0x000fe20000000000 */
[----:B------:R-:W3:Y:S01]  /*4b390*/  LDCU UR8, c[0x0][0x398] ;  /* 0x00007300ff0877ac */ /* 0x000ee20008000800 */
[----:B--2---:R-:W2:Y:S04]  /*4b3a0*/  LDL R3, [R1+0x1ce8] ;  /* 0x001ce80001037983 */ /* 0x004ea80000100800 */
[----:B------:R-:W2:Y:S04]  /*4b3b0*/  LDL.LU R16, [R1+0x1a8] ;  /* 0x0001a80001107983 */ /* 0x000ea80000300800 */
[----:B------:R-:W3:Y:S04]  /*4b3c0*/  LDL.LU R17, [R1+0xbf0] ;  /* 0x000bf00001117983 */ /* 0x000ee80000300800 */
[----:B------:R0:W-:Y:S04]  /*4b3d0*/  @P2 STG.E.U16 desc[UR38][R24.64], R18 ;  /* 0x0000001218002986 */ /* 0x0001e8000c101526 */
[----:B0-----:R-:W3:Y:S01]  /*4b3e0*/  LDL.LU R18, [R1+0x1d10] ;  /* 0x001d100001127983 */ /* 0x001ee20000300800 */
[----:B------:R-:W-:-:S03]  /*4b3f0*/  IMAD.WIDE R26, R2, 0x2, R4 ;  /* 0x00000002021a7825 */ /* 0x000fc600078e0204 */
[----:B------:R-:W4:Y:S01]  /*4b400*/  LDL R24, [R1+0x1cdc] ;  /* 0x001cdc0001187983 */ /* 0x000f220000100800 */
[----:B------:R-:W-:-:S03]  /*4b410*/  IMAD.WIDE R28, R2, 0x2, R6 ;  /* 0x00000002021c7825 */ /* 0x000fc600078e0206 */
[----:B------:R-:W4:Y:S04]  /*4b420*/  LDL R25, [R1+0x1cec] ;  /* 0x001cec0001197983 */ /* 0x000f280000100800 */
[----:B------:R-:W-:Y:S04]  /*4b430*/  @P5 STG.E.U16 desc[UR38][R26.64], R0 ;  /* 0x000000001a005986 */ /* 0x000fe8000c101526 */
[----:B--2---:R0:W-:Y:S04]  /*4b440*/  @P6 STG.E.U16 desc[UR38][R28.64], R16 ;  /* 0x000000101c006986 */ /* 0x0041e8000c101526 */
[----:B0-----:R-:W2:Y:S01]  /*4b450*/  LDL.LU R29, [R1+0x18] ;  /* 0x00001800011d7983 */ /* 0x001ea20000300800 */
[----:B---3--:R-:W-:-:S02]  /*4b460*/  ISETP.LT.AND P5, PT, R18, UR4, !P4 ;  /* 0x0000000412007c0c */ /* 0x008fc4000e7a1270 */
[----:B----4-:R-:W-:Y:S01]  /*4b470*/  ISETP.LT.AND P2, PT, R24, UR19, !P4 ;  /* 0x0000001318007c0c */ /* 0x010fe2000e741270 */
[----:B------:R-:W3:Y:S01]  /*4b480*/  LDL.LU R18, [R1+0x1d0c] ;  /* 0x001d0c0001127983 */ /* 0x000ee20000300800 */
[----:B------:R-:W-:Y:S02]  /*4b490*/  ISETP.LT.AND P6, PT, R3, UR7, !P4 ;  /* 0x0000000703007c0c */ /* 0x000fe4000e7c1270 */
[----:B------:R-:W-:Y:S01]  /*4b4a0*/  ISETP.LT.AND P3, PT, R25, UR20, !P4 ;  /* 0x0000001419007c0c */ /* 0x000fe2000e761270 */
[----:B------:R-:W-:Y:S01]  /*4b4b0*/  VIADD R3, R17, 0x1f ;  /* 0x0000001f11037836 */ /* 0x000fe20000000000 */
[----:B------:R-:W-:Y:S01]  /*4b4c0*/  PRMT R0, R16, 0x7632, R0 ;  /* 0x0000763210007816 */ /* 0x000fe20000000000 */
[C---:B------:R-:W-:Y:S01]  /*4b4d0*/  IMAD.WIDE R16, R2.reuse, 0x2, R20 ;  /* 0x0000000202107825 */ /* 0x040fe200078e0214 */
[----:B------:R-:W0:Y:S03]  /*4b4e0*/  LDCU UR7, c[0x0][0x398] ;  /* 0x00007300ff0777ac */ /* 0x000e260008000800 */
[C---:B------:R-:W-:Y:S01]  /*4b4f0*/  IMAD.WIDE R24, R2.reuse, 0x2, R14 ;  /* 0x0000000202187825 */ /* 0x040fe200078e020e */
[----:B------:R-:W4:Y:S03]  /*4b500*/  LDCU UR4, c[0x0][0x398] ;  /* 0x00007300ff0477ac */ /* 0x000f260008000800 */
[C---:B------:R-:W-:Y:S01]  /*4b510*/  IMAD.WIDE R26, R2.reuse, 0x2, R10 ;  /* 0x00000002021a7825 */ /* 0x040fe200078e020a */
[----:B------:R0:W-:Y:S03]  /*4b520*/  @P2 STG.E.U16 desc[UR38][R16.64], R0 ;  /* 0x0000000010002986 */ /* 0x0001e6000c101526 */
[----:B0-----:R-:W-:-:S04]  /*4b530*/  IMAD.WIDE R16, R2, 0x2, R8 ;  /* 0x0000000202107825 */ /* 0x001fc800078e0208 */
[----:B------:R-:W-:Y:S01]  /*4b540*/  VIADD R0, R2, UR72 ;  /* 0x0000004802007c36 */ /* 0x000fe20008000000 */
[----:B--2---:R-:W-:Y:S01]  /*4b550*/  PRMT R28, R29, 0x7632, R28 ;  /* 0x000076321d1c7816 */ /* 0x004fe2000000001c */
[----:B------:R0:W-:Y:S04]  /*4b560*/  @P3 STG.E.U16 desc[UR38][R24.64], R29 ;  /* 0x0000001d18003986 */ /* 0x0001e8000c101526 */
[----:B------:R2:W-:Y:S04]  /*4b570*/  @P6 STG.E.U16 desc[UR38][R26.64], R28 ;  /* 0x0000001c1a006986 */ /* 0x0005e8000c101526 */
[----:B0-----:R-:W4:Y:S04]  /*4b580*/  LDL.LU R29, [R1+0x1dc] ;  /* 0x0001dc00011d7983 */ /* 0x001f280000300800 */
[----:B--2---:R-:W2:Y:S04]  /*4b590*/  LDL.LU R28, [R1+0x1cc] ;  /* 0x0001cc00011c7983 */ /* 0x004ea80000300800 */
[----:B------:R-:W2:Y:S04]  /*4b5a0*/  LDL.LU R27, [R1+0x1cd0] ;  /* 0x001cd000011b7983 */ /* 0x000ea80000300800 */
[----:B------:R0:W-:Y:S04]  /*4b5b0*/  STL [R1+0x1d08], R8 ;  /* 0x001d080801007387 */ /* 0x0001e80000100800 */
[----:B0-----:R-:W4:Y:S04]  /*4b5c0*/  LDL.LU R8, [R1+0x1cd8] ;  /* 0x001cd80001087983 */ /* 0x001f280000300800 */
[----:B------:R0:W-:Y:S01]  /*4b5d0*/  STL [R1+0x1d04], R9 ;  /* 0x001d040901007387 */ /* 0x0001e20000100800 */
[----:B------:R-:W-:-:S03]  /*4b5e0*/  IMAD.WIDE R24, R0, 0x2, R4 ;  /* 0x0000000200187825 */ /* 0x000fc600078e0204 */
[----:B---3--:R3:W-:Y:S04]  /*4b5f0*/  @P5 STG.E.U16 desc[UR38][R16.64], R18 ;  /* 0x0000001210005986 */ /* 0x0087e8000c101526 */
[----:B0-----:R-:W4:Y:S04]  /*4b600*/  LDL.LU R9, [R1+0x1ec] ;  /* 0x0001ec0001097983 */ /* 0x001f280000300800 */
[----:B------:R0:W-:Y:S01]  /*4b610*/  STL [R1+0x1d00], R23 ;  /* 0x001d001701007387 */ /* 0x0001e20000100800 */
[----:B---3--:R-:W-:-:S03]  /*4b620*/  IMAD.WIDE R16, R0, 0x2, R22 ;  /* 0x0000000200107825 */ /* 0x008fc600078e0216 */
[----:B0-----:R-:W3:Y:S04]  /*4b630*/  LDL.LU R23, [R1+0x1cdc] ;  /* 0x001cdc0001177983 */ /* 0x001ee80000300800 */
[----:B------:R0:W-:Y:S04]  /*4b640*/  STL [R1+0x1cfc], R5 ;  /* 0x001cfc0501007387 */ /* 0x0001e80000100800 */
[----:B0-----:R-:W3:Y:S01]  /*4b650*/  LDL R5, [R1+0x1cd4] ;  /* 0x001cd40001057983 */ /* 0x001ee20000100800 */
[----:B------:R-:W-:Y:S02]  /*4b660*/  ISETP.LT.AND P4, PT, R19, UR15, !P4 ;  /* 0x0000000f13007c0c */ /* 0x000fe4000e781270 */
[----:B------:R-:W-:Y:S01]  /*4b670*/  ISETP.GE.AND P1, PT, R3, UR25, PT ;  /* 0x0000001903007c0c */ /* 0x000fe2000bf26270 */
[----:B------:R-:W-:Y:S01]  /*4b680*/  IMAD.WIDE R2, R2, 0x2, R12 ;  /* 0x0000000202027825 */ /* 0x000fe200078e020c */
[----:B------:R-:W-:-:S09]  /*4b690*/  PRMT R18, R18, 0x7632, R18 ;  /* 0x0000763212127816 */ /* 0x000fd20000000012 */
[----:B------:R0:W-:Y:S01]  /*4b6a0*/  @P4 STG.E.U16 desc[UR38][R2.64], R18 ;  /* 0x0000001202004986 */ /* 0x0001e2000c101526 */
[----:B--2---:R-:W-:Y:S02]  /*4b6b0*/  ISETP.LT.AND P2, PT, R27, UR5, !P0 ;  /* 0x000000051b007c0c */ /* 0x004fe4000c741270 */
[----:B------:R-:W-:Y:S02]  /*4b6c0*/  PRMT R26, R28, 0x7632, R26 ;  /* 0x000076321c1a7816 */ /* 0x000fe4000000001a */
[----:B----4-:R-:W-:-:S09]  /*4b6d0*/  ISETP.LT.AND P3, PT, R8, UR6, !P0 ;  /* 0x0000000608007c0c */ /* 0x010fd2000c761270 */
[----:B------:R2:W-:Y:S01]  /*4b6e0*/  @P2 STG.E.U16 desc[UR38][R16.64], R28 ;  /* 0x0000001c10002986 */ /* 0x0005e2000c101526 */
[----:B---3--:R-:W-:-:S03]  /*4b6f0*/  ISETP.LT.AND P5, PT, R5, UR9, !P0 ;  /* 0x0000000905007c0c */ /* 0x008fc6000c7a1270 */
[----:B------:R3:W-:Y:S01]  /*4b700*/  @P3 STG.E.U16 desc[UR38][R24.64], R26 ;  /* 0x0000001a18003986 */ /* 0x0007e2000c101526 */
[----:B------:R-:W-:Y:S01]  /*4b710*/  ISETP.LT.AND P6, PT, R23, UR10, !P0 ;  /* 0x0000000a17007c0c */ /* 0x000fe2000c7c1270 */
[C---:B0-----:R-:W-:Y:S01]  /*4b720*/  IMAD.WIDE R2, R0.reuse, 0x2, R6 ;  /* 0x0000000200027825 */ /* 0x041fe200078e0206 */
[----:B------:R-:W-:Y:S01]  /*4b730*/  PRMT R18, R29, 0x7632, R18 ;  /* 0x000076321d127816 */ /* 0x000fe20000000012 */
[----:B------:R-:W4:Y:S01]  /*4b740*/  LDL.LU R5, [R1+0x1fc] ;  /* 0x0001fc0001057983 */ /* 0x000f220000300800 */
[----:B------:R-:W-:Y:S01]  /*4b750*/  ISETP.LT.AND P4, PT, R27, UR14, !P1 ;  /* 0x0000000e1b007c0c */ /* 0x000fe2000cf81270 */
[C---:B--2---:R-:W-:Y:S01]  /*4b760*/  IMAD.WIDE R16, R0.reuse, 0x2, R20 ;  /* 0x0000000200107825 */ /* 0x044fe200078e0214 */
[----:B------:R-:W0:Y:S01]  /*4b770*/  LDCU UR5, c[0x0][0x398] ;  /* 0x00007300ff0577ac */ /* 0x000e220008000800 */
[----:B------:R-:W2:Y:S01]  /*4b780*/  LDL.LU R28, [R1+0x1bc] ;  /* 0x0001bc00011c7983 */ /* 0x000ea20000300800 */
[----:B------:R-:W0:Y:S03]  /*4b790*/  LDCU UR6, c[0x0][0x398] ;  /* 0x00007300ff0677ac */ /* 0x000e260008000800 */
[----:B---3--:R-:W3:Y:S01]  /*4b7a0*/  LDL.LU R26, [R1+0x1cec] ;  /* 0x001cec00011a7983 */ /* 0x008ee20000300800 */
[----:B------:R-:W0:Y:S03]  /*4b7b0*/  LDCU UR9, c[0x0][0x398] ;  /* 0x00007300ff0977ac */ /* 0x000e260008000800 */
[----:B------:R-:W2:Y:S01]  /*4b7c0*/  LDL.LU R24, [R1+0x1ce8] ;  /* 0x001ce80001187983 */ /* 0x000ea20000300800 */
[----:B------:R-:W0:Y:S03]  /*4b7d0*/  LDCU UR10, c[0x0][0x398] ;  /* 0x00007300ff0a77ac */ /* 0x000e260008000800 */
[----:B------:R1:W-:Y:S04]  /*4b7e0*/  @P5 STG.E.U16 desc[UR38][R2.64], R29 ;  /* 0x0000001d02005986 */ /* 0x0003e8000c101526 */
[----:B------:R-:W4:Y:S04]  /*4b7f0*/  LDL.LU R25, [R1+0x1ce4] ;  /* 0x001ce40001197983 */ /* 0x000f280000300800 */
[----:B------:R-:W4:Y:S01]  /*4b800*/  LDL.LU R27, [R1+0x1ac] ;  /* 0x0001ac00011b7983 */ /* 0x000f220000300800 */
[----:B-1----:R-:W-:-:S03]  /*4b810*/  IMAD.WIDE R2, R0, 0x2, R14 ;  /* 0x0000000200027825 */ /* 0x002fc600078e020e */
[----:B------:R1:W-:Y:S01]  /*4b820*/  @P6 STG.E.U16 desc[UR38][R16.64], R18 ;  /* 0x0000001210006986 */ /* 0x0003e2000c101526 */
[----:B------:R-:W-:-:S03]  /*4b830*/  ISETP.LT.AND P6, PT, R8, UR7, !P1 ;  /* 0x0000000708007c0c */ /* 0x000fc6000cfc1270 */
[----:B------:R-:W4:Y:S04]  /*4b840*/  LDL.LU R29, [R1+0x1c] ;  /* 0x00001c00011d7983 */ /* 0x000f280000300800 */
[----:B------:R-:W4:Y:S01]  /*4b850*/  LDL.LU R8, [R1+0x1d08] ;  /* 0x001d080001087983 */ /* 0x000f220000300800 */
[----:B-1----:R-:W-:Y:S01]  /*4b860*/  PRMT R18, R9, 0x7632, R18 ;  /* 0x0000763209127816 */ /* 0x002fe20000000012 */
[----:B------:R-:W-:Y:S01]  /*4b870*/  IMAD.WIDE R16, R0, 0x2, R10 ;  /* 0x0000000200107825 */ /* 0x000fe200078e020a */
[----:B---3--:R-:W-:Y:S02]  /*4b880*/  ISETP.LT.AND P2, PT, R26, UR12, !P0 ;  /* 0x0000000c1a007c0c */ /* 0x008fe4000c741270 */
[----:B--2---:R-:W-:-:S11]  /*4b890*/  ISETP.LT.AND P3, PT, R24, UR13, !P0 ;  /* 0x0000000d18007c0c */ /* 0x004fd6000c761270 */
[----:B------:R1:W-:Y:S04]  /*4b8a0*/  @P2 STG.E.U16 desc[UR38][R2.64], R9 ;  /* 0x0000000902002986 */ /* 0x0003e8000c101526 */
[----:B------:R2:W-:Y:S04]  /*4b8b0*/  @P3 STG.E.U16 desc[UR38][R16.64], R18 ;  /* 0x0000001210003986 */ /* 0x0005e8000c101526 */
[----:B-1----:R-:W3:Y:S04]  /*4b8c0*/  LDL.LU R9, [R1+0x1d04] ;  /* 0x001d040001097983 */ /* 0x002ee80000300800 */
[----:B------:R-:W3:Y:S01]  /*4b8d0*/  LDL.LU R3, [R1+0x1cd4] ;  /* 0x001cd40001037983 */ /* 0x000ee20000300800 */
[----:B------:R-:W-:-:S03]  /*4b8e0*/  ISETP.LT.AND P3, PT, R23, UR16, !P1 ;  /* 0x0000001017007c0c */ /* 0x000fc6000cf61270 */
[----:B------:R-:W3:Y:S01]  /*4b8f0*/  LDL.LU R23, [R1+0x1d00] ;  /* 0x001d000001177983 */ /* 0x000ee20000300800 */
[----:B----4-:R-:W-:Y:S02]  /*4b900*/  ISETP.LT.AND P5, PT, R25, UR8, !P0 ;  /* 0x0000000819007c0c */ /* 0x010fe4000c7a1270 */
[----:B------:R-:W-:Y:S01]  /*4b910*/  ISETP.LT.AND P0, PT, R19, UR11, !P0 ;  /* 0x0000000b13007c0c */ /* 0x000fe2000c701270 */
[C---:B--2---:R-:W-:Y:S02]  /*4b920*/  VIADD R18, R0.reuse, UR72 ;  /* 0x0000004800127c36 */ /* 0x044fe40008000000 */
[----:B------:R-:W-:Y:S01]  /*4b930*/  IMAD.WIDE R16, R0, 0x2, R12 ;  /* 0x0000000200107825 */ /* 0x000fe200078e020c */
[----:B---3--:R-:W-:-:S03]  /*4b940*/  ISETP.LT.AND P2, PT, R3, UR4, !P1 ;  /* 0x0000000403007c0c */ /* 0x008fc6000cf41270 */
[----:B------:R-:W-:Y:S01]  /*4b950*/  IMAD.WIDE R2, R0, 0x2, R8 ;  /* 0x0000000200027825 */ /* 0x000fe200078e0208 */
[----:B------:R-:W-:-:S04]  /*4b960*/  PRMT R0, R5, 0x7632, R0 ;  /* 0x0000763205007816 */ /* 0x000fc80000000000 */
[----:B------:R1:W-:Y:S01]  /*4b970*/  @P5 STG.E.U16 desc[UR38][R2.64], R5 ;  /* 0x0000000502005986 */ /* 0x0003e2000c101526 */
[----:B------:R-:W-:Y:S01]  /*4b980*/  IMAD.WIDE R22, R18, 0x2, R22 ;  /* 0x0000000212167825 */ /* 0x000fe200078e0216 */
[----:B0-----:R-:W-:Y:S02]  /*4b990*/  ISETP.LT.AND P5, PT, R26, UR5, !P1 ;  /* 0x000000051a007c0c */ /* 0x001fe4000cfa1270 */
[----:B------:R0:W-:Y:S04]  /*4b9a0*/  @P0 STG.E.U16 desc[UR38][R16.64], R0 ;  /* 0x0000000010000986 */ /* 0x0001e8000c101526 */
[----:B-1----:R-:W2:Y:S01]  /*4b9b0*/  LDL.LU R5, [R1+0x1cfc] ;  /* 0x001cfc0001057983 */ /* 0x002ea20000300800 */
[----:B------:R-:W-:-:S03]  /*4b9c0*/  ISETP.LT.AND P0, PT, R24, UR6, !P1 ;  /* 0x0000000618007c0c */ /* 0x000fc6000cf01270 */
[----:B------:R1:W-:Y:S01]  /*4b9d0*/  @P4 STG.E.U16 desc[UR38][R22.64], R28 ;  /* 0x0000001c16004986 */ /* 0x0003e2000c101526 */
[----:B------:R-:W-:Y:S02]  /*4b9e0*/  ISETP.LT.AND P4, PT, R25, UR9, !P1 ;  /* 0x0000000919007c0c */ /* 0x000fe4000cf81270 */
[----:B------:R-:W-:Y:S02]  /*4b9f0*/  ISETP.LT.AND P1, PT, R19, UR10, !P1 ;  /* 0x0000000a13007c0c */ /* 0x000fe4000cf21270 */
[----:B------:R-:W3:Y:S01]  /*4ba00*/  LDL.LU R19, [R1+0x1cf8] ;  /* 0x001cf80001137983 */ /* 0x000ee20000300800 */
[----:B------:R-:W-:Y:S01]  /*4ba10*/  PRMT R3, R28, 0x7632, R3 ;  /* 0x000076321c037816 */ /* 0x000fe20000000003 */
[----:B------:R-:W-:Y:S01]  /*4ba20*/  IMAD.WIDE R6, R18, 0x2, R6 ;  /* 0x0000000212067825 */ /* 0x000fe200078e0206 */
[----:B0-----:R-:W-:-:S03]  /*4ba30*/  PRMT R0, R27, 0x7632, R0 ;  /* 0x000076321b007816 */ /* 0x001fc60000000000 */
[----:B------:R-:W-:Y:S01]  /*4ba40*/  IMAD.WIDE R20, R18, 0x2, R20 ;  /* 0x0000000212147825 */ /* 0x000fe200078e0214 */
[----:B------:R-:W-:-:S03]  /*4ba50*/  PRMT R2, R29, 0x7632, R2 ;  /* 0x000076321d027816 */ /* 0x000fc60000000002 */
[----:B------:R-:W-:-:S04]  /*4ba60*/  IMAD.WIDE R14, R18, 0x2, R14 ;  /* 0x00000002120e7825 */ /* 0x000fc800078e020e */
[----:B------:R-:W-:-:S04]  /*4ba70*/  IMAD.WIDE R10, R18, 0x2, R10 ;  /* 0x00000002120a7825 */ /* 0x000fc800078e020a */
[----:B------:R-:W-:-:S04]  /*4ba80*/  IMAD.WIDE R8, R18, 0x2, R8 ;  /* 0x0000000212087825 */ /* 0x000fc800078e0208 */
[----:B------:R-:W-:-:S04]  /*4ba90*/  IMAD.WIDE R12, R18, 0x2, R12 ;  /* 0x00000002120c7825 */ /* 0x000fc800078e020c */
[----:B--2---:R-:W-:-:S05]  /*4baa0*/  IMAD.WIDE R4, R18, 0x2, R4 ;  /* 0x0000000212047825 */ /* 0x004fca00078e0204 */
[----:B------:R1:W-:Y:S04]  /*4bab0*/  @P6 STG.E.U16 desc[UR38][R4.64], R3 ;  /* 0x0000000304006986 */ /* 0x0003e8000c101526 */
[----:B------:R1:W-:Y:S04]  /*4bac0*/  @P2 STG.E.U16 desc[UR38][R6.64], R27 ;  /* 0x0000001b06002986 */ /* 0x0003e8000c101526 */
[----:B------:R1:W-:Y:S04]  /*4bad0*/  @P3 STG.E.U16 desc[UR38][R20.64], R0 ;  /* 0x0000000014003986 */ /* 0x0003e8000c101526 */
[----:B------:R1:W-:Y:S04]  /*4bae0*/  @P5 STG.E.U16 desc[UR38][R14.64], R29 ;  /* 0x0000001d0e005986 */ /* 0x0003e8000c101526 */
[----:B------:R1:W-:Y:S04]  /*4baf0*/  @P0 STG.E.U16 desc[UR38][R10.64], R2 ;  /* 0x000000020a000986 */ /* 0x0003e8000c101526 */
[----:B---3--:R1:W-:Y:S01]  /*4bb00*/  @P4 STG.E.U16 desc[UR38][R8.64], R19 ;  /* 0x0000001308004986 */ /* 0x0083e2000c101526 */
[----:B------:R-:W-:Y:S05]  /*4bb10*/  @!P1 EXIT ;  /* 0x000000000000994d */ /* 0x000fea0003800000 */
[----:B-1----:R-:W-:-:S05]  /*4bb20*/  PRMT R6, R19, 0x7632, R6 ;  /* 0x0000763213067816 */ /* 0x002fca0000000006 */
[----:B------:R-:W-:Y:S01]  /*4bb30*/  STG.E.U16 desc[UR38][R12.64], R6 ;  /* 0x000000060c007986 */ /* 0x000fe2000c101526 */
[----:B------:R-:W-:Y:S05]  /*4bb40*/  EXIT ;  /* 0x000000000000794d */ /* 0x000fea0003800000 */
.L_x_2:
[----:B------:R-:W-:-:S00]  /*4bb50*/  BRA `(.L_x_2) ;  /* 0xfffffffc00fc7947 */ /* 0x000fc0000383ffff */
[----:B------:R-:W-:-:S00]  /*4bb60*/  NOP ;  /* 0x0000000000007918 */ /* 0x000fc00000000000 */
        /* <DEDUP_REMOVED lines=9> */
.L_x_3:


//--------------------- .nv.shared.matmul_kernel  --------------------------
	.section	.nv.shared.matmul_kernel,"aw",@nobits
	.sectionflags	@""
	.align	16
	.zero		1024


//--------------------- .nv.shared.reserved.0     --------------------------
	.section	.nv.shared.reserved.0,"aw",@nobits
	.weak		__nv_reservedSMEM_offset_0_alias
	.size		__nv_reservedSMEM_offset_0_alias, 0, 64
	.other		__nv_reservedSMEM_offset_0_alias,@"STO_CUDA_RESERVED_SHARED STV_DEFAULT"
__nv_reservedSMEM_offset_0_alias:
	.zero		0
	.zero		64


//--------------------- .nv.constant0.matmul_kernel --------------------------
	.section	.nv.constant0.matmul_kernel,"a",@progbits
	.sectionflags	@""
	.align	4
.nv.constant0.matmul_kernel:
	.zero		976


//--------------------- SYMBOLS --------------------------

	.type		.nv.reservedSmem.offset0,@object
	.size		.nv.reservedSmem.offset0,0x4
	.type		.nv.reservedSmem.cap,@object
	.size		.nv.reservedSmem.cap,0x4
